def attn_fwd(
    Q,
    K,
    V,
    Out,
    Lse,
    sm_scale,
    stride_qz,
    stride_qh,
    stride_qm,
    stride_qk,
    stride_kz,
    stride_kh,
    stride_kn,
    stride_kk,
    stride_vz,
    stride_vh,
    stride_vn,
    stride_vk,
    stride_oz,
    stride_oh,
    stride_om,
    stride_ok,
    seqlen_q,
    seqlen_k,
    BLOCK_M: tl.constexpr,
    BLOCK_N: tl.constexpr,
    HEAD_DIM: tl.constexpr,
    CAUSAL: tl.constexpr,
):
    start_m = tl.program_id(0)
    off_hz = tl.program_id(1)
    q_off = off_hz * stride_qh
    k_off = off_hz * stride_kh
    v_off = off_hz * stride_vh
    offs_m = start_m * BLOCK_M + tl.arange(0, BLOCK_M)
    offs_d = tl.arange(0, HEAD_DIM)
    offs_n = tl.arange(0, BLOCK_N)
    q_ptrs = Q + q_off + offs_m[:, None] * stride_qm + offs_d[None, :] * stride_qk
    k_ptrs = K + k_off + offs_d[:, None] * stride_kk + offs_n[None, :] * stride_kn
    v_ptrs = V + v_off + offs_n[:, None] * stride_vn + offs_d[None, :] * stride_vk
    m_i = tl.full([BLOCK_M], float("-inf"), dtype=tl.float32)
    l_i = tl.zeros([BLOCK_M], dtype=tl.float32) + 1.0
    acc = tl.zeros([BLOCK_M, HEAD_DIM], dtype=tl.float32)
    q = tl.load(q_ptrs)
    acc, l_i, m_i = _attn_fwd_inner(
        acc,
        l_i,
        m_i,
        q,
        k_ptrs,
        v_ptrs,
        sm_scale,
        stride_kn,
        stride_vn,
        start_m,
        seqlen_k,
        BLOCK_M,
        BLOCK_N,
        HEAD_DIM,
        CAUSAL,
    )
    acc = acc / l_i[:, None]
    lse = m_i + tl.math.log2(l_i) / 1.4426950408889634
    o_ptrs = (
        Out
        + off_hz * stride_oh
        + offs_m[:, None] * stride_om
        + offs_d[None, :] * stride_ok
    )
    tl.store(o_ptrs, acc.to(Out.dtype.element_ty))
    tl.store(Lse + off_hz * seqlen_q + offs_m, lse)

# config = {"BLOCK_M": 256, "BLOCK_N": 32, "HEAD_DIM": 256, "arch": "sm_90", "causal": true, "dtype": "fp16", "num_stages": 2, "num_warps": 8}
# arch = sm_90


// ===== COMPILED SASS (sm_90a) =====

	.target	sm_90a

	.elftype	@"ET_EXEC"


//--------------------- .note.nv.tkinfo           --------------------------
	.section	.note.nv.tkinfo,"",@"SHT_NOTE"
	.sectionflags	@"SHF_NOTE_NV_TKINFO"
	.tkinfo
        /*0018*/ 	.word	0x00000002
        /*0030*/ 	.string	""
        /*0030*/ 	.string	"ptxas"
        /*0030*/ 	.string	"Cuda compilation tools, release 13.0, V13.0.88"
        /*0030*/ 	.string	"Build cuda_13.0.r13.0/compiler.36424714_0"
        /*0030*/ 	.string	"-v  -suppress-debug-info  -lineinfo  -arch sm_90a "



//--------------------- .note.nv.cuinfo           --------------------------
	.section	.note.nv.cuinfo,"",@"SHT_NOTE"
	.sectionflags	@"SHF_NOTE_NV_CUINFO"
        /*0018*/ 	.short	0x0002
        /*001a*/ 	.short	0x005a
        /*001c*/ 	.short	0x0082
	.zero		2


//--------------------- .nv.info                  --------------------------
	.section	.nv.info,"",@"SHT_CUDA_INFO"
	.align	4


	//----- nvinfo : EIATTR_REGCOUNT
	.align		4
        /*0000*/ 	.byte	0x04, 0x2f
        /*0002*/ 	.short	(.L_2 - .L_1)
	.align		4
.L_1:
        /*0004*/ 	.word	index@(attn_fwd)
        /*0008*/ 	.word	0x000000ff


	//----- nvinfo : EIATTR_FRAME_SIZE
	.align		4
.L_2:
        /*000c*/ 	.byte	0x04, 0x11
        /*000e*/ 	.short	(.L_4 - .L_3)
	.align		4
.L_3:
        /*0010*/ 	.word	index@(attn_fwd)
        /*0014*/ 	.word	0x000005c8


	//----- nvinfo : EIATTR_MIN_STACK_SIZE
	.align		4
.L_4:
        /*0018*/ 	.byte	0x04, 0x12
        /*001a*/ 	.short	(.L_6 - .L_5)
	.align		4
.L_5:
        /*001c*/ 	.word	index@(attn_fwd)
        /*0020*/ 	.word	0x000005c8
.L_6:


//--------------------- .nv.compat                --------------------------
	.section	.nv.compat,"",@"SHT_CUDA_COMPAT_INFO"
	.align	4
        /*0000*/ 	.byte	0x02, 0x09, 0x01, 0x00, 0x02, 0x02, 0x04, 0x00, 0x02, 0x05, 0x05, 0x00, 0x03, 0x07, 0x01, 0x01
        /*0010*/ 	.byte	0x02, 0x03, 0x00, 0x00, 0x02, 0x06, 0x01, 0x00, 0x04, 0x0b, 0x08, 0x00, 0x00, 0x00, 0x00, 0x00
        /*0020*/ 	.byte	0x00, 0x00, 0x00, 0x00


//--------------------- .nv.info.attn_fwd         --------------------------
	.section	.nv.info.attn_fwd,"",@"SHT_CUDA_INFO"
	.sectionflags	@""
	.align	4


	//----- nvinfo : EIATTR_CUDA_API_VERSION
	.align		4
        /*0000*/ 	.byte	0x04, 0x37
        /*0002*/ 	.short	(.L_8 - .L_7)
.L_7:
        /*0004*/ 	.word	0x00000082


	//----- nvinfo : EIATTR_KPARAM_INFO
	.align		4
.L_8:
        /*0008*/ 	.byte	0x04, 0x17
        /*000a*/ 	.short	(.L_10 - .L_9)
.L_9:
        /*000c*/ 	.word	0x00000000
        /*0010*/ 	.short	0x0019
        /*0012*/ 	.short	0x0080
        /*0014*/ 	.byte	0x00, 0xf4, 0x21, 0x00


	//----- nvinfo : EIATTR_KPARAM_INFO
	.align		4
.L_10:
        /*0018*/ 	.byte	0x04, 0x17
        /*001a*/ 	.short	(.L_12 - .L_11)
.L_11:
        /*001c*/ 	.word	0x00000000
        /*0020*/ 	.short	0x0018
        /*0022*/ 	.short	0x0078
        /*0024*/ 	.byte	0x00, 0xf4, 0x21, 0x00


	//----- nvinfo : EIATTR_KPARAM_INFO
	.align		4
.L_12:
        /*0028*/ 	.byte	0x04, 0x17
        /*002a*/ 	.short	(.L_14 - .L_13)
.L_13:
        /*002c*/ 	.word	0x00000000
        /*0030*/ 	.short	0x0017
        /*0032*/ 	.short	0x0070
        /*0034*/ 	.byte	0x00, 0xf0, 0x11, 0x00


	//----- nvinfo : EIATTR_KPARAM_INFO
	.align		4
.L_14:
        /*0038*/ 	.byte	0x04, 0x17
        /*003a*/ 	.short	(.L_16 - .L_15)
.L_15:
        /*003c*/ 	.word	0x00000000
        /*0040*/ 	.short	0x0016
        /*0042*/ 	.short	0x006c
        /*0044*/ 	.byte	0x00, 0xf0, 0x11, 0x00


	//----- nvinfo : EIATTR_KPARAM_INFO
	.align		4
.L_16:
        /*0048*/ 	.byte	0x04, 0x17
        /*004a*/ 	.short	(.L_18 - .L_17)
.L_17:
        /*004c*/ 	.word	0x00000000
        /*0050*/ 	.short	0x0015
        /*0052*/ 	.short	0x0068
        /*0054*/ 	.byte	0x00, 0xf0, 0x11, 0x00


	//----- nvinfo : EIATTR_KPARAM_INFO
	.align		4
.L_18:
        /*0058*/ 	.byte	0x04, 0x17
        /*005a*/ 	.short	(.L_20 - .L_19)
.L_19:
        /*005c*/ 	.word	0x00000000
        /*0060*/ 	.short	0x0014
        /*0062*/ 	.short	0x0064
        /*0064*/ 	.byte	0x00, 0xf0, 0x11, 0x00


	//----- nvinfo : EIATTR_KPARAM_INFO
	.align		4
.L_20:
        /*0068*/ 	.byte	0x04, 0x17
        /*006a*/ 	.short	(.L_22 - .L_21)
.L_21:
        /*006c*/ 	.word	0x00000000
        /*0070*/ 	.short	0x0013
        /*0072*/ 	.short	0x0060
        /*0074*/ 	.byte	0x00, 0xf0, 0x11, 0x00


	//----- nvinfo : EIATTR_KPARAM_INFO
	.align		4
.L_22:
        /*0078*/ 	.byte	0x04, 0x17
        /*007a*/ 	.short	(.L_24 - .L_23)
.L_23:
        /*007c*/ 	.word	0x00000000
        /*0080*/ 	.short	0x0012
        /*0082*/ 	.short	0x005c
        /*0084*/ 	.byte	0x00, 0xf0, 0x11, 0x00


	//----- nvinfo : EIATTR_KPARAM_INFO
	.align		4
.L_24:
        /*0088*/ 	.byte	0x04, 0x17
        /*008a*/ 	.short	(.L_26 - .L_25)
.L_25:
        /*008c*/ 	.word	0x00000000
        /*0090*/ 	.short	0x0011
        /*0092*/ 	.short	0x0058
        /*0094*/ 	.byte	0x00, 0xf0, 0x11, 0x00


	//----- nvinfo : EIATTR_KPARAM_INFO
	.align		4
.L_26:
        /*0098*/ 	.byte	0x04, 0x17
        /*009a*/ 	.short	(.L_28 - .L_27)
.L_27:
        /*009c*/ 	.word	0x00000000
        /*00a0*/ 	.short	0x0010
        /*00a2*/ 	.short	0x0054
        /*00a4*/ 	.byte	0x00, 0xf0, 0x11, 0x00


	//----- nvinfo : EIATTR_KPARAM_INFO
	.align		4
.L_28:
        /*00a8*/ 	.byte	0x04, 0x17
        /*00aa*/ 	.short	(.L_30 - .L_29)
.L_29:
        /*00ac*/ 	.word	0x00000000
        /*00b0*/ 	.short	0x000f
        /*00b2*/ 	.short	0x0050
        /*00b4*/ 	.byte	0x00, 0xf0, 0x11, 0x00


	//----- nvinfo : EIATTR_KPARAM_INFO
	.align		4
.L_30:
        /*00b8*/ 	.byte	0x04, 0x17
        /*00ba*/ 	.short	(.L_32 - .L_31)
.L_31:
        /*00bc*/ 	.word	0x00000000
        /*00c0*/ 	.short	0x000e
        /*00c2*/ 	.short	0x004c
        /*00c4*/ 	.byte	0x00, 0xf0, 0x11, 0x00


	//----- nvinfo : EIATTR_KPARAM_INFO
	.align		4
.L_32:
        /*00c8*/ 	.byte	0x04, 0x17
        /*00ca*/ 	.short	(.L_34 - .L_33)
.L_33:
        /*00cc*/ 	.word	0x00000000
        /*00d0*/ 	.short	0x000d
        /*00d2*/ 	.short	0x0048
        /*00d4*/ 	.byte	0x00, 0xf0, 0x11, 0x00


	//----- nvinfo : EIATTR_KPARAM_INFO
	.align		4
.L_34:
        /*00d8*/ 	.byte	0x04, 0x17
        /*00da*/ 	.short	(.L_36 - .L_35)
.L_35:
        /*00dc*/ 	.word	0x00000000
        /*00e0*/ 	.short	0x000c
        /*00e2*/ 	.short	0x0044
        /*00e4*/ 	.byte	0x00, 0xf0, 0x11, 0x00


	//----- nvinfo : EIATTR_KPARAM_INFO
	.align		4
.L_36:
        /*00e8*/ 	.byte	0x04, 0x17
        /*00ea*/ 	.short	(.L_38 - .L_37)
.L_37:
        /*00ec*/ 	.word	0x00000000
        /*00f0*/ 	.short	0x000b
        /*00f2*/ 	.short	0x0040
        /*00f4*/ 	.byte	0x00, 0xf0, 0x11, 0x00


	//----- nvinfo : EIATTR_KPARAM_INFO
	.align		4
.L_38:
        /*00f8*/ 	.byte	0x04, 0x17
        /*00fa*/ 	.short	(.L_40 - .L_39)
.L_39:
        /*00fc*/ 	.word	0x00000000
        /*0100*/ 	.short	0x000a
        /*0102*/ 	.short	0x003c
        /*0104*/ 	.byte	0x00, 0xf0, 0x11, 0x00


	//----- nvinfo : EIATTR_KPARAM_INFO
	.align		4
.L_40:
        /*0108*/ 	.byte	0x04, 0x17
        /*010a*/ 	.short	(.L_42 - .L_41)
.L_41:
        /*010c*/ 	.word	0x00000000
        /*0110*/ 	.short	0x0009
        /*0112*/ 	.short	0x0038
        /*0114*/ 	.byte	0x00, 0xf0, 0x11, 0x00


	//----- nvinfo : EIATTR_KPARAM_INFO
	.align		4
.L_42:
        /*0118*/ 	.byte	0x04, 0x17
        /*011a*/ 	.short	(.L_44 - .L_43)
.L_43:
        /*011c*/ 	.word	0x00000000
        /*0120*/ 	.short	0x0008
        /*0122*/ 	.short	0x0034
        /*0124*/ 	.byte	0x00, 0xf0, 0x11, 0x00


	//----- nvinfo : EIATTR_KPARAM_INFO
	.align		4
.L_44:
        /*0128*/ 	.byte	0x04, 0x17
        /*012a*/ 	.short	(.L_46 - .L_45)
.L_45:
        /*012c*/ 	.word	0x00000000
        /*0130*/ 	.short	0x0007
        /*0132*/ 	.short	0x0030
        /*0134*/ 	.byte	0x00, 0xf0, 0x11, 0x00


	//----- nvinfo : EIATTR_KPARAM_INFO
	.align		4
.L_46:
        /*0138*/ 	.byte	0x04, 0x17
        /*013a*/ 	.short	(.L_48 - .L_47)
.L_47:
        /*013c*/ 	.word	0x00000000
        /*0140*/ 	.short	0x0006
        /*0142*/ 	.short	0x002c
        /*0144*/ 	.byte	0x00, 0xf0, 0x11, 0x00


	//----- nvinfo : EIATTR_KPARAM_INFO
	.align		4
.L_48:
        /*0148*/ 	.byte	0x04, 0x17
        /*014a*/ 	.short	(.L_50 - .L_49)
.L_49:
        /*014c*/ 	.word	0x00000000
        /*0150*/ 	.short	0x0005
        /*0152*/ 	.short	0x0028
        /*0154*/ 	.byte	0x00, 0xf0, 0x11, 0x00


	//----- nvinfo : EIATTR_KPARAM_INFO
	.align		4
.L_50:
        /*0158*/ 	.byte	0x04, 0x17
        /*015a*/ 	.short	(.L_52 - .L_51)
.L_51:
        /*015c*/ 	.word	0x00000000
        /*0160*/ 	.short	0x0004
        /*0162*/ 	.short	0x0020
        /*0164*/ 	.byte	0x00, 0xf4, 0x21, 0x00


	//----- nvinfo : EIATTR_KPARAM_INFO
	.align		4
.L_52:
        /*0168*/ 	.byte	0x04, 0x17
        /*016a*/ 	.short	(.L_54 - .L_53)
.L_53:
        /*016c*/ 	.word	0x00000000
        /*0170*/ 	.short	0x0003
        /*0172*/ 	.short	0x0018
        /*0174*/ 	.byte	0x00, 0xf4, 0x21, 0x00


	//----- nvinfo : EIATTR_KPARAM_INFO
	.align		4
.L_54:
        /*0178*/ 	.byte	0x04, 0x17
        /*017a*/ 	.short	(.L_56 - .L_55)
.L_55:
        /*017c*/ 	.word	0x00000000
        /*0180*/ 	.short	0x0002
        /*0182*/ 	.short	0x0010
        /*0184*/ 	.byte	0x00, 0xf4, 0x21, 0x00


	//----- nvinfo : EIATTR_KPARAM_INFO
	.align		4
.L_56:
        /*0188*/ 	.byte	0x04, 0x17
        /*018a*/ 	.short	(.L_58 - .L_57)
.L_57:
        /*018c*/ 	.word	0x00000000
        /*0190*/ 	.short	0x0001
        /*0192*/ 	.short	0x0008
        /*0194*/ 	.byte	0x00, 0xf4, 0x21, 0x00


	//----- nvinfo : EIATTR_KPARAM_INFO
	.align		4
.L_58:
        /*0198*/ 	.byte	0x04, 0x17
        /*019a*/ 	.short	(.L_60 - .L_59)
.L_59:
        /*019c*/ 	.word	0x00000000
        /*01a0*/ 	.short	0x0000
        /*01a2*/ 	.short	0x0000
        /*01a4*/ 	.byte	0x00, 0xf4, 0x21, 0x00


	//----- nvinfo : EIATTR_SPARSE_MMA_MASK
	.align		4
.L_60:
        /*01a8*/ 	.byte	0x03, 0x50
        /*01aa*/ 	.short	0x0000


	//----- nvinfo : EIATTR_MAXREG_COUNT
	.align		4
        /*01ac*/ 	.byte	0x03, 0x1b
        /*01ae*/ 	.short	0x00ff


	//----- nvinfo : EIATTR_NUM_BARRIERS
	.align		4
        /*01b0*/ 	.byte	0x02, 0x4c
        /*01b2*/ 	.byte	0x01
	.zero		1


	//----- nvinfo : EIATTR_ANNOTATIONS
	.align		4
        /*01b4*/ 	.byte	0x04, 0x55
        /*01b6*/ 	.short	(.L_62 - .L_61)


	//   ....[0]....
.L_61:
        /*01b8*/ 	.word	0x00000001
        /*01bc*/ 	.byte	0x50, 0x5e, 0x00, 0x00, 0x01, 0x00, 0x00, 0x00, 0x60, 0x5e, 0x00, 0x00, 0x01, 0x00, 0x00, 0x00
        /* <DEDUP_REMOVED lines=384> */
        /*19cc*/ 	.byte	0xe0, 0x4b, 0x01, 0x00, 0x01, 0x00, 0x00, 0x00, 0x80, 0x4d, 0x01, 0x00


	//----- nvinfo : EIATTR_MERCURY_ISA_VERSION
	.align		4
.L_62:
        /*19d8*/ 	.byte	0x03, 0x5f
        /*19da*/ 	.short	0x0101


	//----- nvinfo : EIATTR_COOP_GROUP_MASK_REGIDS
	.align		4
        /*19dc*/ 	.byte	0x04, 0x29
        /*19de*/ 	.short	(.L_64 - .L_63)


	//   ....[0]....
.L_63:
        /*19e0*/ 	.word	0xffffffff


	//   ....[1]....
        /*19e4*/ 	.word	0xffffffff


	//   ....[2]....
        /*19e8*/ 	.word	0xffffffff


	//   ....[3]....
        /*19ec*/ 	.word	0xffffffff


	//   ....[4]....
        /*19f0*/ 	.word	0xffffffff


	//   ....[5]....
        /*19f4*/ 	.word	0xffffffff


	//   ....[6]....
        /*19f8*/ 	.word	0xffffffff


	//   ....[7]....
        /*19fc*/ 	.word	0xffffffff


	//   ....[8]....
        /*1a00*/ 	.word	0xffffffff


	//   ....[9]....
        /*1a04*/ 	.word	0xffffffff


	//   ....[10]....
        /*1a08*/ 	.word	0xffffffff


	//   ....[11]....
        /*1a0c*/ 	.word	0xffffffff


	//   ....[12]....
        /*1a10*/ 	.word	0xffffffff


	//   ....[13]....
        /*1a14*/ 	.word	0xffffffff


	//   ....[14]....
        /*1a18*/ 	.word	0xffffffff


	//   ....[15]....
        /*1a1c*/ 	.word	0xffffffff


	//----- nvinfo : EIATTR_COOP_GROUP_INSTR_OFFSETS
	.align		4
.L_64:
        /*1a20*/ 	.byte	0x04, 0x28
        /*1a22*/ 	.short	(.L_66 - .L_65)


	//   ....[0]....
.L_65:
        /*1a24*/ 	.word	0x0000b800


	//   ....[1]....
        /*1a28*/ 	.word	0x0000b990


	//   ....[2]....
        /*1a2c*/ 	.word	0x0000b9a0


	//   ....[3]....
        /*1a30*/ 	.word	0x0000b9d0


	//   ....[4]....
        /*1a34*/ 	.word	0x0000c9d0


	//   ....[5]....
        /*1a38*/ 	.word	0x0000cb90


	//   ....[6]....
        /*1a3c*/ 	.word	0x0000cbc0


	//   ....[7]....
        /*1a40*/ 	.word	0x0000d580


	//   ....[8]....
        /*1a44*/ 	.word	0x0000e340


	//   ....[9]....
        /*1a48*/ 	.word	0x0000e4e0


	//   ....[10]....
        /*1a4c*/ 	.word	0x0000e4f0


	//   ....[11]....
        /*1a50*/ 	.word	0x0000e500


	//   ....[12]....
        /*1a54*/ 	.word	0x0000e540


	//   ....[13]....
        /*1a58*/ 	.word	0x0000e550


	//   ....[14]....
        /*1a5c*/ 	.word	0x0000e560


	//   ....[15]....
        /*1a60*/ 	.word	0x0000e570


	//----- nvinfo : EIATTR_EXIT_INSTR_OFFSETS
	.align		4
.L_66:
        /*1a64*/ 	.byte	0x04, 0x1c
        /*1a66*/ 	.short	(.L_68 - .L_67)


	//   ....[0]....
.L_67:
        /*1a68*/ 	.word	0x0001b860


	//----- nvinfo : EIATTR_REQNTID
	.align		4
.L_68:
        /*1a6c*/ 	.byte	0x04, 0x10
        /*1a6e*/ 	.short	(.L_70 - .L_69)
.L_69:
        /*1a70*/ 	.word	0x00000100
        /*1a74*/ 	.word	0x00000001
        /*1a78*/ 	.word	0x00000001


	//----- nvinfo : EIATTR_CBANK_PARAM_SIZE
	.align		4
.L_70:
        /*1a7c*/ 	.byte	0x03, 0x19
        /*1a7e*/ 	.short	0x0088


	//----- nvinfo : EIATTR_PARAM_CBANK
	.align		4
        /*1a80*/ 	.byte	0x04, 0x0a
        /*1a82*/ 	.short	(.L_72 - .L_71)
	.align		4
.L_71:
        /*1a84*/ 	.word	index@(.nv.constant0.attn_fwd)
        /*1a88*/ 	.short	0x0210
        /*1a8a*/ 	.short	0x0088


	//----- nvinfo : EIATTR_SW_WAR
	.align		4
.L_72:
        /*1a8c*/ 	.byte	0x04, 0x36
        /*1a8e*/ 	.short	(.L_74 - .L_73)
.L_73:
        /*1a90*/ 	.word	0x00000008
.L_74:


//--------------------- .nv.callgraph             --------------------------
	.section	.nv.callgraph,"",@"SHT_CUDA_CALLGRAPH"
	.align	4
	.sectionentsize	8
	.align		4
        /*0000*/ 	.word	0x00000000
	.align		4
        /*0004*/ 	.word	0xffffffff
	.align		4
        /*0008*/ 	.word	0x00000000
	.align		4
        /*000c*/ 	.word	0xfffffffe
	.align		4
        /*0010*/ 	.word	0x00000000
	.align		4
        /*0014*/ 	.word	0xfffffffd
	.align		4
        /*0018*/ 	.word	0x00000000
	.align		4
        /*001c*/ 	.word	0xfffffffc


//--------------------- .nv.constant4             --------------------------
	.section	.nv.constant4,"a",@progbits
	.align	8
	.align		8
.nv.constant4:
        /*0000*/ 	.dword	_$_str


//--------------------- .text.attn_fwd            --------------------------
	.section	.text.attn_fwd,"ax",@progbits
	.align	128
        .global         attn_fwd
        .type           attn_fwd,@function
        .size           attn_fwd,(.L_x_3 - attn_fwd)
        .other          attn_fwd,@"STO_CUDA_ENTRY STV_DEFAULT"
attn_fwd:
.text.attn_fwd:
[----:B------:R-:W0:Y:S01]  /*0000*/  LDC R1, c[0x0][0x28] ;  /* 0x00000a00ff017b82 */ /* 0x000e220000000800 */
[----:B------:R-:W1:Y:S07]  /*0010*/  S2R R232, SR_CTAID.X ;  /* 0x0000000000e87919 */ /* 0x000e6e0000002500 */
[----:B------:R-:W2:Y:S01]  /*0020*/  S2UR UR6, SR_CTAID.Y ;  /* 0x00000000000679c3 */ /* 0x000ea20000002600 */
[----:B------:R-:W-:Y:S01]  /*0030*/  ULDC.64 UR4, c[0x0][0x240] ;  /* 0x0000900000047ab9 */ /* 0x000fe20000000a00 */
[----:B0-----:R-:W-:Y:S01]  /*0040*/  IADD3 R1, R1, -0x5c8, RZ ;  /* 0xfffffa3801017810 */ /* 0x001fe20007ffe0ff */
[----:B------:R-:W1:Y:S05]  /*0050*/  S2R R238, SR_TID.X ;  /* 0x0000000000ee7919 */ /* 0x000e6a0000002100 */
[----:B------:R-:W0:Y:S08]  /*0060*/  LDC.64 R6, c[0x0][0x210] ;  /* 0x00008400ff067b82 */ /* 0x000e300000000a00 */
[----:B------:R-:W3:Y:S01]  /*0070*/  LDC R3, c[0x0][0x248] ;  /* 0x00009200ff037b82 */ /* 0x000ee20000000800 */
[----:B--2---:R-:W-:-:S07]  /*0080*/  UIMAD UR4, UR6, UR4, URZ ;  /* 0x00000004060472a4 */ /* 0x004fce000f8e023f */
[----:B------:R-:W2:Y:S01]  /*0090*/  LDC R201, c[0x0][0x248] ;  /* 0x00009200ffc97b82 */ /* 0x000ea20000000800 */
[----:B------:R-:W-:-:S07]  /*00a0*/  USHF.L.U32 UR6, UR4, 0x1, URZ ;  /* 0x0000000104067899 */ /* 0x000fce000800063f */
[----:B------:R-:W4:Y:S01]  /*00b0*/  LDC R2, c[0x0][0x248] ;  /* 0x00009200ff027b82 */ /* 0x000f220000000800 */
[----:B-1----:R-:W-:-:S05]  /*00c0*/  PRMT R0, R238, 0x6540, R232 ;  /* 0x00006540ee007816 */ /* 0x002fca00000000e8 */
[----:B------:R-:W-:Y:S01]  /*00d0*/  IMAD R0, R0, UR5, RZ ;  /* 0x0000000500007c24 */ /* 0x000fe2000f8e02ff */
[----:B------:R-:W-:Y:S01]  /*00e0*/  UIMAD.WIDE UR4, UR4, 0x2, URZ ;  /* 0x00000002040478a5 */ /* 0x000fe2000f8e023f */
[C---:B---3--:R-:W-:Y:S01]  /*00f0*/  IMAD R105, R3.reuse, 0x90, RZ ;  /* 0x0000009003697824 */ /* 0x048fe200078e02ff */
[----:B------:R-:W1:Y:S01]  /*0100*/  LDC R203, c[0x0][0x248] ;  /* 0x00009200ffcb7b82 */ /* 0x000e620000000800 */
[----:B------:R-:W-:Y:S01]  /*0110*/  IMAD.SHL.U32 R5, R3, 0x8, RZ ;  /* 0x0000000803057824 */ /* 0x000fe200078e00ff */
[C---:B------:R-:W-:Y:S01]  /*0120*/  SHF.L.U32 R123, R0.reuse, 0x1, RZ ;  /* 0x00000001007b7819 */ /* 0x040fe200000006ff */
[----:B------:R-:W-:-:S03]  /*0130*/  IMAD.HI R0, R0, 0x2, RZ ;  /* 0x0000000200007827 */ /* 0x000fc600078e02ff */
[----:B0-----:R-:W-:Y:S01]  /*0140*/  IADD3 R122, P0, P1, R123, UR6, R6 ;  /* 0x000000067b7a7c10 */ /* 0x001fe2000f91e006 */
[C---:B------:R-:W-:Y:S01]  /*0150*/  IMAD R47, R3.reuse, 0x48, RZ ;  /* 0x00000048032f7824 */ /* 0x040fe200078e02ff */
[----:B------:R-:W-:Y:S01]  /*0160*/  ULDC.64 UR6, c[0x0][0x208] ;  /* 0x0000820000067ab9 */ /* 0x000fe20000000a00 */
[C---:B------:R-:W-:Y:S01]  /*0170*/  IMAD R13, R3.reuse, 0x50, RZ ;  /* 0x00000050030d7824 */ /* 0x040fe200078e02ff */
[----:B------:R-:W-:Y:S01]  /*0180*/  IADD3.X R123, R0, UR5, R7, P0, P1 ;  /* 0x00000005007b7c10 */ /* 0x000fe200087e2407 */
[----:B------:R-:W0:Y:S01]  /*0190*/  LDC R24, c[0x0][0x248] ;  /* 0x00009200ff187b82 */ /* 0x000e220000000800 */
[-C--:B------:R-:W-:Y:S02]  /*01a0*/  LEA R4, P0, R3, R122.reuse, 0x4 ;  /* 0x0000007a03047211 */ /* 0x080fe400078020ff */
[-C--:B------:R-:W-:Y:S01]  /*01b0*/  IADD3 R6, P1, R105, R122.reuse, RZ ;  /* 0x0000007a69067210 */ /* 0x080fe20007f3e0ff */
[----:B------:R-:W-:Y:S01]  /*01c0*/  IMAD R37, R3, 0x28, RZ ;  /* 0x0000002803257824 */ /* 0x000fe200078e02ff */
[-C--:B------:R-:W-:Y:S01]  /*01d0*/  LEA.HI.X.SX32 R5, R5, R123.reuse, 0x1, P0 ;  /* 0x0000007b05057211 */ /* 0x080fe200000f0eff */
[----:B------:R-:W-:Y:S01]  /*01e0*/  IMAD R81, R3, 0xa0, RZ ;  /* 0x000000a003517824 */ /* 0x000fe200078e02ff */
[-C--:B------:R-:W-:Y:S01]  /*01f0*/  LEA.HI.X.SX32 R7, R47, R123.reuse, 0x1, P1 ;  /* 0x0000007b2f077211 */ /* 0x080fe200008f0eff */
[----:B------:R-:W-:Y:S01]  /*0200*/  IMAD R11, R3, 0x30, RZ ;  /* 0x00000030030b7824 */ /* 0x000fe200078e02ff */
[-C--:B------:R-:W-:Y:S01]  /*0210*/  IADD3 R8, P0, R13, R122.reuse, RZ ;  /* 0x0000007a0d087210 */ /* 0x080fe20007f1e0ff */
[----:B------:R-:W-:Y:S01]  /*0220*/  IMAD R15, R3, 0x18, RZ ;  /* 0x00000018030f7824 */ /* 0x000fe200078e02ff */
[-C--:B------:R-:W-:Y:S01]  /*0230*/  IADD3 R12, P1, R81, R122.reuse, RZ ;  /* 0x0000007a510c7210 */ /* 0x080fe20007f3e0ff */
[----:B------:R3:W5:Y:S01]  /*0240*/  LDG.E.U16 R23, desc[UR6][R6.64] ;  /* 0x0000000606177981 */ /* 0x000762000c1e1500 */
[-C--:B------:R-:W-:Y:S01]  /*0250*/  LEA.HI.X.SX32 R9, R37, R123.reuse, 0x1, P0 ;  /* 0x0000007b25097211 */ /* 0x080fe200000f0eff */
[C---:B------:R-:W-:Y:S01]  /*0260*/  IMAD R17, R3.reuse, 0x60, RZ ;  /* 0x0000006003117824 */ /* 0x040fe200078e02ff */
[----:B------:R-:W0:Y:S01]  /*0270*/  LDC R26, c[0x0][0x248] ;  /* 0x00009200ff1a7b82 */ /* 0x000e220000000800 */
[----:B------:R-:W-:Y:S01]  /*0280*/  IMAD R101, R3, 0xc0, RZ ;  /* 0x000000c003657824 */ /* 0x000fe200078e02ff */
[-C--:B------:R-:W-:Y:S01]  /*0290*/  LEA.HI.X.SX32 R13, R13, R123.reuse, 0x1, P1 ;  /* 0x0000007b0d0d7211 */ /* 0x080fe200008f0eff */
[----:B------:R2:W5:Y:S01]  /*02a0*/  LDG.E.U16 R22, desc[UR6][R8.64] ;  /* 0x0000000608167981 */ /* 0x000562000c1e1500 */
[-C--:B---3--:R-:W-:Y:S01]  /*02b0*/  IADD3 R6, P0, R11, R122.reuse, RZ ;  /* 0x0000007a0b067210 */ /* 0x088fe20007f1e0ff */
[----:B------:R-:W-:Y:S01]  /*02c0*/  IMAD R103, R3, 0xb0, RZ ;  /* 0x000000b003677824 */ /* 0x000fe200078e02ff */
[-C--:B------:R-:W-:Y:S01]  /*02d0*/  IADD3 R10, P1, R17, R122.reuse, RZ ;  /* 0x0000007a110a7210 */ /* 0x080fe20007f3e0ff */
[----:B------:R-:W-:Y:S01]  /*02e0*/  IMAD R19, R3, 0x38, RZ ;  /* 0x0000003803137824 */ /* 0x000fe200078e02ff */
[-C--:B------:R-:W-:Y:S01]  /*02f0*/  LEA.HI.X.SX32 R7, R15, R123.reuse, 0x1, P0 ;  /* 0x0000007b0f077211 */ /* 0x080fe200000f0eff */
[----:B------:R3:W5:Y:S01]  /*0300*/  LDG.E.U16 R163, desc[UR6][R4.64] ;  /* 0x0000000604a37981 */ /* 0x000762000c1e1500 */
[-C--:B--2---:R-:W-:Y:S01]  /*0310*/  IADD3 R8, P0, R101, R122.reuse, RZ ;  /* 0x0000007a65087210 */ /* 0x084fe20007f1e0ff */
[----:B------:R-:W-:Y:S01]  /*0320*/  IMAD R49, R3, 0x58, RZ ;  /* 0x0000005803317824 */ /* 0x000fe200078e02ff */
[-C--:B------:R-:W-:Y:S01]  /*0330*/  LEA.HI.X.SX32 R11, R11, R123.reuse, 0x1, P1 ;  /* 0x0000007b0b0b7211 */ /* 0x080fe200008f0eff */
[----:B------:R-:W-:Y:S01]  /*0340*/  IMAD R95, R3, 0xd0, RZ ;  /* 0x000000d0035f7824 */ /* 0x000fe200078e02ff */
[-C--:B------:R-:W-:Y:S01]  /*0350*/  LEA.HI.X.SX32 R9, R17, R123.reuse, 0x1, P0 ;  /* 0x0000007b11097211 */ /* 0x080fe200000f0eff */
[----:B------:R-:W-:Y:S01]  /*0360*/  IMAD R191, R3, 0x1c, RZ ;  /* 0x0000001c03bf7824 */ /* 0x000fe200078e02ff */
[-C--:B------:R-:W-:Y:S01]  /*0370*/  IADD3 R62, P0, R19, R122.reuse, RZ ;  /* 0x0000007a133e7210 */ /* 0x080fe20007f1e0ff */
[----:B------:R-:W-:Y:S01]  /*0380*/  IMAD R85, R3, 0xe0, RZ ;  /* 0x000000e003557824 */ /* 0x000fe200078e02ff */
[----:B------:R2:W5:Y:S01]  /*0390*/  LDG.E.U16 R41, desc[UR6][R12.64] ;  /* 0x000000060c297981 */ /* 0x000562000c1e1500 */
[-C--:B---3--:R-:W-:Y:S01]  /*03a0*/  IADD3 R4, P2, R103, R122.reuse, RZ ;  /* 0x0000007a67047210 */ /* 0x088fe20007f5e0ff */
[----:B------:R-:W-:Y:S01]  /*03b0*/  IMAD R21, R3, 0x70, RZ ;  /* 0x0000007003157824 */ /* 0x000fe200078e02ff */
[-C--:B------:R-:W-:Y:S01]  /*03c0*/  LEA.HI.X.SX32 R63, R191, R123.reuse, 0x1, P0 ;  /* 0x0000007bbf3f7211 */ /* 0x080fe200000f0eff */
[----:B------:R3:W5:Y:S01]  /*03d0*/  LDG.E.U16 R27, desc[UR6][R10.64] ;  /* 0x000000060a1b7981 */ /* 0x000762000c1e1500 */
[----:B------:R-:W-:Y:S01]  /*03e0*/  IMAD R55, R3, 0x68, RZ ;  /* 0x0000006803377824 */ /* 0x000fe200078e02ff */
[----:B------:R-:W-:Y:S01]  /*03f0*/  LEA.HI.X.SX32 R5, R49, R123, 0x1, P2 ;  /* 0x0000007b31057211 */ /* 0x000fe200010f0eff */
[----:B------:R-:W-:Y:S01]  /*0400*/  IMAD R109, R3, 0xf0, RZ ;  /* 0x000000f0036d7824 */ /* 0x000fe200078e02ff */
[----:B------:R4:W5:Y:S01]  /*0410*/  LDG.E.U16 R137, desc[UR6][R6.64] ;  /* 0x0000000606897981 */ /* 0x000962000c1e1500 */
[-C--:B------:R-:W-:Y:S01]  /*0420*/  IADD3 R16, P2, R85, R122.reuse, RZ ;  /* 0x0000007a55107210 */ /* 0x080fe20007f5e0ff */
[----:B------:R-:W0:Y:S01]  /*0430*/  LDC R44, c[0x0][0x248] ;  /* 0x00009200ff2c7b82 */ /* 0x000e220000000800 */
[----:B--2---:R-:W-:Y:S01]  /*0440*/  IADD3 R12, P1, R95, R122, RZ ;  /* 0x0000007a5f0c7210 */ /* 0x004fe20007f3e0ff */
[----:B------:R2:W5:Y:S01]  /*0450*/  LDG.E.U16 R25, desc[UR6][R8.64] ;  /* 0x0000000608197981 */ /* 0x000562000c1e1500 */
[----:B---3--:R-:W-:-:S02]  /*0460*/  IMAD R11, R3, 0x78, RZ ;  /* 0x00000078030b7824 */ /* 0x008fc400078e02ff */
[-C--:B------:R-:W-:Y:S01]  /*0470*/  LEA.HI.X.SX32 R13, R55, R123.reuse, 0x1, P1 ;  /* 0x0000007b370d7211 */ /* 0x080fe200008f0eff */
[----:B------:R-:W-:Y:S01]  /*0480*/  IMAD R195, R3, 0x3c, RZ ;  /* 0x0000003c03c37824 */ /* 0x000fe200078e02ff */
[----:B------:R-:W3:Y:S01]  /*0490*/  LDG.E.U16 R62, desc[UR6][R62.64] ;  /* 0x000000063e3e7981 */ /* 0x000ee2000c1e1500 */
[-C--:B----4-:R-:W-:Y:S01]  /*04a0*/  IADD3 R6, P0, R21, R122.reuse, RZ ;  /* 0x0000007a15067210 */ /* 0x090fe20007f1e0ff */
[----:B------:R-:W-:Y:S01]  /*04b0*/  IMAD R51, R3, 0xb8, RZ ;  /* 0x000000b803337824 */ /* 0x000fe200078e02ff */
[-C--:B------:R-:W-:Y:S01]  /*04c0*/  LEA.HI.X.SX32 R17, R21, R123.reuse, 0x1, P2 ;  /* 0x0000007b15117211 */ /* 0x080fe200010f0eff */
[----:B------:R-:W-:Y:S01]  /*04d0*/  IMAD R83, R3, 0xf8, RZ ;  /* 0x000000f803537824 */ /* 0x000fe200078e02ff */
[-C--:B--2---:R-:W-:Y:S01]  /*04e0*/  IADD3 R8, P1, R11, R122.reuse, RZ ;  /* 0x0000007a0b087210 */ /* 0x084fe20007f3e0ff */
[----:B------:R-:W-:Y:S01]  /*04f0*/  IMAD R197, R3, 0x5c, RZ ;  /* 0x0000005c03c57824 */ /* 0x000fe200078e02ff */
[-C--:B------:R-:W-:Y:S01]  /*0500*/  LEA.HI.X.SX32 R7, R19, R123.reuse, 0x1, P0 ;  /* 0x0000007b13077211 */ /* 0x080fe200000f0eff */
[----:B------:R-:W-:Y:S01]  /*0510*/  IMAD R199, R3, 0x7c, RZ ;  /* 0x0000007c03c77824 */ /* 0x000fe200078e02ff */
[-C--:B------:R-:W-:Y:S01]  /*0520*/  IADD3 R10, P2, R109, R122.reuse, RZ ;  /* 0x0000007a6d0a7210 */ /* 0x080fe20007f5e0ff */
[----:B------:R-:W-:Y:S01]  /*0530*/  IMAD R33, R3, 0x12, RZ ;  /* 0x0000001203217824 */ /* 0x000fe200078e02ff */
[-C--:B------:R-:W-:Y:S01]  /*0540*/  LEA.HI.X.SX32 R9, R195, R123.reuse, 0x1, P1 ;  /* 0x0000007bc3097211 */ /* 0x080fe200008f0eff */
[----:B------:R2:W4:Y:S01]  /*0550*/  LDG.E.U16 R108, desc[UR6][R6.64] ;  /* 0x00000006066c7981 */ /* 0x000522000c1e1500 */
[-C--:B------:R-:W-:Y:S01]  /*0560*/  IADD3 R56, P0, R51, R122.reuse, RZ ;  /* 0x0000007a33387210 */ /* 0x080fe20007f1e0ff */
[----:B------:R-:W-:Y:S01]  /*0570*/  IMAD R35, R3, 0x22, RZ ;  /* 0x0000002203237824 */ /* 0x000fe200078e02ff */
[-C--:B------:R-:W-:Y:S01]  /*0580*/  LEA.HI.X.SX32 R11, R11, R123.reuse, 0x1, P2 ;  /* 0x0000007b0b0b7211 */ /* 0x080fe200010f0eff */
[----:B------:R-:W-:Y:S01]  /*0590*/  IMAD R39, R3, 0x32, RZ ;  /* 0x0000003203277824 */ /* 0x000fe200078e02ff */
[----:B------:R1:W3:Y:S01]  /*05a0*/  LDG.E.U16 R45, desc[UR6][R12.64] ;  /* 0x000000060c2d7981 */ /* 0x0002e2000c1e1500 */
[----:B------:R-:W-:Y:S01]  /*05b0*/  LEA.HI.X.SX32 R57, R197, R123, 0x1, P0 ;  /* 0x0000007bc5397211 */ /* 0x000fe200000f0eff */
[----:B------:R-:W-:Y:S01]  /*05c0*/  IMAD R19, R3, 0x19, RZ ;  /* 0x0000001903137824 */ /* 0x000fe200078e02ff */
[----:B------:R-:W0:Y:S01]  /*05d0*/  LDC R52, c[0x0][0x248] ;  /* 0x00009200ff347b82 */ /* 0x000e220000000800 */
[----:B------:R1:W4:Y:S01]  /*05e0*/  LDG.E.U16 R0, desc[UR6][R16.64] ;  /* 0x0000000610007981 */ /* 0x000322000c1e1500 */
[----:B--2---:R-:W-:-:S03]  /*05f0*/  IADD3 R6, P2, R83, R122, RZ ;  /* 0x0000007a53067210 */ /* 0x004fc60007f5e0ff */
[----:B------:R2:W4:Y:S01]  /*0600*/  LDG.E.U16 R59, desc[UR6][R8.64] ;  /* 0x00000006083b7981 */ /* 0x000522000c1e1500 */
[----:B------:R-:W-:Y:S01]  /*0610*/  LEA.HI.X.SX32 R7, R199, R123, 0x1, P2 ;  /* 0x0000007bc7077211 */ /* 0x000fe200010f0eff */
[----:B-1----:R-:W-:Y:S01]  /*0620*/  IMAD R13, R3, 0x9, RZ ;  /* 0x00000009030d7824 */ /* 0x002fe200078e02ff */
[-C--:B------:R-:W-:Y:S01]  /*0630*/  IADD3 R12, P2, R39, R122.reuse, RZ ;  /* 0x0000007a270c7210 */ /* 0x080fe20007f5e0ff */
[----:B------:R1:W4:Y:S01]  /*0640*/  LDG.E.U16 R50, desc[UR6][R10.64] ;  /* 0x000000060a327981 */ /* 0x000322000c1e1500 */
[----:B------:R-:W0:Y:S01]  /*0650*/  LDC R82, c[0x0][0x248] ;  /* 0x00009200ff527b82 */ /* 0x000e220000000800 */
[C---:B------:R-:W-:Y:S02]  /*0660*/  IMAD R17, R3.reuse, 0x11, RZ ;  /* 0x0000001103117824 */ /* 0x040fe400078e02ff */
[----:B------:R-:W-:Y:S01]  /*0670*/  IMAD R43, R3, 0x42, RZ ;  /* 0x00000042032b7824 */ /* 0x000fe200078e02ff */
[----:B------:R1:W4:Y:S01]  /*0680*/  LDG.E.U16 R53, desc[UR6][R6.64] ;  /* 0x0000000606357981 */ /* 0x000322000c1e1500 */
[----:B--2---:R-:W-:Y:S01]  /*0690*/  IADD3 R8, P0, R33, R122, RZ ;  /* 0x0000007a21087210 */ /* 0x004fe20007f1e0ff */
[----:B------:R-:W-:-:S02]  /*06a0*/  IMAD R63, R3, 0x52, RZ ;  /* 0x00000052033f7824 */ /* 0x000fc400078e02ff */
[----:B------:R-:W-:Y:S01]  /*06b0*/  IMAD R65, R3, 0x62, RZ ;  /* 0x0000006203417824 */ /* 0x000fe200078e02ff */
[-C--:B-1----:R-:W-:Y:S01]  /*06c0*/  IADD3 R10, P1, R35, R122.reuse, RZ ;  /* 0x0000007a230a7210 */ /* 0x082fe20007f3e0ff */
[----:B------:R-:W-:Y:S01]  /*06d0*/  IMAD R21, R3, 0x31, RZ ;  /* 0x0000003103157824 */ /* 0x000fe200078e02ff */
[-C--:B------:R-:W-:Y:S01]  /*06e0*/  LEA.HI.X.SX32 R9, R13, R123.reuse, 0x1, P0 ;  /* 0x0000007b0d097211 */ /* 0x080fe200000f0eff */
[----:B------:R-:W-:Y:S01]  /*06f0*/  IMAD R107, R3, 0x82, RZ ;  /* 0x00000082036b7824 */ /* 0x000fe200078e02ff */
[-C--:B------:R-:W-:Y:S01]  /*0700*/  LEA.HI.X.SX32 R11, R17, R123.reuse, 0x1, P1 ;  /* 0x0000007b110b7211 */ /* 0x080fe200008f0eff */
[----:B------:R-:W-:Y:S01]  /*0710*/  IMAD R17, R3, 0x21, RZ ;  /* 0x0000002103117824 */ /* 0x000fe200078e02ff */
[-C--:B------:R-:W-:Y:S01]  /*0720*/  LEA.HI.X.SX32 R13, R19, R123.reuse, 0x1, P2 ;  /* 0x0000007b130d7211 */ /* 0x080fe200010f0eff */
[----:B------:R-:W-:Y:S01]  /*0730*/  IMAD R7, R3, 0x72, RZ ;  /* 0x0000007203077824 */ /* 0x000fe200078e02ff */
[-C--:B------:R-:W-:Y:S01]  /*0740*/  IADD3 R120, P0, R43, R122.reuse, RZ ;  /* 0x0000007a2b787210 */ /* 0x080fe20007f1e0ff */
[----:B------:R1:W2:Y:S01]  /*0750*/  LDG.E.U16 R161, desc[UR6][R8.64] ;  /* 0x0000000608a17981 */ /* 0x0002a2000c1e1500 */
[----:B------:R-:W-:Y:S01]  /*0760*/  IMAD R19, R3, 0x29, RZ ;  /* 0x0000002903137824 */ /* 0x000fe200078e02ff */
[----:B------:R-:W0:Y:S01]  /*0770*/  LDC R94, c[0x0][0x248] ;  /* 0x00009200ff5e7b82 */ /* 0x000e220000000800 */
[----:B------:R-:W-:Y:S01]  /*0780*/  LEA.HI.X.SX32 R121, R17, R123, 0x1, P0 ;  /* 0x0000007b11797211 */ /* 0x000fe200000f0eff */
[----:B------:R1:W2:Y:S04]  /*0790*/  LDG.E.U16 R135, desc[UR6][R12.64] ;  /* 0x000000060c877981 */ /* 0x0002a8000c1e1500 */
[----:B------:R1:W2:Y:S02]  /*07a0*/  LDG.E.U16 R149, desc[UR6][R10.64] ;  /* 0x000000060a957981 */ /* 0x0002a4000c1e1500 */
[-C--:B-1----:R-:W-:Y:S01]  /*07b0*/  IADD3 R8, P1, R63, R122.reuse, RZ ;  /* 0x0000007a3f087210 */ /* 0x082fe20007f3e0ff */
[C---:B------:R-:W-:Y:S01]  /*07c0*/  IMAD R17, R3.reuse, 0x41, RZ ;  /* 0x0000004103117824 */ /* 0x040fe200078e02ff */
[----:B------:R-:W2:Y:S01]  /*07d0*/  LDG.E.U16 R56, desc[UR6][R56.64] ;  /* 0x0000000638387981 */ /* 0x000ea2000c1e1500 */
[----:B------:R-:W1:Y:S01]  /*07e0*/  LDC R84, c[0x0][0x248] ;  /* 0x00009200ff547b82 */ /* 0x000e620000000800 */
[----:B------:R-:W-:Y:S01]  /*07f0*/  IMAD R13, R3, 0x39, RZ ;  /* 0x00000039030d7824 */ /* 0x000fe200078e02ff */
[-C--:B------:R-:W-:Y:S01]  /*0800*/  IADD3 R12, P0, R7, R122.reuse, RZ ;  /* 0x0000007a070c7210 */ /* 0x080fe20007f1e0ff */
[----:B------:R-:W-:Y:S01]  /*0810*/  IMAD R138, R3, 0x92, RZ ;  /* 0x00000092038a7824 */ /* 0x000fe200078e02ff */
[----:B------:R-:W2:Y:S01]  /*0820*/  LDG.E.U16 R120, desc[UR6][R120.64] ;  /* 0x0000000678787981 */ /* 0x000ea2000c1e1500 */
[----:B------:R-:W-:-:S02]  /*0830*/  IADD3 R10, P2, R65, R122, RZ ;  /* 0x0000007a410a7210 */ /* 0x000fc40007f5e0ff */
[-C--:B------:R-:W-:Y:S01]  /*0840*/  LEA.HI.X.SX32 R9, R19, R123.reuse, 0x1, P1 ;  /* 0x0000007b13097211 */ /* 0x080fe200008f0eff */
[----:B------:R-:W-:Y:S01]  /*0850*/  IMAD R130, R3, 0xb2, RZ ;  /* 0x000000b203827824 */ /* 0x000fe200078e02ff */
[-C--:B------:R-:W-:Y:S01]  /*0860*/  LEA.HI.X.SX32 R13, R13, R123.reuse, 0x1, P0 ;  /* 0x0000007b0d0d7211 */ /* 0x080fe200000f0eff */
[----:B------:R-:W-:Y:S01]  /*0870*/  IMAD R106, R3, 0xa2, RZ ;  /* 0x000000a2036a7824 */ /* 0x000fe200078e02ff */
[-C--:B------:R-:W-:Y:S01]  /*0880*/  LEA.HI.X.SX32 R11, R21, R123.reuse, 0x1, P2 ;  /* 0x0000007b150b7211 */ /* 0x080fe200010f0eff */
[----:B------:R0:W2:Y:S01]  /*0890*/  LDG.E.U16 R119, desc[UR6][R8.64] ;  /* 0x0000000608777981 */ /* 0x0000a2000c1e1500 */
[----:B------:R-:W-:Y:S01]  /*08a0*/  IADD3 R16, P0, R107, R122, RZ ;  /* 0x0000007a6b107210 */ /* 0x000fe20007f1e0ff */
[----:B------:R-:W-:Y:S01]  /*08b0*/  IMAD R19, R3, 0x49, RZ ;  /* 0x0000004903137824 */ /* 0x000fe200078e02ff */
[----:B------:R-:W1:Y:S01]  /*08c0*/  LDC R100, c[0x0][0x248] ;  /* 0x00009200ff647b82 */ /* 0x000e620000000800 */
[----:B------:R0:W2:Y:S01]  /*08d0*/  LDG.E.U16 R117, desc[UR6][R12.64] ;  /* 0x000000060c757981 */ /* 0x0000a2000c1e1500 */
[----:B------:R-:W-:Y:S01]  /*08e0*/  LEA.HI.X.SX32 R17, R17, R123, 0x1, P0 ;  /* 0x0000007b11117211 */ /* 0x000fe200000f0eff */
[----:B------:R-:W-:-:S02]  /*08f0*/  IMAD R21, R3, 0x51, RZ ;  /* 0x0000005103157824 */ /* 0x000fc400078e02ff */
[----:B------:R0:W2:Y:S01]  /*0900*/  LDG.E.U16 R118, desc[UR6][R10.64] ;  /* 0x000000060a767981 */ /* 0x0000a2000c1e1500 */
[C---:B------:R-:W-:Y:S01]  /*0910*/  IMAD R131, R3.reuse, 0xc2, RZ ;  /* 0x000000c203837824 */ /* 0x040fe200078e02ff */
[-C--:B0-----:R-:W-:Y:S01]  /*0920*/  IADD3 R8, P1, R138, R122.reuse, RZ ;  /* 0x0000007a8a087210 */ /* 0x081fe20007f3e0ff */
[C---:B------:R-:W-:Y:S01]  /*0930*/  IMAD R126, R3.reuse, 0xd2, RZ ;  /* 0x000000d2037e7824 */ /* 0x040fe200078e02ff */
[----:B------:R0:W2:Y:S01]  /*0940*/  LDG.E.U16 R116, desc[UR6][R16.64] ;  /* 0x0000000610747981 */ /* 0x0000a2000c1e1500 */
[----:B------:R-:W1:Y:S01]  /*0950*/  LDC R102, c[0x0][0x248] ;  /* 0x00009200ff667b82 */ /* 0x000e620000000800 */
[C---:B------:R-:W-:Y:S01]  /*0960*/  IMAD R13, R3.reuse, 0x59, RZ ;  /* 0x00000059030d7824 */ /* 0x040fe200078e02ff */
[-C--:B------:R-:W-:Y:S01]  /*0970*/  IADD3 R12, P0, R130, R122.reuse, RZ ;  /* 0x0000007a820c7210 */ /* 0x080fe20007f1e0ff */
[----:B------:R-:W-:Y:S01]  /*0980*/  IMAD R124, R3, 0xe2, RZ ;  /* 0x000000e2037c7824 */ /* 0x000fe200078e02ff */
[----:B------:R-:W5:Y:S01]  /*0990*/  LDG.E.U16 R5, desc[UR6][R4.64] ;  /* 0x0000000604057981 */ /* 0x000f62000c1e1500 */
[----:B------:R-:W-:-:S02]  /*09a0*/  IADD3 R10, P2, R106, R122, RZ ;  /* 0x0000007a6a0a7210 */ /* 0x000fc40007f5e0ff */
[-C--:B------:R-:W-:Y:S01]  /*09b0*/  LEA.HI.X.SX32 R9, R19, R123.reuse, 0x1, P1 ;  /* 0x0000007b13097211 */ /* 0x080fe200008f0eff */
[----:B------:R-:W-:Y:S01]  /*09c0*/  IMAD R19, R3, 0x61, RZ ;  /* 0x0000006103137824 */ /* 0x000fe200078e02ff */
[-C--:B------:R-:W-:Y:S01]  /*09d0*/  LEA.HI.X.SX32 R13, R13, R123.reuse, 0x1, P0 ;  /* 0x0000007b0d0d7211 */ /* 0x080fe200000f0eff */
[----:B------:R-:W-:Y:S01]  /*09e0*/  IMAD R29, R3, 0x71, RZ ;  /* 0x00000071031d7824 */ /* 0x000fe200078e02ff */
[-C--:B------:R-:W-:Y:S01]  /*09f0*/  LEA.HI.X.SX32 R11, R21, R123.reuse, 0x1, P2 ;  /* 0x0000007b150b7211 */ /* 0x080fe200010f0eff */
[----:B------:R-:W-:Y:S01]  /*0a00*/  IMAD R127, R3, 0xf2, RZ ;  /* 0x000000f2037f7824 */ /* 0x000fe200078e02ff */
[-C--:B------:R-:W-:Y:S01]  /*0a10*/  IADD3 R18, P0, R131, R122.reuse, RZ ;  /* 0x0000007a83127210 */ /* 0x080fe20007f1e0ff */
[----:B------:R-:W-:Y:S01]  /*0a20*/  IMAD R21, R3, 0x69, RZ ;  /* 0x0000006903157824 */ /* 0x000fe200078e02ff */
[-C--:B0-----:R-:W-:Y:S01]  /*0a30*/  IADD3 R16, P1, R126, R122.reuse, RZ ;  /* 0x0000007a7e107210 */ /* 0x081fe20007f3e0ff */
[----:B------:R0:W2:Y:S01]  /*0a40*/  LDG.E.U16 R114, desc[UR6][R10.64] ;  /* 0x000000060a727981 */ /* 0x0000a2000c1e1500 */
[-C--:B------:R-:W-:Y:S01]  /*0a50*/  LEA.HI.X.SX32 R19, R19, R123.reuse, 0x1, P0 ;  /* 0x0000007b13137211 */ /* 0x080fe200000f0eff */
[----:B------:R-:W-:Y:S01]  /*0a60*/  IMAD R31, R3, 0xa, RZ ;  /* 0x0000000a031f7824 */ /* 0x000fe200078e02ff */
[-C--:B------:R-:W-:Y:S01]  /*0a70*/  IADD3 R20, P0, R124, R122.reuse, RZ ;  /* 0x0000007a7c147210 */ /* 0x080fe20007f1e0ff */
[----:B------:R0:W2:Y:S01]  /*0a80*/  LDG.E.U16 R115, desc[UR6][R8.64] ;  /* 0x0000000608737981 */ /* 0x0000a2000c1e1500 */
[-C--:B------:R-:W-:Y:S01]  /*0a90*/  LEA.HI.X.SX32 R17, R21, R123.reuse, 0x1, P1 ;  /* 0x0000007b15117211 */ /* 0x080fe200008f0eff */
[----:B------:R-:W-:Y:S01]  /*0aa0*/  IMAD R79, R3, 0xa8, RZ ;  /* 0x000000a8034f7824 */ /* 0x000fe200078e02ff */
[-C--:B------:R-:W-:Y:S01]  /*0ab0*/  IADD3 R28, P2, R127, R122.reuse, RZ ;  /* 0x0000007a7f1c7210 */ /* 0x080fe20007f5e0ff */
[----:B------:R0:W2:Y:S01]  /*0ac0*/  LDG.E.U16 R113, desc[UR6][R12.64] ;  /* 0x000000060c717981 */ /* 0x0000a2000c1e1500 */
[C---:B------:R-:W-:Y:S01]  /*0ad0*/  IMAD R77, R3.reuse, 0xc8, RZ ;  /* 0x000000c8034d7824 */ /* 0x040fe200078e02ff */
[C---:B0-----:R-:W-:Y:S01]  /*0ae0*/  SHF.L.U32 R11, R3.reuse, 0x1, RZ ;  /* 0x00000001030b7819 */ /* 0x041fe200000006ff */
[----:B------:R-:W-:Y:S01]  /*0af0*/  IMAD R128, R3, 0x8a, RZ ;  /* 0x0000008a03807824 */ /* 0x000fe200078e02ff */
[-C--:B------:R-:W-:Y:S01]  /*0b00*/  LEA.HI.X.SX32 R21, R29, R123.reuse, 0x1, P0 ;  /* 0x0000007b1d157211 */ /* 0x080fe200000f0eff */
[----:B------:R0:W2:Y:S01]  /*0b10*/  LDG.E.U16 R112, desc[UR6][R18.64] ;  /* 0x0000000612707981 */ /* 0x0000a2000c1e1500 */
[----:B------:R-:W-:Y:S01]  /*0b20*/  IMAD R9, R3, 0x79, RZ ;  /* 0x0000007903097824 */ /* 0x000fe200078e02ff */
[-C--:B------:R-:W-:Y:S01]  /*0b30*/  IADD3 R8, P0, R11, R122.reuse, RZ ;  /* 0x0000007a0b087210 */ /* 0x080fe20007f1e0ff */
[C---:B------:R-:W-:Y:S01]  /*0b40*/  IMAD R125, R3.reuse, 0x9a, RZ ;  /* 0x0000009a037d7824 */ /* 0x040fe200078e02ff */
[CC--:B------:R-:W-:Y:S01]  /*0b50*/  LEA R10, P1, R3.reuse, R122.reuse, 0x2 ;  /* 0x0000007a030a7211 */ /* 0x0c0fe200078210ff */
[----:B------:R-:W-:Y:S01]  /*0b60*/  IMAD R13, R3, 0x5, RZ ;  /* 0x00000005030d7824 */ /* 0x000fe200078e02ff */
[-C--:B------:R-:W-:Y:S01]  /*0b70*/  LEA.HI.X.SX32 R29, R9, R123.reuse, 0x1, P2 ;  /* 0x0000007b091d7211 */ /* 0x080fe200010f0eff */
[----:B------:R1:W2:Y:S01]  /*0b80*/  LDG.E.U16 R111, desc[UR6][R16.64] ;  /* 0x00000006106f7981 */ /* 0x0002a2000c1e1500 */
[CC--:B------:R-:W-:Y:S01]  /*0b90*/  LEA.HI.X.SX32 R9, R3.reuse, R123.reuse, 0x1, P0 ;  /* 0x0000007b03097211 */ /* 0x0c0fe200000f0eff */
[----:B------:R-:W-:Y:S01]  /*0ba0*/  IMAD R129, R3, 0xaa, RZ ;  /* 0x000000aa03817824 */ /* 0x000fe200078e02ff */
[-C--:B------:R-:W-:Y:S01]  /*0bb0*/  IADD3 R12, P0, R31, R122.reuse, RZ ;  /* 0x0000007a1f0c7210 */ /* 0x080fe20007f1e0ff */
[----:B0-----:R-:W-:Y:S01]  /*0bc0*/  IMAD R19, R3, 0x14, RZ ;  /* 0x0000001403137824 */ /* 0x001fe200078e02ff */
[----:B------:R0:W2:Y:S01]  /*0bd0*/  LDG.E.U16 R87, desc[UR6][R20.64] ;  /* 0x0000000614577981 */ /* 0x0000a2000c1e1500 */
[-C--:B------:R-:W-:Y:S01]  /*0be0*/  LEA.HI.X.SX32 R11, R11, R123.reuse, 0x1, P1 ;  /* 0x0000007b0b0b7211 */ /* 0x080fe200008f0eff */
[----:B------:R-:W-:Y:S01]  /*0bf0*/  IMAD R185, R3, 0xe8, RZ ;  /* 0x000000e803b97824 */ /* 0x000fe200078e02ff */
[----:B------:R-:W-:Y:S01]  /*0c00*/  LEA.HI.X.SX32 R13, R13, R123, 0x1, P0 ;  /* 0x0000007b0d0d7211 */ /* 0x000fe200000f0eff */
[----:B------:R0:W2:Y:S01]  /*0c10*/  LDG.E.U16 R110, desc[UR6][R28.64] ;  /* 0x000000061c6e7981 */ /* 0x0000a2000c1e1500 */
[-C--:B-1----:R-:W-:Y:S01]  /*0c20*/  IADD3 R16, P1, R19, R122.reuse, RZ ;  /* 0x0000007a13107210 */ /* 0x082fe20007f3e0ff */
[----:B------:R-:W-:Y:S01]  /*0c30*/  IMAD R136, R3, 0xca, RZ ;  /* 0x000000ca03887824 */ /* 0x000fe200078e02ff */
[----:B------:R-:W1:Y:S01]  /*0c40*/  LDC R4, c[0x0][0x248] ;  /* 0x00009200ff047b82 */ /* 0x000e620000000800 */
[----:B------:R0:W2:Y:S02]  /*0c50*/  LDG.E.U16 R167, desc[UR6][R12.64] ;  /* 0x000000060ca77981 */ /* 0x0000a4000c1e1500 */
[----:B0-----:R-:W-:-:S02]  /*0c60*/  IADD3 R20, P2, R37, R122, RZ ;  /* 0x0000007a25147210 */ /* 0x001fc40007f5e0ff */
[----:B------:R0:W2:Y:S01]  /*0c70*/  LDG.E.U16 R173, desc[UR6][R10.64] ;  /* 0x000000060aad7981 */ /* 0x0000a2000c1e1500 */
[----:B------:R-:W-:Y:S01]  /*0c80*/  IMAD R29, R3, 0x24, RZ ;  /* 0x00000024031d7824 */ /* 0x000fe200078e02ff */
[-C--:B------:R-:W-:Y:S02]  /*0c90*/  LEA.HI.X.SX32 R17, R31, R123.reuse, 0x1, P1 ;  /* 0x0000007b1f117211 */ /* 0x080fe400008f0eff */
[----:B------:R0:W2:Y:S01]  /*0ca0*/  LDG.E.U16 R175, desc[UR6][R8.64] ;  /* 0x0000000608af7981 */ /* 0x0000a2000c1e1500 */
[-C--:B------:R-:W-:Y:S01]  /*0cb0*/  LEA.HI.X.SX32 R21, R19, R123.reuse, 0x1, P2 ;  /* 0x0000007b13157211 */ /* 0x080fe200010f0eff */
[----:B------:R-:W-:Y:S01]  /*0cc0*/  IMAD R13, R3, 0x34, RZ ;  /* 0x00000034030d7824 */ /* 0x000fe200078e02ff */
[-C--:B------:R-:W-:Y:S01]  /*0cd0*/  IADD3 R18, P0, R29, R122.reuse, RZ ;  /* 0x0000007a1d127210 */ /* 0x080fe20007f1e0ff */
[----:B------:R-:W-:Y:S01]  /*0ce0*/  IMAD R132, R3, 0xda, RZ ;  /* 0x000000da03847824 */ /* 0x000fe200078e02ff */
[-C--:B------:R-:W-:Y:S01]  /*0cf0*/  IADD3 R28, P1, R47, R122.reuse, RZ ;  /* 0x0000007a2f1c7210 */ /* 0x080fe20007f3e0ff */
[----:B0-----:R-:W-:Y:S01]  /*0d00*/  IMAD R11, R3, 0x1a, RZ ;  /* 0x0000001a030b7824 */ /* 0x001fe200078e02ff */
[-C--:B------:R-:W-:Y:S01]  /*0d10*/  LEA.HI.X.SX32 R19, R33, R123.reuse, 0x1, P0 ;  /* 0x0000007b21137211 */ /* 0x080fe200000f0eff */
[----:B------:R0:W2:Y:S01]  /*0d20*/  LDG.E.U16 R143, desc[UR6][R20.64] ;  /* 0x00000006148f7981 */ /* 0x0000a2000c1e1500 */
[-C--:B------:R-:W-:Y:S01]  /*0d30*/  LEA.HI.X.SX32 R29, R29, R123.reuse, 0x1, P1 ;  /* 0x0000007b1d1d7211 */ /* 0x080fe200008f0eff */
[----:B------:R-:W3:Y:S01]  /*0d40*/  LDC R104, c[0x0][0x248] ;  /* 0x00009200ff687b82 */ /* 0x000ee20000000800 */
[-C--:B------:R-:W-:Y:S01]  /*0d50*/  IADD3 R10, P1, R13, R122.reuse, RZ ;  /* 0x0000007a0d0a7210 */ /* 0x080fe20007f3e0ff */
[----:B------:R-:W-:Y:S01]  /*0d60*/  IMAD R9, R3, 0xd, RZ ;  /* 0x0000000d03097824 */ /* 0x000fe200078e02ff */
[-C--:B------:R-:W-:Y:S01]  /*0d70*/  IADD3 R8, P0, R11, R122.reuse, RZ ;  /* 0x0000007a0b087210 */ /* 0x080fe20007f1e0ff */
[----:B------:R0:W2:Y:S02]  /*0d80*/  LDG.E.U16 R147, desc[UR6][R18.64] ;  /* 0x0000000612937981 */ /* 0x0000a4000c1e1500 */
[----:B0-----:R-:W-:Y:S01]  /*0d90*/  IMAD R21, R3, 0x88, RZ ;  /* 0x0000008803157824 */ /* 0x001fe200078e02ff */
[-C--:B------:R-:W-:Y:S01]  /*0da0*/  LEA.HI.X.SX32 R11, R11, R123.reuse, 0x1, P1 ;  /* 0x0000007b0b0b7211 */ /* 0x080fe200008f0eff */
[----:B------:R-:W-:Y:S01]  /*0db0*/  IMAD R31, R3, 0x44, RZ ;  /* 0x00000044031f7824 */ /* 0x000fe200078e02ff */
[----:B------:R0:W2:Y:S01]  /*0dc0*/  LDG.E.U16 R159, desc[UR6][R16.64] ;  /* 0x00000006109f7981 */ /* 0x0000a2000c1e1500 */
[-C--:B------:R-:W-:Y:S01]  /*0dd0*/  LEA.HI.X.SX32 R9, R9, R123.reuse, 0x1, P0 ;  /* 0x0000007b09097211 */ /* 0x080fe200000f0eff */
[----:B------:R-:W-:Y:S01]  /*0de0*/  IMAD R33, R3, 0x64, RZ ;  /* 0x0000006403217824 */ /* 0x000fe200078e02ff */
[-C--:B------:R-:W-:Y:S01]  /*0df0*/  IADD3 R18, P1, R21, R122.reuse, RZ ;  /* 0x0000007a15127210 */ /* 0x080fe20007f3e0ff */
[----:B------:R1:W2:Y:S01]  /*0e00*/  LDG.E.U16 R61, desc[UR6][R28.64] ;  /* 0x000000061c3d7981 */ /* 0x0002a2000c1e1500 */
[-C--:B------:R-:W-:Y:S01]  /*0e10*/  IADD3 R12, P0, R31, R122.reuse, RZ ;  /* 0x0000007a1f0c7210 */ /* 0x080fe20007f1e0ff */
[----:B------:R-:W-:Y:S01]  /*0e20*/  IMAD R121, R3, 0xba, RZ ;  /* 0x000000ba03797824 */ /* 0x000fe200078e02ff */
[-C--:B------:R-:W-:Y:S01]  /*0e30*/  LEA.HI.X.SX32 R19, R31, R123.reuse, 0x1, P1 ;  /* 0x0000007b1f137211 */ /* 0x080fe200008f0eff */
[----:B------:R-:W-:Y:S01]  /*0e40*/  IMAD R31, R3, 0x54, RZ ;  /* 0x00000054031f7824 */ /* 0x000fe200078e02ff */
[----:B------:R1:W2:Y:S01]  /*0e50*/  LDG.E.U16 R153, desc[UR6][R8.64] ;  /* 0x0000000608997981 */ /* 0x0002a2000c1e1500 */
[----:B0-----:R-:W-:Y:S01]  /*0e60*/  IADD3 R16, P2, R55, R122, RZ ;  /* 0x0000007a37107210 */ /* 0x001fe20007f5e0ff */
[C---:B------:R-:W-:Y:S01]  /*0e70*/  IMAD R174, R3.reuse, 0x84, RZ ;  /* 0x0000008403ae7824 */ /* 0x040fe200078e02ff */
[----:B------:R-:W0:Y:S01]  /*0e80*/  LDC R20, c[0x0][0x248] ;  /* 0x00009200ff147b82 */ /* 0x000e220000000800 */
[----:B------:R1:W2:Y:S02]  /*0e90*/  LDG.E.U16 R133, desc[UR6][R10.64] ;  /* 0x000000060a857981 */ /* 0x0002a4000c1e1500 */
[----:B-1----:R-:W-:Y:S01]  /*0ea0*/  IMAD R29, R3, 0x2a, RZ ;  /* 0x0000002a031d7824 */ /* 0x002fe200078e02ff */
[----:B------:R-:W-:-:S02]  /*0eb0*/  LEA.HI.X.SX32 R17, R13, R123, 0x1, P2 ;  /* 0x0000007b0d117211 */ /* 0x000fc400010f0eff */
[-C--:B------:R-:W-:Y:S01]  /*0ec0*/  LEA.HI.X.SX32 R13, R35, R123.reuse, 0x1, P0 ;  /* 0x0000007b230d7211 */ /* 0x080fe200000f0eff */
[----:B------:R-:W2:Y:S01]  /*0ed0*/  LDG.E.U16 R58, desc[UR6][R18.64] ;  /* 0x00000006123a7981 */ /* 0x000ea2000c1e1500 */
[----:B------:R-:W-:Y:S01]  /*0ee0*/  IMAD R9, R3, 0x15, RZ ;  /* 0x0000001503097824 */ /* 0x000fe200078e02ff */
[-C--:B------:R-:W-:Y:S01]  /*0ef0*/  IADD3 R8, P0, R29, R122.reuse, RZ ;  /* 0x0000007a1d087210 */ /* 0x080fe20007f1e0ff */
[----:B------:R-:W1:Y:S01]  /*0f00*/  LDC R150, c[0x0][0x248] ;  /* 0x00009200ff967b82 */ /* 0x000e620000000800 */
[----:B------:R0:W2:Y:S01]  /*0f10*/  LDG.E.U16 R99, desc[UR6][R12.64] ;  /* 0x000000060c637981 */ /* 0x0000a2000c1e1500 */
[-C--:B------:R-:W-:Y:S02]  /*0f20*/  IADD3 R10, P1, R31, R122.reuse, RZ ;  /* 0x0000007a1f0a7210 */ /* 0x080fe40007f3e0ff */
[-C--:B------:R-:W-:Y:S01]  /*0f30*/  LEA.HI.X.SX32 R9, R9, R123.reuse, 0x1, P0 ;  /* 0x0000007b09097211 */ /* 0x080fe200000f0eff */
[----:B------:R0:W2:Y:S01]  /*0f40*/  LDG.E.U16 R60, desc[UR6][R16.64] ;  /* 0x00000006103c7981 */ /* 0x0000a2000c1e1500 */
[----:B------:R-:W-:Y:S01]  /*0f50*/  LEA.HI.X.SX32 R11, R29, R123, 0x1, P1 ;  /* 0x0000007b1d0b7211 */ /* 0x000fe200008f0eff */
[----:B------:R-:W-:Y:S01]  /*0f60*/  IMAD R29, R3, 0x3a, RZ ;  /* 0x0000003a031d7824 */ /* 0x000fe200078e02ff */
[----:B------:R-:W1:Y:S01]  /*0f70*/  LDC R152, c[0x0][0x248] ;  /* 0x00009200ff987b82 */ /* 0x000e620000000800 */
[----:B------:R0:W2:Y:S02]  /*0f80*/  LDG.E.U16 R141, desc[UR6][R8.64] ;  /* 0x00000006088d7981 */ /* 0x0000a4000c1e1500 */
[-C--:B0-----:R-:W-:Y:S01]  /*0f90*/  IADD3 R12, P0, R33, R122.reuse, RZ ;  /* 0x0000007a210c7210 */ /* 0x081fe20007f1e0ff */
[----:B------:R-:W-:Y:S01]  /*0fa0*/  IMAD R134, R3, 0xea, RZ ;  /* 0x000000ea03867824 */ /* 0x000fe200078e02ff */
[----:B------:R-:W4:Y:S01]  /*0fb0*/  LDG.E.U16 R177, desc[UR6][R122.64] ;  /* 0x000000067ab17981 */ /* 0x000f22000c1e1500 */
[----:B------:R-:W-:-:S02]  /*0fc0*/  IADD3 R16, P2, R79, R122, RZ ;  /* 0x0000007a4f107210 */ /* 0x000fc40007f5e0ff */
[----:B------:R-:W0:Y:S01]  /*0fd0*/  LDC R142, c[0x0][0x248] ;  /* 0x00009200ff8e7b82 */ /* 0x000e220000000800 */
[-C--:B------:R-:W-:Y:S01]  /*0fe0*/  LEA.HI.X.SX32 R13, R39, R123.reuse, 0x1, P0 ;  /* 0x0000007b270d7211 */ /* 0x080fe200000f0eff */
[----:B------:R1:W2:Y:S01]  /*0ff0*/  LDG.E.U16 R98, desc[UR6][R10.64] ;  /* 0x000000060a627981 */ /* 0x0002a2000c1e1500 */
[-C--:B------:R-:W-:Y:S01]  /*1000*/  LEA.HI.X.SX32 R17, R31, R123.reuse, 0x1, P2 ;  /* 0x0000007b1f117211 */ /* 0x080fe200010f0eff */
[----:B------:R-:W-:Y:S01]  /*1010*/  IMAD R9, R3, 0x1d, RZ ;  /* 0x0000001d03097824 */ /* 0x000fe200078e02ff */
[-C--:B------:R-:W-:Y:S01]  /*1020*/  IADD3 R18, P1, R77, R122.reuse, RZ ;  /* 0x0000007a4d127210 */ /* 0x080fe20007f3e0ff */
[----:B------:R-:W-:Y:S01]  /*1030*/  IMAD R31, R3, 0x74, RZ ;  /* 0x00000074031f7824 */ /* 0x000fe200078e02ff */
[-C--:B------:R-:W-:Y:S01]  /*1040*/  IADD3 R8, P0, R29, R122.reuse, RZ ;  /* 0x0000007a1d087210 */ /* 0x080fe20007f1e0ff */
[----:B------:R1:W2:Y:S01]  /*1050*/  LDG.E.U16 R97, desc[UR6][R12.64] ;  /* 0x000000060c617981 */ /* 0x0002a2000c1e1500 */
[-C--:B------:R-:W-:Y:S01]  /*1060*/  LEA.HI.X.SX32 R19, R33, R123.reuse, 0x1, P1 ;  /* 0x0000007b21137211 */ /* 0x080fe200008f0eff */
[----:B------:R-:W0:Y:S01]  /*1070*/  LDC R144, c[0x0][0x248] ;  /* 0x00009200ff907b82 */ /* 0x000e220000000800 */
[----:B------:R-:W-:Y:S01]  /*1080*/  LEA.HI.X.SX32 R9, R9, R123, 0x1, P0 ;  /* 0x0000007b09097211 */ /* 0x000fe200000f0eff */
[----:B------:R1:W2:Y:S02]  /*1090*/  LDG.E.U16 R57, desc[UR6][R16.64] ;  /* 0x0000000610397981 */ /* 0x0002a4000c1e1500 */
[----:B-1----:R-:W-:-:S02]  /*10a0*/  IADD3 R10, P1, R31, R122, RZ ;  /* 0x0000007a1f0a7210 */ /* 0x002fc40007f3e0ff */
[----:B------:R1:W2:Y:S01]  /*10b0*/  LDG.E.U16 R40, desc[UR6][R8.64] ;  /* 0x0000000608287981 */ /* 0x0002a2000c1e1500 */
[----:B------:R-:W-:Y:S01]  /*10c0*/  IMAD R13, R3, 0x45, RZ ;  /* 0x00000045030d7824 */ /* 0x000fe200078e02ff */
[-C--:B------:R-:W-:Y:S02]  /*10d0*/  IADD3 R12, P0, R128, R122.reuse, RZ ;  /* 0x0000007a800c7210 */ /* 0x080fe40007f1e0ff */
[----:B------:R1:W2:Y:S01]  /*10e0*/  LDG.E.U16 R55, desc[UR6][R18.64] ;  /* 0x0000000612377981 */ /* 0x0002a2000c1e1500 */
[-C--:B------:R-:W-:Y:S01]  /*10f0*/  LEA.HI.X.SX32 R11, R29, R123.reuse, 0x1, P1 ;  /* 0x0000007b1d0b7211 */ /* 0x080fe200008f0eff */
[----:B------:R-:W-:Y:S01]  /*1100*/  IMAD R17, R3, 0x4d, RZ ;  /* 0x0000004d03117824 */ /* 0x000fe200078e02ff */
[----:B------:R-:W-:Y:S01]  /*1110*/  LEA.HI.X.SX32 R13, R13, R123, 0x1, P0 ;  /* 0x0000007b0d0d7211 */ /* 0x000fe200000f0eff */
[----:B------:R-:W0:Y:S01]  /*1120*/  LDC R146, c[0x0][0x248] ;  /* 0x00009200ff927b82 */ /* 0x000e220000000800 */
[-C--:B-1----:R-:W-:Y:S01]  /*1130*/  IADD3 R8, P0, R125, R122.reuse, RZ ;  /* 0x0000007a7d087210 */ /* 0x082fe20007f1e0ff */
[----:B------:R1:W2:Y:S01]  /*1140*/  LDG.E.U16 R96, desc[UR6][R10.64] ;  /* 0x000000060a607981 */ /* 0x0002a2000c1e1500 */
[----:B------:R-:W-:Y:S01]  /*1150*/  IADD3 R28, P2, R185, R122, RZ ;  /* 0x0000007ab91c7210 */ /* 0x000fe20007f5e0ff */
[----:B------:R-:W-:-:S02]  /*1160*/  IMAD R19, R3, 0x55, RZ ;  /* 0x0000005503137824 */ /* 0x000fc400078e02ff */
[----:B------:R1:W2:Y:S01]  /*1170*/  LDG.E.U16 R35, desc[UR6][R12.64] ;  /* 0x000000060c237981 */ /* 0x0002a2000c1e1500 */
[-C--:B------:R-:W-:Y:S01]  /*1180*/  LEA.HI.X.SX32 R9, R17, R123.reuse, 0x1, P0 ;  /* 0x0000007b11097211 */ /* 0x080fe200000f0eff */
[----:B------:R-:W0:Y:S01]  /*1190*/  LDC R148, c[0x0][0x248] ;  /* 0x00009200ff947b82 */ /* 0x000e220000000800 */
[-C--:B-1----:R-:W-:Y:S01]  /*11a0*/  IADD3 R10, P1, R129, R122.reuse, RZ ;  /* 0x0000007a810a7210 */ /* 0x082fe20007f3e0ff */
[----:B------:R-:W-:Y:S01]  /*11b0*/  IMAD R47, R3, 0x4a, RZ ;  /* 0x0000004a032f7824 */ /* 0x000fe200078e02ff */
[-C--:B------:R-:W-:Y:S01]  /*11c0*/  LEA.HI.X.SX32 R29, R31, R123.reuse, 0x1, P2 ;  /* 0x0000007b1f1d7211 */ /* 0x080fe200010f0eff */
[----:B------:R1:W2:Y:S01]  /*11d0*/  LDG.E.U16 R34, desc[UR6][R8.64] ;  /* 0x0000000608227981 */ /* 0x0002a2000c1e1500 */
[----:B------:R-:W-:Y:S01]  /*11e0*/  IMAD R13, R3, 0x65, RZ ;  /* 0x00000065030d7824 */ /* 0x000fe200078e02ff */
[-C--:B------:R-:W-:Y:S02]  /*11f0*/  IADD3 R12, P0, R136, R122.reuse, RZ ;  /* 0x0000007a880c7210 */ /* 0x080fe40007f1e0ff */
[----:B------:R-:W0:Y:S01]  /*1200*/  LDC R154, c[0x0][0x248] ;  /* 0x00009200ff9a7b82 */ /* 0x000e220000000800 */
[-C--:B------:R-:W-:Y:S01]  /*1210*/  LEA.HI.X.SX32 R11, R19, R123.reuse, 0x1, P1 ;  /* 0x0000007b130b7211 */ /* 0x080fe200008f0eff */
[----:B------:R-:W-:Y:S01]  /*1220*/  IMAD R19, R3, 0x6d, RZ ;  /* 0x0000006d03137824 */ /* 0x000fe200078e02ff */
[-C--:B------:R-:W-:Y:S01]  /*1230*/  LEA.HI.X.SX32 R13, R13, R123.reuse, 0x1, P0 ;  /* 0x0000007b0d0d7211 */ /* 0x080fe200000f0eff */
[----:B------:R-:W-:Y:S01]  /*1240*/  IMAD R31, R3, 0x5d, RZ ;  /* 0x0000005d031f7824 */ /* 0x000fe200078e02ff */
[-C--:B------:R-:W-:Y:S01]  /*1250*/  IADD3 R18, P0, R132, R122.reuse, RZ ;  /* 0x0000007a84127210 */ /* 0x080fe20007f1e0ff */
[----:B------:R1:W2:Y:S01]  /*1260*/  LDG.E.U16 R54, desc[UR6][R28.64] ;  /* 0x000000061c367981 */ /* 0x0002a2000c1e1500 */
[-C--:B------:R-:W-:Y:S01]  /*1270*/  IADD3 R16, P2, R121, R122.reuse, RZ ;  /* 0x0000007a79107210 */ /* 0x080fe20007f5e0ff */
[----:B-1----:R-:W-:Y:S01]  /*1280*/  IMAD R9, R3, 0x25, RZ ;  /* 0x0000002503097824 */ /* 0x002fe200078e02ff */
[-C--:B------:R-:W-:Y:S01]  /*1290*/  LEA.HI.X.SX32 R19, R19, R123.reuse, 0x1, P0 ;  /* 0x0000007b13137211 */ /* 0x080fe200000f0eff */
[----:B------:R1:W2:Y:S01]  /*12a0*/  LDG.E.U16 R33, desc[UR6][R10.64] ;  /* 0x000000060a217981 */ /* 0x0002a2000c1e1500 */
[-C--:B------:R-:W-:Y:S01]  /*12b0*/  LEA.HI.X.SX32 R17, R31, R123.reuse, 0x1, P2 ;  /* 0x0000007b1f117211 */ /* 0x080fe200010f0eff */
[----:B------:R-:W-:Y:S01]  /*12c0*/  IMAD R172, R3, 0x94, RZ ;  /* 0x0000009403ac7824 */ /* 0x000fe200078e02ff */
[-C--:B------:R-:W-:Y:S01]  /*12d0*/  IADD3 R8, P0, R47, R122.reuse, RZ ;  /* 0x0000007a2f087210 */ /* 0x080fe20007f1e0ff */
[C---:B------:R-:W-:Y:S01]  /*12e0*/  IMAD R180, R3.reuse, 0xb4, RZ ;  /* 0x000000b403b47824 */ /* 0x040fe200078e02ff */
[----:B------:R1:W2:Y:S01]  /*12f0*/  LDG.E.U16 R31, desc[UR6][R12.64] ;  /* 0x000000060c1f7981 */ /* 0x0002a2000c1e1500 */
[C---:B------:R-:W-:Y:S01]  /*1300*/  IMAD R29, R3.reuse, 0x75, RZ ;  /* 0x00000075031d7824 */ /* 0x040fe200078e02ff */
[-C--:B------:R-:W-:Y:S01]  /*1310*/  IADD3 R28, P2, R134, R122.reuse, RZ ;  /* 0x0000007a861c7210 */ /* 0x080fe20007f5e0ff */
[----:B------:R-:W-:Y:S01]  /*1320*/  IMAD R179, R3, 0xa4, RZ ;  /* 0x000000a403b37824 */ /* 0x000fe200078e02ff */
[----:B------:R1:W2:Y:S02]  /*1330*/  LDG.E.U16 R30, desc[UR6][R18.64] ;  /* 0x00000006121e7981 */ /* 0x0002a4000c1e1500 */
[-C--:B-1----:R-:W-:Y:S01]  /*1340*/  IADD3 R10, P1, R174, R122.reuse, RZ ;  /* 0x0000007aae0a7210 */ /* 0x082fe20007f3e0ff */
[----:B------:R-:W1:Y:S01]  /*1350*/  LDC R156, c[0x0][0x248] ;  /* 0x00009200ff9c7b82 */ /* 0x000e620000000800 */
[-C--:B------:R-:W-:Y:S01]  /*1360*/  LEA.HI.X.SX32 R9, R9, R123.reuse, 0x1, P0 ;  /* 0x0000007b09097211 */ /* 0x080fe200000f0eff */
[----:B------:R-:W-:Y:S01]  /*1370*/  IMAD R37, R3, 0x2d, RZ ;  /* 0x0000002d03257824 */ /* 0x000fe200078e02ff */
[-C--:B------:R-:W-:Y:S01]  /*1380*/  LEA.HI.X.SX32 R11, R43, R123.reuse, 0x1, P1 ;  /* 0x0000007b2b0b7211 */ /* 0x080fe200008f0eff */
[----:B------:R-:W-:Y:S01]  /*1390*/  IMAD R43, R3, 0x5a, RZ ;  /* 0x0000005a032b7824 */ /* 0x000fe200078e02ff */
[-C--:B------:R-:W-:Y:S01]  /*13a0*/  LEA.HI.X.SX32 R29, R29, R123.reuse, 0x1, P2 ;  /* 0x0000007b1d1d7211 */ /* 0x080fe200010f0eff */
[----:B------:R0:W2:Y:S01]  /*13b0*/  LDG.E.U16 R32, desc[UR6][R16.64] ;  /* 0x0000000610207981 */ /* 0x0000a2000c1e1500 */
[-C--:B------:R-:W-:Y:S01]  /*13c0*/  IADD3 R12, P0, R172, R122.reuse, RZ ;  /* 0x0000007aac0c7210 */ /* 0x080fe20007f1e0ff */
[----:B------:R-:W5:Y:S01]  /*13d0*/  LDC R158, c[0x0][0x248] ;  /* 0x00009200ff9e7b82 */ /* 0x000f620000000800 */
[----:B------:R-:W-:Y:S01]  /*13e0*/  IADD3 R18, P2, R180, R122, RZ ;  /* 0x0000007ab4127210 */ /* 0x000fe20007f5e0ff */
[----:B------:R0:W2:Y:S01]  /*13f0*/  LDG.E.U16 R93, desc[UR6][R10.64] ;  /* 0x000000060a5d7981 */ /* 0x0000a2000c1e1500 */
[----:B------:R-:W-:-:S02]  /*1400*/  LEA.HI.X.SX32 R13, R47, R123, 0x1, P0 ;  /* 0x0000007b2f0d7211 */ /* 0x000fc400000f0eff */
[-C--:B------:R-:W-:Y:S01]  /*1410*/  LEA.HI.X.SX32 R19, R43, R123.reuse, 0x1, P2 ;  /* 0x0000007b2b137211 */ /* 0x080fe200010f0eff */
[----:B------:R-:W-:Y:S01]  /*1420*/  IMAD R181, R3, 0xc4, RZ ;  /* 0x000000c403b57824 */ /* 0x000fe200078e02ff */
[----:B------:R0:W2:Y:S02]  /*1430*/  LDG.E.U16 R39, desc[UR6][R8.64] ;  /* 0x0000000608277981 */ /* 0x0000a4000c1e1500 */
[-C--:B0-----:R-:W-:Y:S01]  /*1440*/  IADD3 R16, P1, R179, R122.reuse, RZ ;  /* 0x0000007ab3107210 */ /* 0x081fe20007f3e0ff */
[----:B------:R-:W-:Y:S01]  /*1450*/  IMAD R183, R3, 0xd4, RZ ;  /* 0x000000d403b77824 */ /* 0x000fe200078e02ff */
[----:B------:R-:W0:Y:S01]  /*1460*/  LDC R160, c[0x0][0x248] ;  /* 0x00009200ffa07b82 */ /* 0x000e220000000800 */
[----:B------:R3:W2:Y:S01]  /*1470*/  LDG.E.U16 R92, desc[UR6][R12.64] ;  /* 0x000000060c5c7981 */ /* 0x0006a2000c1e1500 */
        /* <DEDUP_REMOVED lines=9> */
[----:B------:R3:W2:Y:S01]  /*1510*/  LDG.E.U16 R38, desc[UR6][R10.64] ;  /* 0x000000060a267981 */ /* 0x0006a2000c1e1500 */
[-C--:B------:R-:W-:Y:S01]  /*1520*/  LEA.HI.X.SX32 R9, R9, R123.reuse, 0x1, P0 ;  /* 0x0000007b09097211 */ /* 0x080fe200000f0eff */
[----:B------:R-:W-:Y:S01]  /*1530*/  IMAD R140, R3, 0xfa, RZ ;  /* 0x000000fa038c7824 */ /* 0x000fe200078e02ff */
[----:B------:R-:W-:Y:S01]  /*1540*/  LEA.HI.X.SX32 R37, R65, R123, 0x1, P1 ;  /* 0x0000007b41257211 */ /* 0x000fe200008f0eff */
[----:B------:R1:W2:Y:S01]  /*1550*/  LDG.E.U16 R91, desc[UR6][R16.64] ;  /* 0x00000006105b7981 */ /* 0x0002a2000c1e1500 */
[-C--:B---3--:R-:W-:Y:S01]  /*1560*/  IADD3 R12, P0, R63, R122.reuse, RZ ;  /* 0x0000007a3f0c7210 */ /* 0x088fe20007f1e0ff */
[----:B------:R-:W3:Y:S01]  /*1570*/  LDC R166, c[0x0][0x248] ;  /* 0x00009200ffa67b82 */ /* 0x000ee20000000800 */
[----:B------:R-:W-:Y:S01]  /*1580*/  IADD3 R64, P1, R183, R122, RZ ;  /* 0x0000007ab7407210 */ /* 0x000fe20007f3e0ff */
[----:B------:R1:W2:Y:S01]  /*1590*/  LDG.E.U16 R90, desc[UR6][R18.64] ;  /* 0x00000006125a7981 */ /* 0x0002a2000c1e1500 */
[----:B------:R-:W-:-:S02]  /*15a0*/  IMAD R11, R3, 0x3d, RZ ;  /* 0x0000003d030b7824 */ /* 0x000fc400078e02ff */
[-C--:B------:R-:W-:Y:S01]  /*15b0*/  LEA.HI.X.SX32 R65, R43, R123.reuse, 0x1, P1 ;  /* 0x0000007b2b417211 */ /* 0x080fe200008f0eff */
[----:B------:R-:W-:Y:S01]  /*15c0*/  IMAD R47, R3, 0x16, RZ ;  /* 0x00000016032f7824 */ /* 0x000fe200078e02ff */
[----:B------:R-:W2:Y:S01]  /*15d0*/  LDG.E.U16 R89, desc[UR6][R36.64] ;  /* 0x0000000624597981 */ /* 0x000ea2000c1e1500 */
[-C--:B-1----:R-:W-:Y:S01]  /*15e0*/  IADD3 R16, P2, R190, R122.reuse, RZ ;  /* 0x0000007abe107210 */ /* 0x082fe20007f5e0ff */
[----:B------:R-:W1:Y:S01]  /*15f0*/  LDC R162, c[0x0][0x248] ;  /* 0x00009200ffa27b82 */ /* 0x000e620000000800 */
[-C--:B------:R-:W-:Y:S01]  /*1600*/  LEA.HI.X.SX32 R13, R11, R123.reuse, 0x1, P0 ;  /* 0x0000007b0b0d7211 */ /* 0x080fe200000f0eff */
[C---:B------:R-:W-:Y:S01]  /*1610*/  IMAD R11, R3.reuse, 0x7d, RZ ;  /* 0x0000007d030b7824 */ /* 0x040fe200078e02ff */
[-C--:B------:R-:W-:Y:S01]  /*1620*/  IADD3 R10, P1, R140, R122.reuse, RZ ;  /* 0x0000007a8c0a7210 */ /* 0x080fe20007f3e0ff */
[----:B------:R-:W-:Y:S01]  /*1630*/  IMAD R19, R3, 0x6, RZ ;  /* 0x0000000603137824 */ /* 0x000fe200078e02ff */
[-C--:B------:R-:W-:Y:S01]  /*1640*/  LEA.HI.X.SX32 R17, R7, R123.reuse, 0x1, P2 ;  /* 0x0000007b07117211 */ /* 0x080fe200010f0eff */
[----:B------:R-:W-:Y:S01]  /*1650*/  IMAD R189, R3, 0xf4, RZ ;  /* 0x000000f403bd7824 */ /* 0x000fe200078e02ff */
[-C--:B------:R-:W-:Y:S01]  /*1660*/  LEA.HI.X.SX32 R11, R11, R123.reuse, 0x1, P1 ;  /* 0x0000007b0b0b7211 */ /* 0x080fe200008f0eff */
[----:B------:R0:W2:Y:S01]  /*1670*/  LDG.E.U16 R36, desc[UR6][R12.64] ;  /* 0x000000060c247981 */ /* 0x0000a2000c1e1500 */
[----:B------:R-:W-:Y:S01]  /*1680*/  IMAD R7, R3, 0x3, RZ ;  /* 0x0000000303077824 */ /* 0x000fe200078e02ff */
[-C--:B------:R-:W-:Y:S01]  /*1690*/  IADD3 R6, P0, R19, R122.reuse, RZ ;  /* 0x0000007a13067210 */ /* 0x080fe20007f1e0ff */
[C---:B------:R-:W-:Y:S01]  /*16a0*/  IMAD R139, R3.reuse, 0x26, RZ ;  /* 0x00000026038b7824 */ /* 0x040fe200078e02ff */
[----:B------:R0:W2:Y:S01]  /*16b0*/  LDG.E.U16 R37, desc[UR6][R8.64] ;  /* 0x0000000608257981 */ /* 0x0000a2000c1e1500 */
[----:B------:R-:W-:Y:S01]  /*16c0*/  IMAD R202, R3, 0x46, RZ ;  /* 0x0000004603ca7824 */ /* 0x000fe200078e02ff */
[----:B------:R-:W-:Y:S01]  /*16d0*/  LEA.HI.X.SX32 R7, R7, R123, 0x1, P0 ;  /* 0x0000007b07077211 */ /* 0x000fe200000f0eff */
[----:B------:R-:W3:Y:S01]  /*16e0*/  LDC R168, c[0x0][0x248] ;  /* 0x00009200ffa87b82 */ /* 0x000ee20000000800 */
[----:B------:R-:W2:Y:S01]  /*16f0*/  LDG.E.U16 R29, desc[UR6][R28.64] ;  /* 0x000000061c1d7981 */ /* 0x000ea2000c1e1500 */
[----:B0-----:R-:W-:Y:S01]  /*1700*/  IMAD R13, R3, 0xb, RZ ;  /* 0x0000000b030d7824 */ /* 0x001fe200078e02ff */
[----:B------:R-:W-:-:S02]  /*1710*/  IADD3 R12, P1, R47, R122, RZ ;  /* 0x0000007a2f0c7210 */ /* 0x000fc40007f3e0ff */
[----:B------:R0:W2:Y:S01]  /*1720*/  LDG.E.U16 R88, desc[UR6][R16.64] ;  /* 0x0000000610587981 */ /* 0x0000a2000c1e1500 */
[-C--:B------:R-:W-:Y:S02]  /*1730*/  IADD3 R8, P2, R189, R122.reuse, RZ ;  /* 0x0000007abd087210 */ /* 0x080fe40007f5e0ff */
[----:B------:R-:W3:Y:S01]  /*1740*/  LDC R164, c[0x0][0x248] ;  /* 0x00009200ffa47b82 */ /* 0x000ee20000000800 */
[-C--:B------:R-:W-:Y:S01]  /*1750*/  LEA.HI.X.SX32 R13, R13, R123.reuse, 0x1, P1 ;  /* 0x0000007b0d0d7211 */ /* 0x080fe200008f0eff */
[----:B------:R-:W-:Y:S01]  /*1760*/  IMAD R209, R3, 0x56, RZ ;  /* 0x0000005603d17824 */ /* 0x000fe200078e02ff */
[----:B------:R0:W2:Y:S01]  /*1770*/  LDG.E.U16 R28, desc[UR6][R10.64] ;  /* 0x000000060a1c7981 */ /* 0x0000a2000c1e1500 */
[----:B------:R-:W-:Y:S01]  /*1780*/  LEA.HI.X.SX32 R9, R63, R123, 0x1, P2 ;  /* 0x0000007b3f097211 */ /* 0x000fe200010f0eff */
[C---:B------:R-:W-:Y:S02]  /*1790*/  IMAD R151, R3.reuse, 0x36, RZ ;  /* 0x0000003603977824 */ /* 0x040fe400078e02ff */
[C---:B0-----:R-:W-:Y:S01]  /*17a0*/  IMAD R17, R3.reuse, 0x13, RZ ;  /* 0x0000001303117824 */ /* 0x041fe200078e02ff */
[----:B------:R0:W2:Y:S01]  /*17b0*/  LDG.E.U16 R171, desc[UR6][R6.64] ;  /* 0x0000000606ab7981 */ /* 0x0000a2000c1e1500 */
[----:B------:R-:W-:Y:S01]  /*17c0*/  IMAD R63, R3, 0x23, RZ ;  /* 0x00000023033f7824 */ /* 0x000fe200078e02ff */
[----:B------:R-:W3:Y:S02]  /*17d0*/  LDC R170, c[0x0][0x248] ;  /* 0x00009200ffaa7b82 */ /* 0x000ee40000000800 */
[----:B------:R1:W2:Y:S01]  /*17e0*/  LDG.E.U16 R157, desc[UR6][R12.64] ;  /* 0x000000060c9d7981 */ /* 0x0002a2000c1e1500 */
[----:B------:R-:W-:Y:S01]  /*17f0*/  IADD3 R10, P0, R139, R122, RZ ;  /* 0x0000007a8b0a7210 */ /* 0x000fe20007f1e0ff */
[----:B------:R-:W-:-:S02]  /*1800*/  IMAD R43, R3, 0x1b, RZ ;  /* 0x0000001b032b7824 */ /* 0x000fc400078e02ff */
[----:B------:R1:W2:Y:S01]  /*1810*/  LDG.E.U16 R86, desc[UR6][R8.64] ;  /* 0x0000000608567981 */ /* 0x0002a2000c1e1500 */
[-C--:B------:R-:W-:Y:S01]  /*1820*/  LEA.HI.X.SX32 R11, R17, R123.reuse, 0x1, P0 ;  /* 0x0000007b110b7211 */ /* 0x080fe200000f0eff */
[----:B------:R-:W3:Y:S01]  /*1830*/  LDC R188, c[0x0][0x248] ;  /* 0x00009200ffbc7b82 */ /* 0x000ee20000000800 */
[-C--:B0-----:R-:W-:Y:S01]  /*1840*/  IADD3 R6, P2, R202, R122.reuse, RZ ;  /* 0x0000007aca067210 */ /* 0x081fe20007f5e0ff */
[C---:B------:R-:W-:Y:S01]  /*1850*/  IMAD R213, R3.reuse, 0x66, RZ ;  /* 0x0000006603d57824 */ /* 0x040fe200078e02ff */
[----:B------:R-:W2:Y:S01]  /*1860*/  LDG.E.U16 R64, desc[UR6][R64.64] ;  /* 0x0000000640407981 */ /* 0x000ea2000c1e1500 */
[----:B-1----:R-:W-:Y:S01]  /*1870*/  IMAD R13, R3, 0x2b, RZ ;  /* 0x0000002b030d7824 */ /* 0x002fe200078e02ff */
[-C--:B------:R-:W-:Y:S01]  /*1880*/  IADD3 R12, P0, R209, R122.reuse, RZ ;  /* 0x0000007ad10c7210 */ /* 0x080fe20007f1e0ff */
[----:B------:R-:W-:Y:S01]  /*1890*/  IMAD R229, R3, 0x86, RZ ;  /* 0x0000008603e57824 */ /* 0x000fe200078e02ff */
[-C--:B------:R-:W-:Y:S01]  /*18a0*/  LEA.HI.X.SX32 R7, R63, R123.reuse, 0x1, P2 ;  /* 0x0000007b3f077211 */ /* 0x080fe200010f0eff */
[----:B------:R0:W2:Y:S01]  /*18b0*/  LDG.E.U16 R145, desc[UR6][R10.64] ;  /* 0x000000060a917981 */ /* 0x0000a2000c1e1500 */
[-C--:B------:R-:W-:Y:S01]  /*18c0*/  IADD3 R8, P1, R151, R122.reuse, RZ ;  /* 0x0000007a97087210 */ /* 0x080fe20007f3e0ff */
[----:B------:R-:W-:Y:S01]  /*18d0*/  IMAD R17, R3, 0x33, RZ ;  /* 0x0000003303117824 */ /* 0x000fe200078e02ff */
[-C--:B------:R-:W-:Y:S01]  /*18e0*/  LEA.HI.X.SX32 R13, R13, R123.reuse, 0x1, P0 ;  /* 0x0000007b0d0d7211 */ /* 0x080fe200000f0eff */
[----:B------:R-:W-:Y:S01]  /*18f0*/  IMAD R211, R3, 0x76, RZ ;  /* 0x0000007603d37824 */ /* 0x000fe200078e02ff */
[----:B------:R-:W-:Y:S01]  /*1900*/  LEA.HI.X.SX32 R9, R43, R123, 0x1, P1 ;  /* 0x0000007b2b097211 */ /* 0x000fe200008f0eff */
[C---:B------:R-:W-:Y:S01]  /*1910*/  IMAD R227, R3.reuse, 0x96, RZ ;  /* 0x0000009603e37824 */ /* 0x040fe200078e02ff */
[----:B------:R1:W2:Y:S01]  /*1920*/  LDG.E.U16 R74, desc[UR6][R6.64] ;  /* 0x00000006064a7981 */ /* 0x0002a2000c1e1500 */
[----:B------:R-:W-:Y:S01]  /*1930*/  IMAD R63, R3, 0x43, RZ ;  /* 0x00000043033f7824 */ /* 0x000fe200078e02ff */
[----:B------:R-:W3:Y:S01]  /*1940*/  LDC R178, c[0x0][0x248] ;  /* 0x00009200ffb27b82 */ /* 0x000ee20000000800 */
[----:B0-----:R-:W-:Y:S01]  /*1950*/  IADD3 R10, P0, R213, R122, RZ ;  /* 0x0000007ad50a7210 */ /* 0x001fe20007f1e0ff */
[----:B------:R0:W2:Y:S01]  /*1960*/  LDG.E.U16 R73, desc[UR6][R12.64] ;  /* 0x000000060c497981 */ /* 0x0000a2000c1e1500 */
[----:B------:R-:W-:-:S02]  /*1970*/  IMAD R43, R3, 0x3b, RZ ;  /* 0x0000003b032b7824 */ /* 0x000fc400078e02ff */
[-C--:B------:R-:W-:Y:S01]  /*1980*/  LEA.HI.X.SX32 R11, R17, R123.reuse, 0x1, P0 ;  /* 0x0000007b110b7211 */ /* 0x080fe200000f0eff */
[----:B------:R5:W2:Y:S01]  /*1990*/  LDG.E.U16 R75, desc[UR6][R8.64] ;  /* 0x00000006084b7981 */ /* 0x000aa2000c1e1500 */
[-C--:B-1----:R-:W-:Y:S01]  /*19a0*/  IADD3 R6, P2, R229, R122.reuse, RZ ;  /* 0x0000007ae5067210 */ /* 0x082fe20007f5e0ff */
[C---:B------:R-:W-:Y:S02]  /*19b0*/  IMAD R225, R3.reuse, 0xa6, RZ ;  /* 0x000000a603e17824 */ /* 0x040fe400078e02ff */
[----:B------:R1:W2:Y:S01]  /*19c0*/  LDG.E.U16 R72, desc[UR6][R10.64] ;  /* 0x000000060a487981 */ /* 0x0002a2000c1e1500 */
[----:B------:R-:W3:Y:S01]  /*19d0*/  LDC R182, c[0x0][0x248] ;  /* 0x00009200ffb67b82 */ /* 0x000ee20000000800 */
[----:B0-----:R-:W-:Y:S01]  /*19e0*/  IMAD R13, R3, 0x4b, RZ ;  /* 0x0000004b030d7824 */ /* 0x001fe200078e02ff */
[----:B------:R-:W-:Y:S01]  /*19f0*/  IADD3 R12, P0, R227, R122, RZ ;  /* 0x0000007ae30c7210 */ /* 0x000fe20007f1e0ff */
[----:B------:R-:W-:Y:S01]  /*1a00*/  IMAD R221, R3, 0xc6, RZ ;  /* 0x000000c603dd7824 */ /* 0x000fe200078e02ff */
[----:B------:R-:W-:-:S02]  /*1a10*/  LEA.HI.X.SX32 R7, R63, R123, 0x1, P2 ;  /* 0x0000007b3f077211 */ /* 0x000fc400010f0eff */
[-C--:B-----5:R-:W-:Y:S01]  /*1a20*/  IADD3 R8, P1, R211, R122.reuse, RZ ;  /* 0x0000007ad3087210 */ /* 0x0a0fe20007f3e0ff */
[----:B------:R-:W-:Y:S01]  /*1a30*/  IMAD R17, R3, 0x53, RZ ;  /* 0x0000005303117824 */ /* 0x000fe200078e02ff */
[-C--:B------:R-:W-:Y:S01]  /*1a40*/  LEA.HI.X.SX32 R13, R13, R123.reuse, 0x1, P0 ;  /* 0x0000007b0d0d7211 */ /* 0x080fe200000f0eff */
[----:B------:R-:W-:Y:S01]  /*1a50*/  IMAD R223, R3, 0xb6, RZ ;  /* 0x000000b603df7824 */ /* 0x000fe200078e02ff */
[-C--:B------:R-:W-:Y:S01]  /*1a60*/  LEA.HI.X.SX32 R9, R43, R123.reuse, 0x1, P1 ;  /* 0x0000007b2b097211 */ /* 0x080fe200008f0eff */
[----:B------:R0:W5:Y:S01]  /*1a70*/  LDG.E.U16 R70, desc[UR6][R6.64] ;  /* 0x0000000606467981 */ /* 0x000162000c1e1500 */
[----:B------:R-:W-:Y:S01]  /*1a80*/  IMAD R63, R3, 0x63, RZ ;  /* 0x00000063033f7824 */ /* 0x000fe200078e02ff */
[-C--:B-1----:R-:W-:Y:S01]  /*1a90*/  IADD3 R10, P0, R225, R122.reuse, RZ ;  /* 0x0000007ae10a7210 */ /* 0x082fe20007f1e0ff */
[C---:B------:R-:W-:Y:S01]  /*1aa0*/  IMAD R219, R3.reuse, 0xd6, RZ ;  /* 0x000000d603db7824 */ /* 0x040fe200078e02ff */
[----:B------:R1:W5:Y:S01]  /*1ab0*/  LDG.E.U16 R71, desc[UR6][R8.64] ;  /* 0x0000000608477981 */ /* 0x000362000c1e1500 */
[----:B------:R-:W-:Y:S01]  /*1ac0*/  IMAD R43, R3, 0x5b, RZ ;  /* 0x0000005b032b7824 */ /* 0x000fe200078e02ff */
[----:B------:R-:W-:Y:S01]  /*1ad0*/  LEA.HI.X.SX32 R11, R17, R123, 0x1, P0 ;  /* 0x0000007b110b7211 */ /* 0x000fe200000f0eff */
[----:B------:R-:W3:Y:S01]  /*1ae0*/  LDC R176, c[0x0][0x248] ;  /* 0x00009200ffb07b82 */ /* 0x000ee20000000800 */
[----:B------:R1:W5:Y:S01]  /*1af0*/  LDG.E.U16 R69, desc[UR6][R12.64] ;  /* 0x000000060c457981 */ /* 0x000362000c1e1500 */
[-C--:B0-----:R-:W-:Y:S01]  /*1b00*/  IADD3 R6, P2, R221, R122.reuse, RZ ;  /* 0x0000007add067210 */ /* 0x081fe20007f5e0ff */
[----:B------:R-:W-:Y:S01]  /*1b10*/  IMAD R217, R3, 0xe6, RZ ;  /* 0x000000e603d97824 */ /* 0x000fe200078e02ff */
[----:B------:R-:W-:-:S02]  /*1b20*/  IADD3 R42, P0, R219, R122, RZ ;  /* 0x0000007adb2a7210 */ /* 0x000fc40007f1e0ff */
[----:B-1----:R-:W-:Y:S01]  /*1b30*/  IADD3 R8, P1, R223, R122, RZ ;  /* 0x0000007adf087210 */ /* 0x002fe20007f3e0ff */
[----:B------:R-:W-:Y:S01]  /*1b40*/  IMAD R17, R3, 0xc, RZ ;  /* 0x0000000c03117824 */ /* 0x000fe200078e02ff */
[-C--:B------:R-:W-:Y:S01]  /*1b50*/  LEA.HI.X.SX32 R7, R63, R123.reuse, 0x1, P2 ;  /* 0x0000007b3f077211 */ /* 0x080fe200010f0eff */
[----:B------:R-:W5:Y:S01]  /*1b60*/  LDG.E.U16 R68, desc[UR6][R10.64] ;  /* 0x000000060a447981 */ /* 0x000f62000c1e1500 */
[----:B------:R-:W-:Y:S01]  /*1b70*/  IMAD R13, R3, 0x6b, RZ ;  /* 0x0000006b030d7824 */ /* 0x000fe200078e02ff */
[-C--:B------:R-:W-:Y:S01]  /*1b80*/  LEA.HI.X.SX32 R9, R43, R123.reuse, 0x1, P1 ;  /* 0x0000007b2b097211 */ /* 0x080fe200008f0eff */
[----:B------:R-:W0:Y:S01]  /*1b90*/  LDC R184, c[0x0][0x248] ;  /* 0x00009200ffb87b82 */ /* 0x000e220000000800 */
[----:B------:R1:W5:Y:S02]  /*1ba0*/  LDG.E.U16 R66, desc[UR6][R6.64] ;  /* 0x0000000606427981 */ /* 0x000364000c1e1500 */
[----:B------:R-:W-:Y:S01]  /*1bb0*/  LEA.HI.X.SX32 R43, R13, R123, 0x1, P0 ;  /* 0x0000007b0d2b7211 */ /* 0x000fe200000f0eff */
[C---:B------:R-:W-:Y:S01]  /*1bc0*/  IMAD R13, R3.reuse, 0x73, RZ ;  /* 0x00000073030d7824 */ /* 0x040fe200078e02ff */
[----:B------:R1:W5:Y:S01]  /*1bd0*/  LDG.E.U16 R67, desc[UR6][R8.64] ;  /* 0x0000000608437981 */ /* 0x000362000c1e1500 */
[----:B------:R-:W-:-:S02]  /*1be0*/  IMAD R215, R3, 0xf6, RZ ;  /* 0x000000f603d77824 */ /* 0x000fc400078e02ff */
[----:B------:R-:W-:Y:S01]  /*1bf0*/  IMAD R63, R3, 0x7b, RZ ;  /* 0x0000007b033f7824 */ /* 0x000fe200078e02ff */
[----:B------:R1:W5:Y:S01]  /*1c00*/  LDG.E.U16 R42, desc[UR6][R42.64] ;  /* 0x000000062a2a7981 */ /* 0x000362000c1e1500 */
[----:B------:R-:W0:Y:S01]  /*1c10*/  LDC R186, c[0x0][0x248] ;  /* 0x00009200ffba7b82 */ /* 0x000e220000000800 */
[----:B-1----:R-:W-:-:S04]  /*1c20*/  IADD3 R6, P0, R217, R122, RZ ;  /* 0x0000007ad9067210 */ /* 0x002fc80007f1e0ff */
[-C--:B------:R-:W-:Y:S02]  /*1c30*/  LEA.HI.X.SX32 R7, R13, R123.reuse, 0x1, P0 ;  /* 0x0000007b0d077211 */ /* 0x080fe400000f0eff */
[C---:B------:R-:W-:Y:S01]  /*1c40*/  SHF.L.U32 R9, R3.reuse, 0x2, RZ ;  /* 0x0000000203097819 */ /* 0x040fe200000006ff */
[----:B------:R-:W1:Y:S01]  /*1c50*/  LDC R196, c[0x0][0x248] ;  /* 0x00009200ffc47b82 */ /* 0x000e620000000800 */
[-C--:B------:R-:W-:Y:S01]  /*1c60*/  LEA R10, P0, R3, R122.reuse, 0x3 ;  /* 0x0000007a030a7211 */ /* 0x080fe200078018ff */
[----:B------:R3:W5:Y:S01]  /*1c70*/  LDG.E.U16 R65, desc[UR6][R6.64] ;  /* 0x0000000606417981 */ /* 0x000762000c1e1500 */
[-C--:B------:R-:W-:Y:S02]  /*1c80*/  IADD3 R8, P1, R17, R122.reuse, RZ ;  /* 0x0000007a11087210 */ /* 0x080fe40007f3e0ff */
[----:B------:R-:W-:Y:S02]  /*1c90*/  IADD3 R12, P2, R215, R122, RZ ;  /* 0x0000007ad70c7210 */ /* 0x000fe40007f5e0ff */
[-C--:B------:R-:W-:Y:S01]  /*1ca0*/  LEA.HI.X.SX32 R11, R9, R123.reuse, 0x1, P0 ;  /* 0x0000007b090b7211 */ /* 0x080fe200000f0eff */
[----:B------:R-:W0:Y:S01]  /*1cb0*/  LDC R43, c[0x0][0x248] ;  /* 0x00009200ff2b7b82 */ /* 0x000e220000000800 */
[----:B------:R-:W-:-:S02]  /*1cc0*/  LEA.HI.X.SX32 R9, R19, R123, 0x1, P1 ;  /* 0x0000007b13097211 */ /* 0x000fc400008f0eff */
[-C--:B------:R-:W-:Y:S01]  /*1cd0*/  LEA.HI.X.SX32 R13, R63, R123.reuse, 0x1, P2 ;  /* 0x0000007b3f0d7211 */ /* 0x080fe200010f0eff */
[----:B------:R3:W5:Y:S02]  /*1ce0*/  LDG.E.U16 R169, desc[UR6][R10.64] ;  /* 0x000000060aa97981 */ /* 0x000764000c1e1500 */
[-C--:B---3--:R-:W-:Y:S02]  /*1cf0*/  IADD3 R6, P2, R15, R122.reuse, RZ ;  /* 0x0000007a0f067210 */ /* 0x088fe40007f5e0ff */
[----:B------:R-:W3:Y:S01]  /*1d00*/  LDC R19, c[0x0][0x248] ;  /* 0x00009200ff137b82 */ /* 0x000ee20000000800 */
[----:B------:R-:W-:Y:S01]  /*1d10*/  IMAD R15, R3, 0x2c, RZ ;  /* 0x0000002c030f7824 */ /* 0x000fe200078e02ff */
[-C--:B------:R-:W-:Y:S01]  /*1d20*/  LEA.HI.X.SX32 R7, R17, R123.reuse, 0x1, P2 ;  /* 0x0000007b11077211 */ /* 0x080fe200010f0eff */
[----:B------:R-:W-:Y:S01]  /*1d30*/  IMAD R187, R3, 0x98, RZ ;  /* 0x0000009803bb7824 */ /* 0x000fe200078e02ff */
[-C--:B------:R-:W-:Y:S01]  /*1d40*/  IADD3 R48, P2, R49, R122.reuse, RZ ;  /* 0x0000007a31307210 */ /* 0x080fe20007f5e0ff */
[----:B------:R-:W-:Y:S01]  /*1d50*/  IMAD R17, R3, 0x4c, RZ ;  /* 0x0000004c03117824 */ /* 0x000fe200078e02ff */
[C---:B------:R-:W-:Y:S01]  /*1d60*/  IADD3 R10, P0, R15.reuse, R122, RZ ;  /* 0x0000007a0f0a7210 */ /* 0x040fe20007f1e0ff */
[----:B------:R1:W5:Y:S01]  /*1d70*/  LDG.E.U16 R155, desc[UR6][R6.64] ;  /* 0x00000006069b7981 */ /* 0x000362000c1e1500 */
[-C--:B------:R-:W-:Y:S01]  /*1d80*/  LEA.HI.X.SX32 R49, R15, R123.reuse, 0x1, P2 ;  /* 0x0000007b0f317211 */ /* 0x080fe200010f0eff */
[----:B------:R-:W4:Y:S01]  /*1d90*/  LDC R192, c[0x0][0x248] ;  /* 0x00009200ffc07b82 */ /* 0x000f220000000800 */
[----:B------:R-:W-:Y:S01]  /*1da0*/  LEA.HI.X.SX32 R11, R47, R123, 0x1, P0 ;  /* 0x0000007b2f0b7211 */ /* 0x000fe200000f0eff */
[----:B------:R1:W5:Y:S01]  /*1db0*/  LDG.E.U16 R165, desc[UR6][R8.64] ;  /* 0x0000000608a57981 */ /* 0x000362000c1e1500 */
[----:B------:R-:W-:-:S02]  /*1dc0*/  IMAD R15, R3, 0x6c, RZ ;  /* 0x0000006c030f7824 */ /* 0x000fc400078e02ff */
[----:B------:R-:W-:Y:S01]  /*1dd0*/  IMAD R193, R3, 0xd8, RZ ;  /* 0x000000d803c17824 */ /* 0x000fe200078e02ff */
[----:B------:R1:W5:Y:S02]  /*1de0*/  LDG.E.U16 R63, desc[UR6][R12.64] ;  /* 0x000000060c3f7981 */ /* 0x000364000c1e1500 */
[-C--:B-1----:R-:W-:Y:S01]  /*1df0*/  IADD3 R6, P0, R187, R122.reuse, RZ ;  /* 0x0000007abb067210 */ /* 0x082fe20007f1e0ff */
[----:B------:R-:W1:Y:S01]  /*1e00*/  LDC R198, c[0x0][0x248] ;  /* 0x00009200ffc67b82 */ /* 0x000e620000000800 */
[----:B------:R0:W5:Y:S01]  /*1e10*/  LDG.E.U16 R48, desc[UR6][R48.64] ;  /* 0x0000000630307981 */ /* 0x000162000c1e1500 */
[C---:B------:R-:W-:Y:S02]  /*1e20*/  IADD3 R8, P1, R17.reuse, R122, RZ ;  /* 0x0000007a11087210 */ /* 0x040fe40007f3e0ff */
[-C--:B------:R-:W-:Y:S02]  /*1e30*/  LEA.HI.X.SX32 R7, R17, R123.reuse, 0x1, P0 ;  /* 0x0000007b11077211 */ /* 0x080fe400000f0eff */
[----:B------:R-:W-:-:S02]  /*1e40*/  LEA.HI.X.SX32 R9, R139, R123, 0x1, P1 ;  /* 0x0000007b8b097211 */ /* 0x000fc400008f0eff */
[----:B------:R-:W4:Y:S01]  /*1e50*/  LDC R194, c[0x0][0x248] ;  /* 0x00009200ffc27b82 */ /* 0x000f220000000800 */
[-C--:B------:R-:W-:Y:S01]  /*1e60*/  IADD3 R12, P1, R15, R122.reuse, RZ ;  /* 0x0000007a0f0c7210 */ /* 0x080fe20007f3e0ff */
[----:B------:R0:W5:Y:S01]  /*1e70*/  LDG.E.U16 R139, desc[UR6][R10.64] ;  /* 0x000000060a8b7981 */ /* 0x000162000c1e1500 */
[-C--:B------:R-:W-:Y:S02]  /*1e80*/  IADD3 R14, P2, R193, R122.reuse, RZ ;  /* 0x0000007ac10e7210 */ /* 0x080fe40007f5e0ff */
[----:B------:R-:W-:Y:S01]  /*1e90*/  LEA.HI.X.SX32 R13, R151, R123, 0x1, P1 ;  /* 0x0000007b970d7211 */ /* 0x000fe200008f0eff */
[----:B------:R3:W5:Y:S01]  /*1ea0*/  LDG.E.U16 R47, desc[UR6][R6.64] ;  /* 0x00000006062f7981 */ /* 0x000762000c1e1500 */
[C---:B------:R-:W-:Y:S01]  /*1eb0*/  SHF.L.U32 R17, R3.reuse, 0x5, RZ ;  /* 0x0000000503117819 */ /* 0x040fe200000006ff */
[----:B0-----:R-:W0:Y:S02]  /*1ec0*/  LDC R49, c[0x0][0x248] ;  /* 0x00009200ff317b82 */ /* 0x001e240000000800 */
[----:B------:R-:W5:Y:S01]  /*1ed0*/  LDG.E.U16 R9, desc[UR6][R8.64] ;  /* 0x0000000608097981 */ /* 0x000f62000c1e1500 */
[----:B------:R-:W-:Y:S01]  /*1ee0*/  IMAD.SHL.U32 R11, R3, 0x10, RZ ;  /* 0x00000010030b7824 */ /* 0x000fe200078e00ff */
[----:B------:R-:W-:-:S02]  /*1ef0*/  LEA R10, P1, R43, R122, 0x6 ;  /* 0x0000007a2b0a7211 */ /* 0x000fc400078230ff */
[----:B------:R3:W5:Y:S02]  /*1f00*/  LDG.E.U16 R13, desc[UR6][R12.64] ;  /* 0x000000060c0d7981 */ /* 0x000764000c1e1500 */
[-C--:B---3--:R-:W-:Y:S01]  /*1f10*/  LEA R6, P0, R19, R122.reuse, 0x5 ;  /* 0x0000007a13067211 */ /* 0x088fe200078028ff */
[----:B------:R-:W3:Y:S01]  /*1f20*/  LDC R200, c[0x0][0x248] ;  /* 0x00009200ffc87b82 */ /* 0x000ee20000000800 */
[-C--:B------:R-:W-:Y:S02]  /*1f30*/  LEA.HI.X.SX32 R15, R15, R123.reuse, 0x1, P2 ;  /* 0x0000007b0f0f7211 */ /* 0x080fe400010f0eff */
[-C--:B------:R-:W-:Y:S02]  /*1f40*/  LEA.HI.X.SX32 R7, R11, R123.reuse, 0x1, P0 ;  /* 0x0000007b0b077211 */ /* 0x080fe400000f0eff */
[-C--:B------:R-:W-:Y:S01]  /*1f50*/  LEA.HI.X.SX32 R11, R17, R123.reuse, 0x1, P1 ;  /* 0x0000007b110b7211 */ /* 0x080fe200008f0eff */
[----:B------:R1:W5:Y:S01]  /*1f60*/  LDG.E.U16 R46, desc[UR6][R14.64] ;  /* 0x000000060e2e7981 */ /* 0x000362000c1e1500 */
[-C--:B------:R-:W-:Y:S01]  /*1f70*/  LEA R18, P0, R201, R122.reuse, 0x7 ;  /* 0x0000007ac9127211 */ /* 0x080fe200078038ff */
[----:B------:R-:W-:Y:S01]  /*1f80*/  IMAD R201, R2, 0x110, RZ ;  /* 0x0000011002c97824 */ /* 0x000fe200078e02ff */
[C---:B------:R-:W-:Y:S01]  /*1f90*/  SHF.L.U32 R17, R3.reuse, 0x6, RZ ;  /* 0x0000000603117819 */ /* 0x040fe200000006ff */
[----:B------:R4:W2:Y:S01]  /*1fa0*/  LDG.E.U16 R151, desc[UR6][R6.64] ;  /* 0x0000000606977981 */ /* 0x0008a2000c1e1500 */
[----:B------:R-:W-:Y:S01]  /*1fb0*/  IMAD.SHL.U32 R43, R3, 0x80, RZ ;  /* 0x00000080032b7824 */ /* 0x000fe200078e00ff */
[----:B------:R-:W3:Y:S01]  /*1fc0*/  LDC R12, c[0x0][0x248] ;  /* 0x00009200ff0c7b82 */ /* 0x000ee20000000800 */
[----:B------:R-:W-:Y:S01]  /*1fd0*/  LEA.HI.X.SX32 R19, R17, R123, 0x1, P0 ;  /* 0x0000007b11137211 */ /* 0x000fe200000f0eff */
[----:B------:R4:W5:Y:S01]  /*1fe0*/  LDG.E.U16 R10, desc[UR6][R10.64] ;  /* 0x000000060a0a7981 */ /* 0x000962000c1e1500 */
[----:B-1----:R-:W-:Y:S01]  /*1ff0*/  IMAD R15, R4, 0x130, RZ ;  /* 0x00000130040f7824 */ /* 0x002fe200078e02ff */
[----:B------:R-:W-:-:S02]  /*2000*/  IADD3 R14, P0, R201, R122, RZ ;  /* 0x0000007ac90e7210 */ /* 0x000fc40007f1e0ff */
[----:B------:R1:W2:Y:S02]  /*2010*/  LDG.E.U16 R2, desc[UR6][R18.64] ;  /* 0x0000000612027981 */ /* 0x0002a4000c1e1500 */
[----:B------:R-:W3:Y:S01]  /*2020*/  LDC R4, c[0x0][0x248] ;  /* 0x00009200ff047b82 */ /* 0x000ee20000000800 */
[-C--:B----4-:R-:W-:Y:S02]  /*2030*/  IADD3 R6, P2, R15, R122.reuse, RZ ;  /* 0x0000007a0f067210 */ /* 0x090fe40007f5e0ff */
[----:B------:R-:W-:Y:S01]  /*2040*/  LEA.HI.X.SX32 R15, R21, R123, 0x1, P0 ;  /* 0x0000007b150f7211 */ /* 0x000fe200000f0eff */
[----:B------:R-:W-:Y:S01]  /*2050*/  IMAD R7, R20, 0x150, RZ ;  /* 0x0000015014077824 */ /* 0x000fe200078e02ff */
[----:B------:R-:W-:-:S03]  /*2060*/  LEA R16, P1, R203, R122, 0x8 ;  /* 0x0000007acb107211 */ /* 0x000fc600078240ff */
[----:B------:R-:W4:Y:S01]  /*2070*/  LDC R11, c[0x0][0x248] ;  /* 0x00009200ff0b7b82 */ /* 0x000f220000000800 */
[----:B------:R0:W5:Y:S01]  /*2080*/  LDG.E.U16 R15, desc[UR6][R14.64] ;  /* 0x000000060e0f7981 */ /* 0x000162000c1e1500 */
[----:B-1----:R-:W-:Y:S01]  /*2090*/  IMAD R19, R24, 0x190, RZ ;  /* 0x0000019018137824 */ /* 0x002fe200078e02ff */
[-C--:B------:R-:W-:Y:S02]  /*20a0*/  LEA.HI.X.SX32 R17, R43, R123.reuse, 0x1, P1 ;  /* 0x0000007b2b117211 */ /* 0x080fe400008f0eff */
[-C--:B------:R-:W-:Y:S01]  /*20b0*/  IADD3 R20, P1, R7, R122.reuse, RZ ;  /* 0x0000007a07147210 */ /* 0x080fe20007f3e0ff */
[----:B0-----:R-:W-:Y:S01]  /*20c0*/  IMAD R49, R49, 0x1e0, RZ ;  /* 0x000001e031317824 */ /* 0x001fe200078e02ff */
[----:B------:R-:W-:Y:S01]  /*20d0*/  LEA.HI.X.SX32 R7, R187, R123, 0x1, P2 ;  /* 0x0000007bbb077211 */ /* 0x000fe200010f0eff */
[----:B------:R-:W0:Y:S01]  /*20e0*/  LDC R204, c[0x0][0x248] ;  /* 0x00009200ffcc7b82 */ /* 0x000e220000000800 */
[----:B------:R-:W-:-:S07]  /*20f0*/  IADD3 R18, P0, R19, R122, RZ ;  /* 0x0000007a13127210 */ /* 0x000fce0007f1e0ff */
[----:B------:R-:W1:Y:S01]  /*2100*/  LDC R14, c[0x0][0x248] ;  /* 0x00009200ff0e7b82 */ /* 0x000e620000000800 */
[-C--:B------:R-:W-:Y:S01]  /*2110*/  LEA.HI.X.SX32 R21, R79, R123.reuse, 0x1, P1 ;  /* 0x0000007b4f157211 */ /* 0x080fe200008f0eff */
[----:B------:R-:W-:Y:S01]  /*2120*/  IMAD R79, R26, 0x1b0, RZ ;  /* 0x000001b01a4f7824 */ /* 0x000fe200078e02ff */
[----:B------:R3:W5:Y:S01]  /*2130*/  LDG.E.U16 R8, desc[UR6][R6.64] ;  /* 0x0000000606087981 */ /* 0x000762000c1e1500 */
[----:B------:R-:W-:Y:S01]  /*2140*/  LEA.HI.X.SX32 R19, R77, R123, 0x1, P0 ;  /* 0x0000007b4d137211 */ /* 0x000fe200000f0eff */
[----:B------:R-:W-:Y:S02]  /*2150*/  IMAD R43, R44, 0x1d0, RZ ;  /* 0x000001d02c2b7824 */ /* 0x000fe400078e02ff */
[----:B------:R3:W5:Y:S01]  /*2160*/  LDG.E.U16 R20, desc[UR6][R20.64] ;  /* 0x0000000614147981 */ /* 0x000762000c1e1500 */
[----:B------:R-:W0:Y:S03]  /*2170*/  LDC R26, c[0x0][0x248] ;  /* 0x00009200ff1a7b82 */ /* 0x000e260000000800 */
[----:B------:R-:W5:Y:S01]  /*2180*/  LDG.E.U16 R16, desc[UR6][R16.64] ;  /* 0x0000000610107981 */ /* 0x000f62000c1e1500 */
[----:B---3--:R-:W-:-:S02]  /*2190*/  IADD3 R6, P0, R49, R122, RZ ;  /* 0x0000007a31067210 */ /* 0x008fc40007f1e0ff */
[-C--:B------:R-:W-:Y:S02]  /*21a0*/  IADD3 R78, P1, R79, R122.reuse, RZ ;  /* 0x0000007a4f4e7210 */ /* 0x080fe40007f3e0ff */
[----:B------:R-:W3:Y:S01]  /*21b0*/  LDC R49, c[0x0][0x248] ;  /* 0x00009200ff317b82 */ /* 0x000ee20000000800 */
[-C--:B------:R-:W-:Y:S01]  /*21c0*/  LEA.HI.X.SX32 R7, R109, R123.reuse, 0x1, P0 ;  /* 0x0000007b6d077211 */ /* 0x080fe200000f0eff */
[----:B------:R-:W-:Y:S01]  /*21d0*/  IMAD R21, R4, 0x120, RZ ;  /* 0x0000012004157824 */ /* 0x000fe200078e02ff */
[----:B------:R-:W-:Y:S01]  /*21e0*/  IADD3 R76, P2, R43, R122, RZ ;  /* 0x0000007a2b4c7210 */ /* 0x000fe20007f5e0ff */
[----:B----4-:R-:W-:Y:S01]  /*21f0*/  IMAD R109, R11, 0x140, RZ ;  /* 0x000001400b6d7824 */ /* 0x010fe200078e02ff */
[----:B------:R-:W4:Y:S02]  /*2200*/  LDG.E.U16 R19, desc[UR6][R18.64] ;  /* 0x0000000612137981 */ /* 0x000f24000c1e1500 */
[-C--:B------:R-:W-:Y:S01]  /*2210*/  LEA.HI.X.SX32 R77, R185, R123.reuse, 0x1, P2 ;  /* 0x0000007bb94d7211 */ /* 0x080fe200010f0eff */
[----:B------:R-:W0:Y:S01]  /*2220*/  LDC R43, c[0x0][0x248] ;  /* 0x00009200ff2b7b82 */ /* 0x000e220000000800 */
[----:B------:R1:W4:Y:S01]  /*2230*/  LDG.E.U16 R24, desc[UR6][R6.64] ;  /* 0x0000000606187981 */ /* 0x000322000c1e1500 */
[----:B------:R-:W-:-:S02]  /*2240*/  LEA.HI.X.SX32 R79, R193, R123, 0x1, P1 ;  /* 0x0000007bc14f7211 */ /* 0x000fc400008f0eff */
[-C--:B------:R-:W-:Y:S01]  /*2250*/  IADD3 R80, P1, R109, R122.reuse, RZ ;  /* 0x0000007a6d507210 */ /* 0x080fe20007f3e0ff */
[----:B------:R3:W4:Y:S03]  /*2260*/  LDG.E.U16 R18, desc[UR6][R76.64] ;  /* 0x000000064c127981 */ /* 0x000726000c1e1500 */
[----:B------:R-:W0:Y:S01]  /*2270*/  LDC R11, c[0x0][0x248] ;  /* 0x00009200ff0b7b82 */ /* 0x000e220000000800 */
[-C--:B-1----:R-:W-:Y:S01]  /*2280*/  IADD3 R6, P0, R21, R122.reuse, RZ ;  /* 0x0000007a15067210 */ /* 0x082fe20007f1e0ff */
[----:B------:R-:W-:Y:S01]  /*2290*/  IMAD R21, R12, 0x160, RZ ;  /* 0x000001600c157824 */ /* 0x000fe200078e02ff */
[----:B------:R1:W4:Y:S02]  /*22a0*/  LDG.E.U16 R17, desc[UR6][R78.64] ;  /* 0x000000064e117981 */ /* 0x000324000c1e1500 */
[-C--:B------:R-:W-:Y:S01]  /*22b0*/  LEA.HI.X.SX32 R7, R105, R123.reuse, 0x1, P0 ;  /* 0x0000007b69077211 */ /* 0x080fe200000f0eff */
[----:B---3--:R-:W-:Y:S01]  /*22c0*/  IMAD R49, R49, 0x1c0, RZ ;  /* 0x000001c031317824 */ /* 0x008fe200078e02ff */
[----:B------:R-:W-:Y:S01]  /*22d0*/  LEA.HI.X.SX32 R81, R81, R123, 0x1, P1 ;  /* 0x0000007b51517211 */ /* 0x000fe200008f0eff */
[----:B------:R-:W-:Y:S01]  /*22e0*/  IMAD R77, R14, 0x1a0, RZ ;  /* 0x000001a00e4d7824 */ /* 0x000fe200078e02ff */
[----:B------:R-:W3:Y:S03]  /*22f0*/  LDC R105, c[0x0][0x248] ;  /* 0x00009200ff697b82 */ /* 0x000ee60000000800 */
[----:B------:R-:W4:Y:S01]  /*2300*/  LDG.E.U16 R44, desc[UR6][R80.64] ;  /* 0x00000006502c7981 */ /* 0x000f22000c1e1500 */
[----:B-1----:R-:W-:-:S03]  /*2310*/  IADD3 R78, P0, R21, R122, RZ ;  /* 0x0000007a154e7210 */ /* 0x002fc60007f1e0ff */
[----:B------:R1:W4:Y:S01]  /*2320*/  LDG.E.U16 R21, desc[UR6][R6.64] ;  /* 0x0000000606157981 */ /* 0x000322000c1e1500 */
[----:B0-----:R-:W-:Y:S01]  /*2330*/  IMAD R79, R26, 0x180, RZ ;  /* 0x000001801a4f7824 */ /* 0x001fe200078e02ff */
[----:B------:R-:W0:Y:S01]  /*2340*/  LDC R109, c[0x0][0x248] ;  /* 0x00009200ff6d7b82 */ /* 0x000e220000000800 */
[----:B-1----:R-:W-:-:S07]  /*2350*/  IADD3 R6, P1, R77, R122, RZ ;  /* 0x0000007a4d067210 */ /* 0x002fce0007f3e0ff */
[----:B------:R-:W1:Y:S01]  /*2360*/  LDC R206, c[0x0][0x248] ;  /* 0x00009200ffce7b82 */ /* 0x000e620000000800 */
[----:B------:R-:W-:Y:S02]  /*2370*/  LEA.HI.X.SX32 R7, R95, R123, 0x1, P1 ;  /* 0x0000007b5f077211 */ /* 0x000fe400008f0eff */
[----:B------:R-:W-:-:S05]  /*2380*/  IADD3 R76, P2, R79, R122, RZ ;  /* 0x0000007a4f4c7210 */ /* 0x000fca0007f5e0ff */
[----:B------:R-:W3:Y:S01]  /*2390*/  LDC R95, c[0x0][0x248] ;  /* 0x00009200ff5f7b82 */ /* 0x000ee20000000800 */
[-C--:B------:R-:W-:Y:S01]  /*23a0*/  LEA.HI.X.SX32 R79, R103, R123.reuse, 0x1, P0 ;  /* 0x0000007b674f7211 */ /* 0x080fe200000f0eff */
[----:B------:R-:W-:Y:S01]  /*23b0*/  IMAD R43, R43, 0x170, RZ ;  /* 0x000001702b2b7824 */ /* 0x000fe200078e02ff */
[-C--:B------:R-:W-:Y:S01]  /*23c0*/  IADD3 R80, P0, R49, R122.reuse, RZ ;  /* 0x0000007a31507210 */ /* 0x080fe20007f1e0ff */
[----:B------:R-:W-:Y:S01]  /*23d0*/  IMAD R11, R11, 0x102, RZ ;  /* 0x000001020b0b7824 */ /* 0x000fe200078e02ff */
[-C--:B------:R-:W-:Y:S01]  /*23e0*/  LEA.HI.X.SX32 R77, R101, R123.reuse, 0x1, P2 ;  /* 0x0000007b654d7211 */ /* 0x080fe200010f0eff */
[----:B------:R-:W-:Y:S01]  /*23f0*/  IMAD R101, R52, 0x1f0, RZ ;  /* 0x000001f034657824 */ /* 0x000fe200078e02ff */
[----:B------:R-:W-:Y:S01]  /*2400*/  LEA.HI.X.SX32 R81, R85, R123, 0x1, P0 ;  /* 0x0000007b55517211 */ /* 0x000fe200000f0eff */
[----:B------:R0:W4:Y:S01]  /*2410*/  LDG.E.U16 R14, desc[UR6][R78.64] ;  /* 0x000000064e0e7981 */ /* 0x000122000c1e1500 */
[----:B------:R-:W1:Y:S03]  /*2420*/  LDC R85, c[0x0][0x248] ;  /* 0x00009200ff557b82 */ /* 0x000e660000000800 */
[----:B------:R0:W4:Y:S04]  /*2430*/  LDG.E.U16 R26, desc[UR6][R76.64] ;  /* 0x000000064c1a7981 */ /* 0x000128000c1e1500 */
[----:B------:R0:W4:Y:S01]  /*2440*/  LDG.E.U16 R4, desc[UR6][R6.64] ;  /* 0x0000000606047981 */ /* 0x000122000c1e1500 */
[----:B------:R-:W2:Y:S01]  /*2450*/  LDC R210, c[0x0][0x248] ;  /* 0x00009200ffd27b82 */ /* 0x000ea20000000800 */
[-C--:B0-----:R-:W-:Y:S01]  /*2460*/  IADD3 R78, P1, R43, R122.reuse, RZ ;  /* 0x0000007a2b4e7210 */ /* 0x081fe20007f3e0ff */
[----:B------:R-:W-:Y:S01]  /*2470*/  IMAD R103, R94, 0x132, RZ ;  /* 0x000001325e677824 */ /* 0x000fe200078e02ff */
[----:B------:R0:W4:Y:S01]  /*2480*/  LDG.E.U16 R12, desc[UR6][R80.64] ;  /* 0x00000006500c7981 */ /* 0x000122000c1e1500 */
[----:B------:R-:W-:-:S04]  /*2490*/  IADD3 R76, P2, R101, R122, RZ ;  /* 0x0000007a654c7210 */ /* 0x000fc80007f5e0ff */
[----:B------:R-:W1:Y:S01]  /*24a0*/  LDC R101, c[0x0][0x248] ;  /* 0x00009200ff657b82 */ /* 0x000e620000000800 */
[----:B------:R-:W-:Y:S01]  /*24b0*/  IMAD R7, R3, 0x81, RZ ;  /* 0x0000008103077824 */ /* 0x000fe200078e02ff */
[-C--:B------:R-:W-:Y:S02]  /*24c0*/  IADD3 R6, P0, R11, R122.reuse, RZ ;  /* 0x0000007a0b067210 */ /* 0x080fe40007f1e0ff */
[-C--:B------:R-:W-:Y:S01]  /*24d0*/  LEA.HI.X.SX32 R77, R83, R123.reuse, 0x1, P2 ;  /* 0x0000007b534d7211 */ /* 0x080fe200010f0eff */
[----:B------:R-:W-:Y:S01]  /*24e0*/  IMAD R83, R82, 0x112, RZ ;  /* 0x0000011252537824 */ /* 0x000fe200078e02ff */
[-C--:B------:R-:W-:Y:S02]  /*24f0*/  LEA.HI.X.SX32 R79, R51, R123.reuse, 0x1, P1 ;  /* 0x0000007b334f7211 */ /* 0x080fe400008f0eff */
[----:B------:R-:W1:Y:S01]  /*2500*/  LDC R94, c[0x0][0x248] ;  /* 0x00009200ff5e7b82 */ /* 0x000e620000000800 */
[----:B------:R-:W-:Y:S01]  /*2510*/  LEA.HI.X.SX32 R7, R7, R123, 0x1, P0 ;  /* 0x0000007b07077211 */ /* 0x000fe200000f0eff */
[----:B0-----:R-:W-:Y:S01]  /*2520*/  IMAD R81, R84, 0x122, RZ ;  /* 0x0000012254517824 */ /* 0x001fe200078e02ff */
[----:B------:R-:W-:Y:S01]  /*2530*/  IADD3 R80, P0, R83, R122, RZ ;  /* 0x0000007a53507210 */ /* 0x000fe20007f1e0ff */
[----:B------:R-:W-:Y:S01]  /*2540*/  IMAD R43, R3, 0x89, RZ ;  /* 0x00000089032b7824 */ /* 0x000fe200078e02ff */
[----:B------:R0:W4:Y:S01]  /*2550*/  LDG.E.U16 R52, desc[UR6][R78.64] ;  /* 0x000000064e347981 */ /* 0x000122000c1e1500 */
[----:B---3--:R-:W-:-:S02]  /*2560*/  IMAD R95, R95, 0x142, RZ ;  /* 0x000001425f5f7824 */ /* 0x008fc400078e02ff */
[----:B------:R-:W3:Y:S01]  /*2570*/  LDC R208, c[0x0][0x248] ;  /* 0x00009200ffd07b82 */ /* 0x000ee20000000800 */
[----:B------:R0:W4:Y:S01]  /*2580*/  LDG.E.U16 R11, desc[UR6][R76.64] ;  /* 0x000000064c0b7981 */ /* 0x000122000c1e1500 */
[----:B------:R-:W-:-:S03]  /*2590*/  IMAD R83, R3, 0xa1, RZ ;  /* 0x000000a103537824 */ /* 0x000fc600078e02ff */
[----:B------:R1:W4:Y:S01]  /*25a0*/  LDG.E.U16 R49, desc[UR6][R6.64] ;  /* 0x0000000606317981 */ /* 0x000322000c1e1500 */
[----:B0-----:R-:W-:Y:S02]  /*25b0*/  IMAD R79, R3, 0x99, RZ ;  /* 0x00000099034f7824 */ /* 0x001fe400078e02ff */
[----:B------:R-:W0:Y:S01]  /*25c0*/  LDC R212, c[0x0][0x248] ;  /* 0x00009200ffd47b82 */ /* 0x000e220000000800 */
[-C--:B------:R-:W-:Y:S02]  /*25d0*/  IADD3 R76, P1, R81, R122.reuse, RZ ;  /* 0x0000007a514c7210 */ /* 0x080fe40007f3e0ff */
[----:B------:R-:W-:Y:S02]  /*25e0*/  LEA.HI.X.SX32 R81, R43, R123, 0x1, P0 ;  /* 0x0000007b2b517211 */ /* 0x000fe400000f0eff */
[----:B-1----:R-:W-:-:S03]  /*25f0*/  IADD3 R6, P2, R103, R122, RZ ;  /* 0x0000007a67067210 */ /* 0x002fc60007f5e0ff */
[----:B------:R-:W1:Y:S01]  /*2600*/  LDC R214, c[0x0][0x248] ;  /* 0x00009200ffd67b82 */ /* 0x000e620000000800 */
[-C--:B------:R-:W-:Y:S01]  /*2610*/  IADD3 R78, P0, R95, R122.reuse, RZ ;  /* 0x0000007a5f4e7210 */ /* 0x080fe20007f1e0ff */
[----:B------:R-:W-:Y:S01]  /*2620*/  IMAD R51, R3, 0x91, RZ ;  /* 0x0000009103337824 */ /* 0x000fe200078e02ff */
[-C--:B------:R-:W-:Y:S01]  /*2630*/  LEA.HI.X.SX32 R7, R79, R123.reuse, 0x1, P2 ;  /* 0x0000007b4f077211 */ /* 0x080fe200010f0eff */
[----:B------:R-:W-:Y:S01]  /*2640*/  IMAD R85, R85, 0x152, RZ ;  /* 0x0000015255557824 */ /* 0x000fe200078e02ff */
[-C--:B------:R-:W-:Y:S01]  /*2650*/  LEA.HI.X.SX32 R79, R83, R123.reuse, 0x1, P0 ;  /* 0x0000007b534f7211 */ /* 0x080fe200000f0eff */
[----:B------:R-:W-:Y:S01]  /*2660*/  IMAD R101, R101, 0x172, RZ ;  /* 0x0000017265657824 */ /* 0x000fe200078e02ff */
[----:B------:R3:W4:Y:S01]  /*2670*/  LDG.E.U16 R43, desc[UR6][R80.64] ;  /* 0x00000006502b7981 */ /* 0x000722000c1e1500 */
[----:B------:R-:W0:Y:S01]  /*2680*/  LDC R103, c[0x0][0x248] ;  /* 0x00009200ff677b82 */ /* 0x000e220000000800 */
[----:B------:R-:W-:Y:S01]  /*2690*/  LEA.HI.X.SX32 R77, R51, R123, 0x1, P1 ;  /* 0x0000007b334d7211 */ /* 0x000fe200008f0eff */
[----:B------:R-:W-:Y:S01]  /*26a0*/  IMAD R83, R100, 0x162, RZ ;  /* 0x0000016264537824 */ /* 0x000fe200078e02ff */
[----:B------:R-:W4:Y:S01]  /*26b0*/  LDG.E.U16 R7, desc[UR6][R6.64] ;  /* 0x0000000606077981 */ /* 0x000f22000c1e1500 */
[----:B------:R-:W-:Y:S01]  /*26c0*/  IMAD R51, R3, 0xa9, RZ ;  /* 0x000000a903337824 */ /* 0x000fe200078e02ff */
[-C--:B------:R-:W-:Y:S01]  /*26d0*/  IADD3 R84, P0, R85, R122.reuse, RZ ;  /* 0x0000007a55547210 */ /* 0x080fe20007f1e0ff */
[----:B------:R-:W-:Y:S01]  /*26e0*/  IMAD R95, R3, 0xc9, RZ ;  /* 0x000000c9035f7824 */ /* 0x000fe200078e02ff */
[----:B------:R-:W4:Y:S01]  /*26f0*/  LDG.E.U16 R76, desc[UR6][R76.64] ;  /* 0x000000064c4c7981 */ /* 0x000f22000c1e1500 */
[----:B------:R-:W1:Y:S01]  /*2700*/  LDC R220, c[0x0][0x248] ;  /* 0x00009200ffdc7b82 */ /* 0x000e620000000800 */
[----:B---3--:R-:W-:-:S02]  /*2710*/  IADD3 R80, P1, R83, R122, RZ ;  /* 0x0000007a53507210 */ /* 0x008fc40007f3e0ff */
[----:B------:R3:W4:Y:S01]  /*2720*/  LDG.E.U16 R6, desc[UR6][R78.64] ;  /* 0x000000064e067981 */ /* 0x000722000c1e1500 */
[----:B------:R-:W-:Y:S01]  /*2730*/  LEA.HI.X.SX32 R85, R51, R123, 0x1, P0 ;  /* 0x0000007b33557211 */ /* 0x000fe200000f0eff */
[----:B------:R-:W-:-:S03]  /*2740*/  IMAD R83, R3, 0xc1, RZ ;  /* 0x000000c103537824 */ /* 0x000fc600078e02ff */
[----:B------:R-:W1:Y:S01]  /*2750*/  LDC R216, c[0x0][0x248] ;  /* 0x00009200ffd87b82 */ /* 0x000e620000000800 */
[----:B------:R-:W-:Y:S02]  /*2760*/  IMAD R81, R3, 0xb1, RZ ;  /* 0x000000b103517824 */ /* 0x000fe400078e02ff */
[----:B------:R-:W-:Y:S01]  /*2770*/  IMAD R105, R105, 0x1c2, RZ ;  /* 0x000001c269697824 */ /* 0x000fe200078e02ff */
[----:B------:R-:W4:Y:S01]  /*2780*/  LDG.E.U16 R51, desc[UR6][R84.64] ;  /* 0x0000000654337981 */ /* 0x000f22000c1e1500 */
[----:B---3--:R-:W-:-:S03]  /*2790*/  IMAD R79, R102, 0x182, RZ ;  /* 0x00000182664f7824 */ /* 0x008fc600078e02ff */
[----:B------:R-:W3:Y:S01]  /*27a0*/  LDC R222, c[0x0][0x248] ;  /* 0x00009200ffde7b82 */ /* 0x000ee20000000800 */
[-C--:B------:R-:W-:Y:S01]  /*27b0*/  IADD3 R78, P2, R101, R122.reuse, RZ ;  /* 0x0000007a654e7210 */ /* 0x080fe20007f5e0ff */
[----:B------:R-:W-:Y:S01]  /*27c0*/  IMAD R101, R94, 0x192, RZ ;  /* 0x000001925e657824 */ /* 0x000fe200078e02ff */
[----:B------:R-:W-:-:S05]  /*27d0*/  IADD3 R82, P0, R79, R122, RZ ;  /* 0x0000007a4f527210 */ /* 0x000fca0007f1e0ff */
[----:B------:R-:W1:Y:S01]  /*27e0*/  LDC R102, c[0x0][0x248] ;  /* 0x00009200ff667b82 */ /* 0x000e620000000800 */
[-C--:B------:R-:W-:Y:S02]  /*27f0*/  LEA.HI.X.SX32 R83, R83, R123.reuse, 0x1, P0 ;  /* 0x0000007b53537211 */ /* 0x080fe400000f0eff */
[-C--:B------:R-:W-:Y:S01]  /*2800*/  IADD3 R100, P0, R101, R122.reuse, RZ ;  /* 0x0000007a65647210 */ /* 0x080fe20007f1e0ff */
[----:B------:R-:W-:Y:S01]  /*2810*/  IMAD R77, R3, 0xb9, RZ ;  /* 0x000000b9034d7824 */ /* 0x000fe200078e02ff */
[-C--:B------:R-:W-:Y:S01]  /*2820*/  LEA.HI.X.SX32 R81, R81, R123.reuse, 0x1, P1 ;  /* 0x0000007b51517211 */ /* 0x080fe200008f0eff */
[----:B------:R-:W-:Y:S01]  /*2830*/  IMAD R185, R104, 0x1b2, RZ ;  /* 0x000001b268b97824 */ /* 0x000fe200078e02ff */
[-C--:B------:R-:W-:Y:S01]  /*2840*/  LEA.HI.X.SX32 R101, R95, R123.reuse, 0x1, P0 ;  /* 0x0000007b5f657211 */ /* 0x080fe200000f0eff */
[----:B------:R-:W-:Y:S01]  /*2850*/  IMAD R95, R3, 0xe1, RZ ;  /* 0x000000e1035f7824 */ /* 0x000fe200078e02ff */
[----:B------:R-:W-:Y:S01]  /*2860*/  IADD3 R94, P0, R105, R122, RZ ;  /* 0x0000007a695e7210 */ /* 0x000fe20007f1e0ff */
[----:B------:R0:W4:Y:S01]  /*2870*/  LDG.E.U16 R80, desc[UR6][R80.64] ;  /* 0x0000000650507981 */ /* 0x000122000c1e1500 */
[-C--:B------:R-:W-:Y:S01]  /*2880*/  LEA.HI.X.SX32 R79, R77, R123.reuse, 0x1, P2 ;  /* 0x0000007b4d4f7211 */ /* 0x080fe200010f0eff */
[----:B0-----:R-:W-:Y:S01]  /*2890*/  IMAD R103, R103, 0x1a2, RZ ;  /* 0x000001a267677824 */ /* 0x001fe200078e02ff */
[----:B------:R-:W-:Y:S01]  /*28a0*/  LEA.HI.X.SX32 R95, R95, R123, 0x1, P0 ;  /* 0x0000007b5f5f7211 */ /* 0x000fe200000f0eff */
[----:B------:R0:W4:Y:S01]  /*28b0*/  LDG.E.U16 R77, desc[UR6][R82.64] ;  /* 0x00000006524d7981 */ /* 0x000122000c1e1500 */
[----:B------:R-:W-:Y:S01]  /*28c0*/  IMAD R109, R109, 0x1d2, RZ ;  /* 0x000001d26d6d7824 */ /* 0x000fe200078e02ff */
[----:B------:R-:W3:Y:S01]  /*28d0*/  LDC R224, c[0x0][0x248] ;  /* 0x00009200ffe07b82 */ /* 0x000ee20000000800 */
[----:B------:R-:W-:-:S02]  /*28e0*/  IMAD R105, R150, 0x1e2, RZ ;  /* 0x000001e296697824 */ /* 0x000fc400078e02ff */
[----:B------:R-:W-:Y:S01]  /*28f0*/  IMAD R81, R3, 0xd9, RZ ;  /* 0x000000d903517824 */ /* 0x000fe200078e02ff */
[----:B------:R-:W4:Y:S01]  /*2900*/  LDG.E.U16 R79, desc[UR6][R78.64] ;  /* 0x000000064e4f7981 */ /* 0x000f22000c1e1500 */
[-C--:B0-----:R-:W-:Y:S01]  /*2910*/  IADD3 R82, P2, R185, R122.reuse, RZ ;  /* 0x0000007ab9527210 */ /* 0x081fe20007f5e0ff */
[----:B------:R-:W-:Y:S02]  /*2920*/  IMAD R85, R3, 0xd1, RZ ;  /* 0x000000d103557824 */ /* 0x000fe400078e02ff */
[----:B------:R-:W0:Y:S01]  /*2930*/  LDC R150, c[0x0][0x248] ;  /* 0x00009200ff967b82 */ /* 0x000e220000000800 */
[-C--:B------:R-:W-:Y:S01]  /*2940*/  IADD3 R84, P1, R103, R122.reuse, RZ ;  /* 0x0000007a67547210 */ /* 0x080fe20007f3e0ff */
[----:B------:R-:W-:Y:S01]  /*2950*/  IMAD R103, R3, 0xe9, RZ ;  /* 0x000000e903677824 */ /* 0x000fe200078e02ff */
[----:B------:R-:W-:Y:S02]  /*2960*/  LEA.HI.X.SX32 R83, R81, R123, 0x1, P2 ;  /* 0x0000007b51537211 */ /* 0x000fe400010f0eff */
[----:B------:R1:W4:Y:S01]  /*2970*/  LDG.E.U16 R81, desc[UR6][R94.64] ;  /* 0x000000065e517981 */ /* 0x000322000c1e1500 */
[----:B------:R-:W-:-:S02]  /*2980*/  IADD3 R104, P0, R109, R122, RZ ;  /* 0x0000007a6d687210 */ /* 0x000fc40007f1e0ff */
[-C--:B------:R-:W-:Y:S01]  /*2990*/  LEA.HI.X.SX32 R85, R85, R123.reuse, 0x1, P1 ;  /* 0x0000007b55557211 */ /* 0x080fe200008f0eff */
[----:B------:R-:W-:Y:S01]  /*29a0*/  IMAD R185, R152, 0x1f2, RZ ;  /* 0x000001f298b97824 */ /* 0x000fe200078e02ff */
[----:B------:R1:W4:Y:S01]  /*29b0*/  LDG.E.U16 R78, desc[UR6][R100.64] ;  /* 0x00000006644e7981 */ /* 0x000322000c1e1500 */
[----:B------:R-:W2:Y:S03]  /*29c0*/  LDC R152, c[0x0][0x248] ;  /* 0x00009200ff987b82 */ /* 0x000ea60000000800 */
[----:B------:R1:W4:Y:S02]  /*29d0*/  LDG.E.U16 R84, desc[UR6][R84.64] ;  /* 0x0000000654547981 */ /* 0x000324000c1e1500 */
[----:B-1----:R-:W-:Y:S01]  /*29e0*/  IMAD R95, R102, 0x104, RZ ;  /* 0x00000104665f7824 */ /* 0x002fe200078e02ff */
[-C--:B------:R-:W-:Y:S02]  /*29f0*/  IADD3 R102, P1, R105, R122.reuse, RZ ;  /* 0x0000007a69667210 */ /* 0x080fe40007f3e0ff */
[-C--:B------:R-:W-:Y:S01]  /*2a00*/  LEA.HI.X.SX32 R105, R103, R123.reuse, 0x1, P0 ;  /* 0x0000007b67697211 */ /* 0x080fe200000f0eff */
[----:B------:R-:W4:Y:S01]  /*2a10*/  LDG.E.U16 R83, desc[UR6][R82.64] ;  /* 0x0000000652537981 */ /* 0x000f22000c1e1500 */
[-C--:B------:R-:W-:Y:S01]  /*2a20*/  IADD3 R94, P0, R95, R122.reuse, RZ ;  /* 0x0000007a5f5e7210 */ /* 0x080fe20007f1e0ff */
[----:B------:R-:W-:Y:S01]  /*2a30*/  IMAD R101, R3, 0xf1, RZ ;  /* 0x000000f103657824 */ /* 0x000fe200078e02ff */
[----:B------:R-:W-:Y:S01]  /*2a40*/  IADD3 R100, P2, R185, R122, RZ ;  /* 0x0000007ab9647210 */ /* 0x000fe20007f5e0ff */
[----:B------:R-:W-:Y:S01]  /*2a50*/  IMAD R185, R142, 0x124, RZ ;  /* 0x000001248eb97824 */ /* 0x000fe200078e02ff */
[-C--:B------:R-:W-:Y:S01]  /*2a60*/  LEA.HI.X.SX32 R95, R107, R123.reuse, 0x1, P0 ;  /* 0x0000007b6b5f7211 */ /* 0x080fe200000f0eff */
[----:B------:R-:W-:Y:S01]  /*2a70*/  IMAD R85, R3, 0xf9, RZ ;  /* 0x000000f903557824 */ /* 0x000fe200078e02ff */
[-C--:B------:R-:W-:Y:S01]  /*2a80*/  LEA.HI.X.SX32 R103, R101, R123.reuse, 0x1, P1 ;  /* 0x0000007b65677211 */ /* 0x080fe200008f0eff */
[----:B------:R-:W1:Y:S01]  /*2a90*/  LDC R142, c[0x0][0x248] ;  /* 0x00009200ff8e7b82 */ /* 0x000e620000000800 */
[----:B------:R-:W-:Y:S01]  /*2aa0*/  IMAD R187, R144, 0x144, RZ ;  /* 0x0000014490bb7824 */ /* 0x000fe200078e02ff */
[----:B------:R3:W4:Y:S01]  /*2ab0*/  LDG.E.U16 R82, desc[UR6][R104.64] ;  /* 0x0000000668527981 */ /* 0x000722000c1e1500 */
[----:B------:R-:W-:-:S03]  /*2ac0*/  LEA.HI.X.SX32 R101, R85, R123, 0x1, P2 ;  /* 0x0000007b55657211 */ /* 0x000fc600010f0eff */
[----:B------:R0:W4:Y:S02]  /*2ad0*/  LDG.E.U16 R107, desc[UR6][R94.64] ;  /* 0x000000065e6b7981 */ /* 0x000124000c1e1500 */
[----:B------:R-:W5:Y:S02]  /*2ae0*/  LDC R144, c[0x0][0x248] ;  /* 0x00009200ff907b82 */ /* 0x000f640000000800 */
[----:B------:R0:W4:Y:S01]  /*2af0*/  LDG.E.U16 R85, desc[UR6][R102.64] ;  /* 0x0000000666557981 */ /* 0x000122000c1e1500 */
[----:B---3--:R-:W-:Y:S01]  /*2b00*/  IMAD R105, R146, 0x164, RZ ;  /* 0x0000016492697824 */ /* 0x008fe200078e02ff */
[-C--:B------:R-:W-:Y:S02]  /*2b10*/  IADD3 R104, P1, R187, R122.reuse, RZ ;  /* 0x0000007abb687210 */ /* 0x080fe40007f3e0ff */
[----:B------:R3:W4:Y:S01]  /*2b20*/  LDG.E.U16 R109, desc[UR6][R100.64] ;  /* 0x00000006646d7981 */ /* 0x000722000c1e1500 */
[----:B0-----:R-:W-:Y:S01]  /*2b30*/  IADD3 R94, P0, R185, R122, RZ ;  /* 0x0000007ab95e7210 */ /* 0x001fe20007f1e0ff */
[----:B------:R-:W-:Y:S01]  /*2b40*/  IMAD R193, R154, 0x1e4, RZ ;  /* 0x000001e49ac17824 */ /* 0x000fe200078e02ff */
[----:B------:R-:W0:Y:S01]  /*2b50*/  LDC R146, c[0x0][0x248] ;  /* 0x00009200ff927b82 */ /* 0x000e220000000800 */
[----:B------:R-:W-:Y:S01]  /*2b60*/  IMAD R103, R148, 0x184, RZ ;  /* 0x0000018494677824 */ /* 0x000fe200078e02ff */
[----:B------:R-:W-:-:S02]  /*2b70*/  LEA.HI.X.SX32 R95, R138, R123, 0x1, P0 ;  /* 0x0000007b8a5f7211 */ /* 0x000fc400000f0eff */
[-C--:B------:R-:W-:Y:S01]  /*2b80*/  IADD3 R102, P0, R105, R122.reuse, RZ ;  /* 0x0000007a69667210 */ /* 0x080fe20007f1e0ff */
[----:B---3--:R-:W-:Y:S01]  /*2b90*/  IMAD R101, R150, 0x1a4, RZ ;  /* 0x000001a496657824 */ /* 0x008fe200078e02ff */
[-C--:B------:R-:W-:Y:S02]  /*2ba0*/  IADD3 R100, P2, R103, R122.reuse, RZ ;  /* 0x0000007a67647210 */ /* 0x080fe40007f5e0ff */
[----:B------:R-:W3:Y:S01]  /*2bb0*/  LDC R148, c[0x0][0x248] ;  /* 0x00009200ff947b82 */ /* 0x000ee20000000800 */
[-C--:B------:R-:W-:Y:S02]  /*2bc0*/  LEA.HI.X.SX32 R105, R106, R123.reuse, 0x1, P1 ;  /* 0x0000007b6a697211 */ /* 0x080fe400008f0eff */
[----:B------:R-:W-:Y:S01]  /*2bd0*/  LEA.HI.X.SX32 R103, R130, R123, 0x1, P0 ;  /* 0x0000007b82677211 */ /* 0x000fe200000f0eff */
[----:B------:R2:W4:Y:S04]  /*2be0*/  LDG.E.U16 R106, desc[UR6][R94.64] ;  /* 0x000000065e6a7981 */ /* 0x000528000c1e1500 */
[----:B------:R-:W0:Y:S01]  /*2bf0*/  LDC R130, c[0x0][0x248] ;  /* 0x00009200ff827b82 */ /* 0x000e220000000800 */
[----:B--2---:R-:W-:Y:S01]  /*2c00*/  IMAD R187, R152, 0x1c4, RZ ;  /* 0x000001c498bb7824 */ /* 0x004fe200078e02ff */
[----:B------:R-:W2:Y:S01]  /*2c10*/  LDG.E.U16 R105, desc[UR6][R104.64] ;  /* 0x0000000668697981 */ /* 0x000ea2000c1e1500 */
[----:B------:R-:W-:-:S02]  /*2c20*/  IADD3 R94, P1, R101, R122, RZ ;  /* 0x0000007a655e7210 */ /* 0x000fc40007f3e0ff */
[----:B------:R-:W-:-:S03]  /*2c30*/  LEA.HI.X.SX32 R101, R131, R123, 0x1, P2 ;  /* 0x0000007b83657211 */ /* 0x000fc600010f0eff */
[----:B------:R-:W3:Y:S01]  /*2c40*/  LDC R150, c[0x0][0x248] ;  /* 0x00009200ff967b82 */ /* 0x000ee20000000800 */
[----:B-1----:R-:W-:Y:S01]  /*2c50*/  IMAD R185, R142, 0x114, RZ ;  /* 0x000001148eb97824 */ /* 0x002fe200078e02ff */
[----:B------:R-:W2:Y:S06]  /*2c60*/  LDG.E.U16 R104, desc[UR6][R102.64] ;  /* 0x0000000666687981 */ /* 0x000eac000c1e1500 */
[----:B------:R-:W1:Y:S01]  /*2c70*/  LDC R131, c[0x0][0x248] ;  /* 0x00009200ff837b82 */ /* 0x000e620000000800 */
[----:B------:R-:W-:Y:S01]  /*2c80*/  LEA.HI.X.SX32 R95, R126, R123, 0x1, P1 ;  /* 0x0000007b7e5f7211 */ /* 0x000fe200008f0eff */
[----:B------:R5:W2:Y:S06]  /*2c90*/  LDG.E.U16 R103, desc[UR6][R100.64] ;  /* 0x0000000664677981 */ /* 0x000aac000c1e1500 */
[----:B------:R-:W3:Y:S01]  /*2ca0*/  LDC R138, c[0x0][0x248] ;  /* 0x00009200ff8a7b82 */ /* 0x000ee20000000800 */
[----:B------:R5:W2:Y:S01]  /*2cb0*/  LDG.E.U16 R102, desc[UR6][R94.64] ;  /* 0x000000065e667981 */ /* 0x000aa2000c1e1500 */
[----:B------:R-:W-:-:S02]  /*2cc0*/  IADD3 R126, P2, R193, R122, RZ ;  /* 0x0000007ac17e7210 */ /* 0x000fc40007f5e0ff */
[----:B-----5:R-:W-:Y:S01]  /*2cd0*/  IADD3 R100, P1, R187, R122, RZ ;  /* 0x0000007abb647210 */ /* 0x020fe20007f3e0ff */
[----:B------:R-:W-:-:S03]  /*2ce0*/  IMAD R187, R144, 0x134, RZ ;  /* 0x0000013490bb7824 */ /* 0x000fc600078e02ff */
[----:B------:R-:W5:Y:S01]  /*2cf0*/  LDC R142, c[0x0][0x248] ;  /* 0x00009200ff8e7b82 */ /* 0x000f620000000800 */
[-C--:B------:R-:W-:Y:S02]  /*2d00*/  IADD3 R94, P0, R185, R122.reuse, RZ ;  /* 0x0000007ab95e7210 */ /* 0x080fe40007f1e0ff */
[-C--:B------:R-:W-:Y:S02]  /*2d10*/  LEA.HI.X.SX32 R101, R124, R123.reuse, 0x1, P1 ;  /* 0x0000007b7c657211 */ /* 0x080fe400008f0eff */
[----:B------:R-:W-:Y:S02]  /*2d20*/  IADD3 R124, P1, R187, R122, RZ ;  /* 0x0000007abb7c7210 */ /* 0x000fe40007f3e0ff */
[-C--:B------:R-:W-:Y:S01]  /*2d30*/  LEA.HI.X.SX32 R127, R127, R123.reuse, 0x1, P2 ;  /* 0x0000007b7f7f7211 */ /* 0x080fe200010f0eff */
[----:B------:R-:W5:Y:S01]  /*2d40*/  LDC R144, c[0x0][0x248] ;  /* 0x00009200ff907b82 */ /* 0x000f620000000800 */
[-C--:B------:R-:W-:Y:S01]  /*2d50*/  LEA.HI.X.SX32 R95, R128, R123.reuse, 0x1, P0 ;  /* 0x0000007b805f7211 */ /* 0x080fe200000f0eff */
[----:B0-----:R-:W-:Y:S01]  /*2d60*/  IMAD R185, R130, 0x154, RZ ;  /* 0x0000015482b97824 */ /* 0x001fe200078e02ff */
[----:B------:R-:W-:Y:S01]  /*2d70*/  LEA.HI.X.SX32 R125, R125, R123, 0x1, P1 ;  /* 0x0000007b7d7d7211 */ /* 0x000fe200008f0eff */
[----:B------:R-:W2:Y:S01]  /*2d80*/  LDG.E.U16 R101, desc[UR6][R100.64] ;  /* 0x0000000664657981 */ /* 0x000ea2000c1e1500 */
[----:B-1----:R-:W-:-:S02]  /*2d90*/  IMAD R131, R131, 0x174, RZ ;  /* 0x0000017483837824 */ /* 0x002fc400078e02ff */
[-C--:B------:R-:W-:Y:S01]  /*2da0*/  IADD3 R130, P0, R185, R122.reuse, RZ ;  /* 0x0000007ab9827210 */ /* 0x080fe20007f1e0ff */
[----:B------:R-:W2:Y:S01]  /*2db0*/  LDG.E.U16 R95, desc[UR6][R94.64] ;  /* 0x000000065e5f7981 */ /* 0x000ea2000c1e1500 */
[----:B---3--:R-:W-:Y:S01]  /*2dc0*/  IMAD R185, R138, 0x194, RZ ;  /* 0x000001948ab97824 */ /* 0x008fe200078e02ff */
[----:B------:R-:W0:Y:S02]  /*2dd0*/  LDC R152, c[0x0][0x248] ;  /* 0x00009200ff987b82 */ /* 0x000e240000000800 */
[----:B------:R1:W3:Y:S01]  /*2de0*/  LDG.E.U16 R100, desc[UR6][R126.64] ;  /* 0x000000067e647981 */ /* 0x0002e2000c1e1500 */
[----:B------:R-:W-:-:S03]  /*2df0*/  IADD3 R128, P1, R131, R122, RZ ;  /* 0x0000007a83807210 */ /* 0x000fc60007f3e0ff */
[----:B------:R5:W3:Y:S01]  /*2e00*/  LDG.E.U16 R94, desc[UR6][R124.64] ;  /* 0x000000067c5e7981 */ /* 0x000ae2000c1e1500 */
[----:B------:R-:W-:Y:S01]  /*2e10*/  LEA.HI.X.SX32 R131, R129, R123, 0x1, P0 ;  /* 0x0000007b81837211 */ /* 0x000fe200000f0eff */
[----:B------:R-:W0:Y:S01]  /*2e20*/  LDC R154, c[0x0][0x248] ;  /* 0x00009200ff9a7b82 */ /* 0x000e220000000800 */
[----:B-1----:R-:W-:-:S07]  /*2e30*/  IMAD R127, R148, 0x1b4, RZ ;  /* 0x000001b4947f7824 */ /* 0x002fce00078e02ff */
[----:B------:R-:W1:Y:S01]  /*2e40*/  LDC R148, c[0x0][0x248] ;  /* 0x00009200ff947b82 */ /* 0x000e620000000800 */
[----:B-----5:R-:W-:Y:S01]  /*2e50*/  IMAD R125, R150, 0x1d4, RZ ;  /* 0x000001d4967d7824 */ /* 0x020fe200078e02ff */
[----:B------:R-:W-:-:S06]  /*2e60*/  IADD3 R124, P2, R127, R122, RZ ;  /* 0x0000007a7f7c7210 */ /* 0x000fcc0007f5e0ff */
[----:B------:R-:W5:Y:S01]  /*2e70*/  LDC R150, c[0x0][0x248] ;  /* 0x00009200ff967b82 */ /* 0x000f620000000800 */
[-C--:B------:R-:W-:Y:S02]  /*2e80*/  IADD3 R126, P0, R185, R122.reuse, RZ ;  /* 0x0000007ab97e7210 */ /* 0x080fe40007f1e0ff */
[-C--:B------:R-:W-:Y:S02]  /*2e90*/  LEA.HI.X.SX32 R129, R121, R123.reuse, 0x1, P1 ;  /* 0x0000007b79817211 */ /* 0x080fe400008f0eff */
[----:B------:R0:W3:Y:S01]  /*2ea0*/  LDG.E.U16 R121, desc[UR6][R130.64] ;  /* 0x0000000682797981 */ /* 0x0000e2000c1e1500 */
[----:B------:R-:W-:Y:S01]  /*2eb0*/  IMAD R201, R156, 0x1f4, RZ ;  /* 0x000001f49cc97824 */ /* 0x000fe200078e02ff */
[----:B------:R-:W-:Y:S01]  /*2ec0*/  LEA.HI.X.SX32 R127, R136, R123, 0x1, P0 ;  /* 0x0000007b887f7211 */ /* 0x000fe200000f0eff */
[----:B------:R-:W5:Y:S01]  /*2ed0*/  LDC R156, c[0x0][0x248] ;  /* 0x00009200ff9c7b82 */ /* 0x000f620000000800 */
[----:B------:R-:W-:Y:S01]  /*2ee0*/  IMAD R187, R142, 0x106, RZ ;  /* 0x000001068ebb7824 */ /* 0x000fe200078e02ff */
[----:B0-----:R-:W-:-:S06]  /*2ef0*/  IADD3 R130, P1, R125, R122, RZ ;  /* 0x0000007a7d827210 */ /* 0x001fcc0007f3e0ff */
[----:B------:R-:W0:Y:S01]  /*2f00*/  LDC R218, c[0x0][0x248] ;  /* 0x00009200ffda7b82 */ /* 0x000e220000000800 */
[-C--:B------:R-:W-:Y:S02]  /*2f10*/  LEA.HI.X.SX32 R125, R132, R123.reuse, 0x1, P2 ;  /* 0x0000007b847d7211 */ /* 0x080fe400010f0eff */
[----:B------:R-:W-:Y:S01]  /*2f20*/  LEA.HI.X.SX32 R131, R134, R123, 0x1, P1 ;  /* 0x0000007b86837211 */ /* 0x000fe200008f0eff */
[----:B------:R-:W-:Y:S01]  /*2f30*/  IMAD R193, R144, 0x116, RZ ;  /* 0x0000011690c17824 */ /* 0x000fe200078e02ff */
[----:B------:R1:W3:Y:S01]  /*2f40*/  LDG.E.U16 R134, desc[UR6][R126.64] ;  /* 0x000000067e867981 */ /* 0x0002e2000c1e1500 */
[----:B------:R-:W-:Y:S02]  /*2f50*/  IMAD R185, R3, 0x83, RZ ;  /* 0x0000008303b97824 */ /* 0x000fe400078e02ff */
[----:B------:R-:W0:Y:S01]  /*2f60*/  LDC R228, c[0x0][0x248] ;  /* 0x00009200ffe47b82 */ /* 0x000e220000000800 */
[----:B------:R1:W3:Y:S04]  /*2f70*/  LDG.E.U16 R136, desc[UR6][R124.64] ;  /* 0x000000067c887981 */ /* 0x0002e8000c1e1500 */
[----:B------:R1:W3:Y:S02]  /*2f80*/  LDG.E.U16 R132, desc[UR6][R128.64] ;  /* 0x0000000680847981 */ /* 0x0002e4000c1e1500 */
[----:B-1----:R-:W-:Y:S01]  /*2f90*/  IMAD R127, R146, 0x126, RZ ;  /* 0x00000126927f7824 */ /* 0x002fe200078e02ff */
[-C--:B------:R-:W-:Y:S01]  /*2fa0*/  IADD3 R126, P0, R187, R122.reuse, RZ ;  /* 0x0000007abb7e7210 */ /* 0x080fe20007f1e0ff */
[----:B------:R1:W3:Y:S01]  /*2fb0*/  LDG.E.U16 R138, desc[UR6][R130.64] ;  /* 0x00000006828a7981 */ /* 0x0002e2000c1e1500 */
[----:B------:R-:W0:Y:S01]  /*2fc0*/  LDC R230, c[0x0][0x248] ;  /* 0x00009200ffe67b82 */ /* 0x000e220000000800 */
[----:B------:R-:W-:-:S04]  /*2fd0*/  IADD3 R124, P2, R201, R122, RZ ;  /* 0x0000007ac97c7210 */ /* 0x000fc80007f5e0ff */
[-C--:B------:R-:W-:Y:S01]  /*2fe0*/  LEA.HI.X.SX32 R125, R140, R123.reuse, 0x1, P2 ;  /* 0x0000007b8c7d7211 */ /* 0x080fe200010f0eff */
[----:B------:R-:W-:Y:S01]  /*2ff0*/  IMAD R129, R3, 0x8b, RZ ;  /* 0x0000008b03817824 */ /* 0x000fe200078e02ff */
[-C--:B------:R-:W-:Y:S01]  /*3000*/  IADD3 R128, P1, R193, R122.reuse, RZ ;  /* 0x0000007ac1807210 */ /* 0x080fe20007f3e0ff */
[----:B------:R-:W-:Y:S01]  /*3010*/  IMAD R193, R148, 0x136, RZ ;  /* 0x0000013694c17824 */ /* 0x000fe200078e02ff */
[----:B-1----:R-:W-:Y:S01]  /*3020*/  IADD3 R130, P2, R127, R122, RZ ;  /* 0x0000007a7f827210 */ /* 0x002fe20007f5e0ff */
[----:B------:R-:W-:Y:S01]  /*3030*/  IMAD R131, R3, 0x93, RZ ;  /* 0x0000009303837824 */ /* 0x000fe200078e02ff */
[-C--:B------:R-:W-:Y:S01]  /*3040*/  LEA.HI.X.SX32 R127, R185, R123.reuse, 0x1, P0 ;  /* 0x0000007bb97f7211 */ /* 0x080fe200000f0eff */
[----:B------:R5:W3:Y:S01]  /*3050*/  LDG.E.U16 R140, desc[UR6][R124.64] ;  /* 0x000000067c8c7981 */ /* 0x000ae2000c1e1500 */
[----:B------:R-:W-:Y:S01]  /*3060*/  IMAD R185, R3, 0x9b, RZ ;  /* 0x0000009b03b97824 */ /* 0x000fe200078e02ff */
[-C--:B------:R-:W-:Y:S01]  /*3070*/  LEA.HI.X.SX32 R129, R129, R123.reuse, 0x1, P1 ;  /* 0x0000007b81817211 */ /* 0x080fe200008f0eff */
[----:B------:R-:W1:Y:S01]  /*3080*/  LDC R234, c[0x0][0x248] ;  /* 0x00009200ffea7b82 */ /* 0x000e620000000800 */
[----:B------:R-:W-:Y:S01]  /*3090*/  LEA.HI.X.SX32 R131, R131, R123, 0x1, P2 ;  /* 0x0000007b83837211 */ /* 0x000fe200010f0eff */
[----:B------:R5:W3:Y:S01]  /*30a0*/  LDG.E.U16 R142, desc[UR6][R126.64] ;  /* 0x000000067e8e7981 */ /* 0x000ae2000c1e1500 */
[----:B------:R-:W-:-:S03]  /*30b0*/  IMAD R187, R3, 0xa3, RZ ;  /* 0x000000a303bb7824 */ /* 0x000fc600078e02ff */
[----:B------:R5:W3:Y:S02]  /*30c0*/  LDG.E.U16 R144, desc[UR6][R128.64] ;  /* 0x0000000680907981 */ /* 0x000ae4000c1e1500 */
[----:B-----5:R-:W-:Y:S01]  /*30d0*/  IMAD R125, R150, 0x146, RZ ;  /* 0x00000146967d7824 */ /* 0x020fe200078e02ff */
[-C--:B------:R-:W-:Y:S01]  /*30e0*/  IADD3 R124, P0, R193, R122.reuse, RZ ;  /* 0x0000007ac17c7210 */ /* 0x080fe20007f1e0ff */
[----:B------:R-:W-:Y:S01]  /*30f0*/  IMAD R193, R154, 0x166, RZ ;  /* 0x000001669ac17824 */ /* 0x000fe200078e02ff */
[----:B------:R5:W3:Y:S01]  /*3100*/  LDG.E.U16 R146, desc[UR6][R130.64] ;  /* 0x0000000682927981 */ /* 0x000ae2000c1e1500 */
[----:B------:R-:W1:Y:S01]  /*3110*/  LDC R226, c[0x0][0x248] ;  /* 0x00009200ffe27b82 */ /* 0x000e620000000800 */
[----:B------:R-:W-:Y:S01]  /*3120*/  IMAD R127, R152, 0x156, RZ ;  /* 0x00000156987f7824 */ /* 0x000fe200078e02ff */
[-C--:B------:R-:W-:Y:S02]  /*3130*/  IADD3 R126, P1, R125, R122.reuse, RZ ;  /* 0x0000007a7d7e7210 */ /* 0x080fe40007f3e0ff */
[----:B------:R-:W-:Y:S01]  /*3140*/  LEA.HI.X.SX32 R125, R185, R123, 0x1, P0 ;  /* 0x0000007bb97d7211 */ /* 0x000fe200000f0eff */
[----:B------:R-:W-:Y:S01]  /*3150*/  IMAD R129, R3, 0xab, RZ ;  /* 0x000000ab03817824 */ /* 0x000fe200078e02ff */
[----:B------:R-:W-:-:S02]  /*3160*/  IADD3 R128, P2, R127, R122, RZ ;  /* 0x0000007a7f807210 */ /* 0x000fc40007f5e0ff */
[-C--:B------:R-:W-:Y:S01]  /*3170*/  LEA.HI.X.SX32 R127, R187, R123.reuse, 0x1, P1 ;  /* 0x0000007bbb7f7211 */ /* 0x080fe200008f0eff */
[----:B-----5:R-:W-:Y:S01]  /*3180*/  IMAD R131, R3, 0xb3, RZ ;  /* 0x000000b303837824 */ /* 0x020fe200078e02ff */
[----:B------:R-:W-:Y:S01]  /*3190*/  IADD3 R130, P0, R193, R122, RZ ;  /* 0x0000007ac1827210 */ /* 0x000fe20007f1e0ff */
[----:B------:R-:W-:Y:S01]  /*31a0*/  IMAD R193, R156, 0x176, RZ ;  /* 0x000001769cc17824 */ /* 0x000fe200078e02ff */
[----:B------:R5:W3:Y:S01]  /*31b0*/  LDG.E.U16 R148, desc[UR6][R124.64] ;  /* 0x000000067c947981 */ /* 0x000ae2000c1e1500 */
[----:B------:R-:W-:Y:S01]  /*31c0*/  IMAD R185, R3, 0xbb, RZ ;  /* 0x000000bb03b97824 */ /* 0x000fe200078e02ff */
[-C--:B------:R-:W-:Y:S02]  /*31d0*/  LEA.HI.X.SX32 R131, R131, R123.reuse, 0x1, P0 ;  /* 0x0000007b83837211 */ /* 0x080fe400000f0eff */
[----:B------:R-:W-:Y:S01]  /*31e0*/  LEA.HI.X.SX32 R129, R129, R123, 0x1, P2 ;  /* 0x0000007b81817211 */ /* 0x000fe200010f0eff */
[----:B------:R0:W3:Y:S01]  /*31f0*/  LDG.E.U16 R150, desc[UR6][R126.64] ;  /* 0x000000067e967981 */ /* 0x0000e2000c1e1500 */
[----:B------:R-:W-:-:S03]  /*3200*/  IMAD R187, R3, 0xc3, RZ ;  /* 0x000000c303bb7824 */ /* 0x000fc600078e02ff */
[----:B------:R0:W3:Y:S01]  /*3210*/  LDG.E.U16 R152, desc[UR6][R128.64] ;  /* 0x0000000680987981 */ /* 0x0000e2000c1e1500 */
[----:B-----5:R-:W-:Y:S01]  /*3220*/  IMAD R125, R158, 0x186, RZ ;  /* 0x000001869e7d7824 */ /* 0x020fe200078e02ff */
[-C--:B------:R-:W-:Y:S02]  /*3230*/  IADD3 R124, P0, R193, R122.reuse, RZ ;  /* 0x0000007ac17c7210 */ /* 0x080fe40007f1e0ff */
[----:B------:R-:W5:Y:S01]  /*3240*/  LDG.E.U16 R154, desc[UR6][R130.64] ;  /* 0x00000006829a7981 */ /* 0x000f62000c1e1500 */
[----:B0-----:R-:W-:Y:S01]  /*3250*/  IMAD R127, R160, 0x196, RZ ;  /* 0x00000196a07f7824 */ /* 0x001fe200078e02ff */
[-C--:B------:R-:W-:Y:S02]  /*3260*/  IADD3 R126, P1, R125, R122.reuse, RZ ;  /* 0x0000007a7d7e7210 */ /* 0x080fe40007f3e0ff */
[----:B------:R-:W-:Y:S01]  /*3270*/  LEA.HI.X.SX32 R125, R185, R123, 0x1, P0 ;  /* 0x0000007bb97d7211 */ /* 0x000fe200000f0eff */
[----:B------:R-:W-:Y:S01]  /*3280*/  IMAD R129, R3, 0xcb, RZ ;  /* 0x000000cb03817824 */ /* 0x000fe200078e02ff */
[----:B------:R-:W-:-:S02]  /*3290*/  IADD3 R128, P2, R127, R122, RZ ;  /* 0x0000007a7f807210 */ /* 0x000fc40007f5e0ff */
[-C--:B------:R-:W-:Y:S01]  /*32a0*/  LEA.HI.X.SX32 R127, R187, R123.reuse, 0x1, P1 ;  /* 0x0000007bbb7f7211 */ /* 0x080fe200008f0eff */
[----:B------:R0:W5:Y:S01]  /*32b0*/  LDG.E.U16 R156, desc[UR6][R124.64] ;  /* 0x000000067c9c7981 */ /* 0x000162000c1e1500 */
[----:B------:R-:W-:Y:S01]  /*32c0*/  IMAD R193, R162, 0x1a6, RZ ;  /* 0x000001a6a2c17824 */ /* 0x000fe200078e02ff */
[-C--:B------:R-:W-:Y:S02]  /*32d0*/  LEA.HI.X.SX32 R129, R129, R123.reuse, 0x1, P2 ;  /* 0x0000007b81817211 */ /* 0x080fe400010f0eff */
[----:B------:R1:W5:Y:S01]  /*32e0*/  LDG.E.U16 R158, desc[UR6][R126.64] ;  /* 0x000000067e9e7981 */ /* 0x000362000c1e1500 */
[----:B------:R-:W-:Y:S02]  /*32f0*/  IMAD R187, R3, 0xe3, RZ ;  /* 0x000000e303bb7824 */ /* 0x000fe400078e02ff */
[----:B0-----:R-:W-:Y:S01]  /*3300*/  IMAD R125, R166, 0x1c6, RZ ;  /* 0x000001c6a67d7824 */ /* 0x001fe200078e02ff */
[-C--:B------:R-:W-:Y:S01]  /*3310*/  IADD3 R130, P0, R193, R122.reuse, RZ ;  /* 0x0000007ac1827210 */ /* 0x080fe20007f1e0ff */
[----:B------:R-:W-:Y:S01]  /*3320*/  IMAD R131, R3, 0xd3, RZ ;  /* 0x000000d303837824 */ /* 0x000fe200078e02ff */
[----:B------:R0:W5:Y:S01]  /*3330*/  LDG.E.U16 R160, desc[UR6][R128.64] ;  /* 0x0000000680a07981 */ /* 0x000162000c1e1500 */
[----:B-1----:R-:W-:Y:S01]  /*3340*/  IMAD R127, R168, 0x1d6, RZ ;  /* 0x000001d6a87f7824 */ /* 0x002fe200078e02ff */
[-C--:B------:R-:W-:Y:S01]  /*3350*/  IADD3 R126, P1, R125, R122.reuse, RZ ;  /* 0x0000007a7d7e7210 */ /* 0x080fe20007f3e0ff */
[----:B------:R-:W-:Y:S01]  /*3360*/  IMAD R193, R164, 0x1b6, RZ ;  /* 0x000001b6a4c17824 */ /* 0x000fe200078e02ff */
[----:B------:R-:W-:Y:S01]  /*3370*/  LEA.HI.X.SX32 R131, R131, R123, 0x1, P0 ;  /* 0x0000007b83837211 */ /* 0x000fe200000f0eff */
[----:B------:R-:W-:Y:S01]  /*3380*/  IMAD R185, R3, 0xdb, RZ ;  /* 0x000000db03b97824 */ /* 0x000fe200078e02ff */
[----:B0-----:R-:W-:-:S03]  /*3390*/  IADD3 R128, P2, R127, R122, RZ ;  /* 0x0000007a7f807210 */ /* 0x001fc60007f5e0ff */
[----:B------:R0:W5:Y:S01]  /*33a0*/  LDG.E.U16 R162, desc[UR6][R130.64] ;  /* 0x0000000682a27981 */ /* 0x000162000c1e1500 */
[-C--:B------:R-:W-:Y:S02]  /*33b0*/  LEA.HI.X.SX32 R127, R187, R123.reuse, 0x1, P1 ;  /* 0x0000007bbb7f7211 */ /* 0x080fe400008f0eff */
[----:B------:R-:W1:Y:S01]  /*33c0*/  LDC R187, c[0x0][0x248] ;  /* 0x00009200ffbb7b82 */ /* 0x000e620000000800 */
[-C--:B------:R-:W-:Y:S01]  /*33d0*/  IADD3 R124, P0, R193, R122.reuse, RZ ;  /* 0x0000007ac17c7210 */ /* 0x080fe20007f1e0ff */
[----:B------:R-:W-:Y:S01]  /*33e0*/  IMAD R193, R170, 0x1e6, RZ ;  /* 0x000001e6aac17824 */ /* 0x000fe200078e02ff */
[----:B------:R-:W5:Y:S02]  /*33f0*/  LDG.E.U16 R166, desc[UR6][R126.64] ;  /* 0x000000067ea67981 */ /* 0x000f64000c1e1500 */
[-C--:B------:R-:W-:Y:S01]  /*3400*/  LEA.HI.X.SX32 R125, R185, R123.reuse, 0x1, P0 ;  /* 0x0000007bb97d7211 */ /* 0x080fe200000f0eff */
[----:B0-----:R-:W-:Y:S01]  /*3410*/  IMAD R131, R3, 0xf3, RZ ;  /* 0x000000f303837824 */ /* 0x001fe200078e02ff */
[----:B------:R-:W-:Y:S01]  /*3420*/  IADD3 R130, P0, R193, R122, RZ ;  /* 0x0000007ac1827210 */ /* 0x000fe20007f1e0ff */
[----:B------:R-:W0:Y:S01]  /*3430*/  LDC R185, c[0x0][0x248] ;  /* 0x00009200ffb97b82 */ /* 0x000e220000000800 */
[----:B------:R-:W-:Y:S01]  /*3440*/  IMAD R129, R3, 0xeb, RZ ;  /* 0x000000eb03817824 */ /* 0x000fe200078e02ff */
[----:B------:R1:W5:Y:S01]  /*3450*/  LDG.E.U16 R164, desc[UR6][R124.64] ;  /* 0x000000067ca47981 */ /* 0x000362000c1e1500 */
[----:B------:R-:W-:Y:S01]  /*3460*/  LEA.HI.X.SX32 R131, R131, R123, 0x1, P0 ;  /* 0x0000007b83837211 */ /* 0x000fe200000f0eff */
[----:B------:R-:W-:-:S02]  /*3470*/  IMAD R205, R188, 0x1f6, RZ ;  /* 0x000001f6bccd7824 */ /* 0x000fc400078e02ff */
[-C--:B------:R-:W-:Y:S02]  /*3480*/  LEA.HI.X.SX32 R129, R129, R123.reuse, 0x1, P2 ;  /* 0x0000007b81817211 */ /* 0x080fe400010f0eff */
[----:B------:R-:W4:Y:S01]  /*3490*/  LDC R193, c[0x0][0x248] ;  /* 0x00009200ffc17b82 */ /* 0x000f220000000800 */
[----:B------:R1:W5:Y:S01]  /*34a0*/  LDG.E.U16 R170, desc[UR6][R130.64] ;  /* 0x0000000682aa7981 */ /* 0x000362000c1e1500 */
[----:B------:R-:W-:Y:S02]  /*34b0*/  IMAD R203, R178, 0x128, RZ ;  /* 0x00000128b2cb7824 */ /* 0x000fe400078e02ff */
[----:B-1----:R-:W-:Y:S01]  /*34c0*/  IMAD R125, R3, 0xfb, RZ ;  /* 0x000000fb037d7824 */ /* 0x002fe200078e02ff */
[-C--:B------:R-:W-:Y:S01]  /*34d0*/  IADD3 R124, P2, R205, R122.reuse, RZ ;  /* 0x0000007acd7c7210 */ /* 0x080fe20007f5e0ff */
[----:B------:R-:W-:Y:S01]  /*34e0*/  IMAD R201, R176, 0x108, RZ ;  /* 0x00000108b0c97824 */ /* 0x000fe200078e02ff */
[----:B------:R1:W5:Y:S01]  /*34f0*/  LDG.E.U16 R168, desc[UR6][R128.64] ;  /* 0x0000000680a87981 */ /* 0x000362000c1e1500 */
[----:B------:R-:W-:Y:S01]  /*3500*/  IMAD R131, R182, 0x138, RZ ;  /* 0x00000138b6837824 */ /* 0x000fe200078e02ff */
[-C--:B------:R-:W-:Y:S01]  /*3510*/  LEA.HI.X.SX32 R125, R125, R123.reuse, 0x1, P2 ;  /* 0x0000007b7d7d7211 */ /* 0x080fe200010f0eff */
[----:B------:R-:W-:Y:S01]  /*3520*/  IMAD R188, R3, 0x9c, RZ ;  /* 0x0000009c03bc7824 */ /* 0x000fe200078e02ff */
[-C--:B------:R-:W-:Y:S01]  /*3530*/  IADD3 R126, P0, R201, R122.reuse, RZ ;  /* 0x0000007ac97e7210 */ /* 0x080fe20007f1e0ff */
[----:B------:R-:W-:Y:S01]  /*3540*/  IMAD R187, R187, 0x188, RZ ;  /* 0x00000188bbbb7824 */ /* 0x000fe200078e02ff */
[-C--:B------:R-:W-:Y:S01]  /*3550*/  IADD3 R130, P2, R131, R122.reuse, RZ ;  /* 0x0000007a83827210 */ /* 0x080fe20007f5e0ff */
[----:B------:R-:W4:Y:S01]  /*3560*/  LDC R201, c[0x0][0x248] ;  /* 0x00009200ffc97b82 */ /* 0x000f220000000800 */
[----:B-1----:R-:W-:Y:S01]  /*3570*/  IADD3 R128, P1, R203, R122, RZ ;  /* 0x0000007acb807210 */ /* 0x002fe20007f3e0ff */
[----:B------:R-:W-:Y:S01]  /*3580*/  IMAD R203, R184, 0x148, RZ ;  /* 0x00000148b8cb7824 */ /* 0x000fe200078e02ff */
[----:B------:R-:W-:-:S02]  /*3590*/  LEA.HI.X.SX32 R131, R188, R123, 0x1, P2 ;  /* 0x0000007bbc837211 */ /* 0x000fc400010f0eff */
[-C--:B------:R-:W-:Y:S02]  /*35a0*/  LEA.HI.X.SX32 R129, R172, R123.reuse, 0x1, P1 ;  /* 0x0000007bac817211 */ /* 0x080fe400008f0eff */
[----:B------:R1:W5:Y:S01]  /*35b0*/  LDG.E.U16 R172, desc[UR6][R124.64] ;  /* 0x000000067cac7981 */ /* 0x000362000c1e1500 */
[----:B------:R-:W-:Y:S01]  /*35c0*/  LEA.HI.X.SX32 R127, R174, R123, 0x1, P0 ;  /* 0x0000007bae7f7211 */ /* 0x000fe200000f0eff */
[----:B0-----:R-:W-:Y:S02]  /*35d0*/  IMAD R185, R185, 0x168, RZ ;  /* 0x00000168b9b97824 */ /* 0x001fe400078e02ff */
[----:B------:R0:W5:Y:S04]  /*35e0*/  LDG.E.U16 R178, desc[UR6][R130.64] ;  /* 0x0000000682b27981 */ /* 0x000168000c1e1500 */
[----:B------:R0:W5:Y:S01]  /*35f0*/  LDG.E.U16 R174, desc[UR6][R126.64] ;  /* 0x000000067eae7981 */ /* 0x000162000c1e1500 */
[----:B-1----:R-:W-:-:S03]  /*3600*/  IADD3 R124, P2, R187, R122, RZ ;  /* 0x0000007abb7c7210 */ /* 0x002fc60007f5e0ff */
[----:B------:R1:W5:Y:S01]  /*3610*/  LDG.E.U16 R176, desc[UR6][R128.64] ;  /* 0x0000000680b07981 */ /* 0x000362000c1e1500 */
[-C--:B------:R-:W-:Y:S02]  /*3620*/  LEA.HI.X.SX32 R125, R181, R123.reuse, 0x1, P2 ;  /* 0x0000007bb57d7211 */ /* 0x080fe400010f0eff */
[-C--:B0-----:R-:W-:Y:S01]  /*3630*/  IADD3 R130, P0, R203, R122.reuse, RZ ;  /* 0x0000007acb827210 */ /* 0x081fe20007f1e0ff */
[----:B------:R-:W0:Y:S01]  /*3640*/  LDC R181, c[0x0][0x248] ;  /* 0x00009200ffb57b82 */ /* 0x000e220000000800 */
[----:B------:R-:W-:Y:S02]  /*3650*/  IMAD R127, R186, 0x178, RZ ;  /* 0x00000178ba7f7824 */ /* 0x000fe400078e02ff */
[-C--:B------:R-:W-:Y:S01]  /*3660*/  LEA.HI.X.SX32 R131, R179, R123.reuse, 0x1, P0 ;  /* 0x0000007bb3837211 */ /* 0x080fe200000f0eff */
[----:B------:R-:W-:Y:S01]  /*3670*/  IMAD R184, R3, 0xbc, RZ ;  /* 0x000000bc03b87824 */ /* 0x000fe200078e02ff */
[-C--:B-1----:R-:W-:Y:S01]  /*3680*/  IADD3 R128, P1, R185, R122.reuse, RZ ;  /* 0x0000007ab9807210 */ /* 0x082fe20007f3e0ff */
[----:B----4-:R-:W-:Y:S01]  /*3690*/  IMAD R193, R193, 0x1a8, RZ ;  /* 0x000001a8c1c17824 */ /* 0x010fe200078e02ff */
[----:B------:R-:W-:Y:S01]  /*36a0*/  IADD3 R126, P0, R127, R122, RZ ;  /* 0x0000007a7f7e7210 */ /* 0x000fe20007f1e0ff */
[----:B------:R-:W-:Y:S01]  /*36b0*/  IMAD R179, R196, 0x1b8, RZ ;  /* 0x000001b8c4b37824 */ /* 0x000fe200078e02ff */
[-C--:B------:R-:W-:Y:S01]  /*36c0*/  LEA.HI.X.SX32 R129, R180, R123.reuse, 0x1, P1 ;  /* 0x0000007bb4817211 */ /* 0x080fe200008f0eff */
[----:B------:R-:W1:Y:S01]  /*36d0*/  LDC R196, c[0x0][0x248] ;  /* 0x00009200ffc47b82 */ /* 0x000e620000000800 */
[----:B------:R4:W5:Y:S01]  /*36e0*/  LDG.E.U16 R180, desc[UR6][R130.64] ;  /* 0x0000000682b47981 */ /* 0x000962000c1e1500 */
[----:B------:R-:W-:Y:S01]  /*36f0*/  LEA.HI.X.SX32 R127, R184, R123, 0x1, P0 ;  /* 0x0000007bb87f7211 */ /* 0x000fe200000f0eff */
[----:B------:R-:W-:-:S02]  /*3700*/  IMAD R187, R3, 0xdc, RZ ;  /* 0x000000dc03bb7824 */ /* 0x000fc400078e02ff */
[----:B------:R4:W5:Y:S01]  /*3710*/  LDG.E.U16 R185, desc[UR6][R124.64] ;  /* 0x000000067cb97981 */ /* 0x000962000c1e1500 */
[----:B------:R-:W-:-:S03]  /*3720*/  IMAD R201, R201, 0x1e8, RZ ;  /* 0x000001e8c9c97824 */ /* 0x000fc600078e02ff */
[----:B------:R4:W5:Y:S02]  /*3730*/  LDG.E.U16 R182, desc[UR6][R128.64] ;  /* 0x0000000680b67981 */ /* 0x000964000c1e1500 */
[----:B----4-:R-:W-:Y:S01]  /*3740*/  IADD3 R130, P1, R193, R122, RZ ;  /* 0x0000007ac1827210 */ /* 0x010fe20007f3e0ff */
[----:B------:R-:W-:-:S03]  /*3750*/  IMAD R193, R198, 0x1c8, RZ ;  /* 0x000001c8c6c17824 */ /* 0x000fc600078e02ff */
[-C--:B------:R-:W-:Y:S02]  /*3760*/  LEA.HI.X.SX32 R131, R183, R123.reuse, 0x1, P1 ;  /* 0x0000007bb7837211 */ /* 0x080fe400008f0eff */
[----:B------:R4:W5:Y:S01]  /*3770*/  LDG.E.U16 R183, desc[UR6][R126.64] ;  /* 0x000000067eb77981 */ /* 0x000962000c1e1500 */
[-C--:B------:R-:W-:Y:S01]  /*3780*/  IADD3 R124, P0, R179, R122.reuse, RZ ;  /* 0x0000007ab37c7210 */ /* 0x080fe20007f1e0ff */
[----:B------:R-:W-:Y:S01]  /*3790*/  IMAD R179, R3, 0x8c, RZ ;  /* 0x0000008c03b37824 */ /* 0x000fe200078e02ff */
[-C--:B------:R-:W-:Y:S01]  /*37a0*/  IADD3 R128, P2, R201, R122.reuse, RZ ;  /* 0x0000007ac9807210 */ /* 0x080fe20007f5e0ff */
[----:B------:R0:W5:Y:S01]  /*37b0*/  LDG.E.U16 R186, desc[UR6][R130.64] ;  /* 0x0000000682ba7981 */ /* 0x000162000c1e1500 */
[----:B------:R-:W-:Y:S01]  /*37c0*/  LEA.HI.X.SX32 R125, R187, R123, 0x1, P0 ;  /* 0x0000007bbb7d7211 */ /* 0x000fe200000f0eff */
[----:B----4-:R-:W-:Y:S01]  /*37d0*/  IMAD R127, R192, 0x118, RZ ;  /* 0x00000118c07f7824 */ /* 0x010fe200078e02ff */
[----:B------:R-:W-:Y:S01]  /*37e0*/  IADD3 R126, P1, R193, R122, RZ ;  /* 0x0000007ac17e7210 */ /* 0x000fe20007f3e0ff */
[----:B0-----:R-:W-:-:S03]  /*37f0*/  IMAD R201, R181, 0x158, RZ ;  /* 0x00000158b5c97824 */ /* 0x001fc600078e02ff */
[----:B------:R-:W-:Y:S02]  /*3800*/  IADD3 R130, P0, R127, R122, RZ ;  /* 0x0000007a7f827210 */ /* 0x000fe40007f1e0ff */
[-C--:B------:R-:W-:Y:S02]  /*3810*/  LEA.HI.X.SX32 R129, R189, R123.reuse, 0x1, P2 ;  /* 0x0000007bbd817211 */ /* 0x080fe400010f0eff */
[-C--:B------:R-:W-:Y:S01]  /*3820*/  LEA.HI.X.SX32 R131, R179, R123.reuse, 0x1, P0 ;  /* 0x0000007bb3837211 */ /* 0x080fe200000f0eff */
[----:B------:R0:W4:Y:S01]  /*3830*/  LDG.E.U16 R189, desc[UR6][R124.64] ;  /* 0x000000067cbd7981 */ /* 0x000122000c1e1500 */
[----:B------:R-:W-:Y:S01]  /*3840*/  LEA.HI.X.SX32 R127, R190, R123, 0x1, P1 ;  /* 0x0000007bbe7f7211 */ /* 0x000fe200008f0eff */
[C---:B------:R-:W-:Y:S02]  /*3850*/  IMAD R207, R3.reuse, 0xac, RZ ;  /* 0x000000ac03cf7824 */ /* 0x040fe400078e02ff */
[----:B------:R1:W4:Y:S01]  /*3860*/  LDG.E.U16 R193, desc[UR6][R130.64] ;  /* 0x0000000682c17981 */ /* 0x000322000c1e1500 */
[----:B------:R-:W-:-:S03]  /*3870*/  IMAD R205, R3, 0xcc, RZ ;  /* 0x000000cc03cd7824 */ /* 0x000fc600078e02ff */
[----:B------:R2:W4:Y:S01]  /*3880*/  LDG.E.U16 R190, desc[UR6][R126.64] ;  /* 0x000000067ebe7981 */ /* 0x000522000c1e1500 */
[----:B0-----:R-:W-:Y:S01]  /*3890*/  IMAD R125, R194, 0x198, RZ ;  /* 0x00000198c27d7824 */ /* 0x001fe200078e02ff */
[-C--:B------:R-:W-:Y:S02]  /*38a0*/  IADD3 R124, P0, R201, R122.reuse, RZ ;  /* 0x0000007ac97c7210 */ /* 0x080fe40007f1e0ff */
[----:B------:R0:W4:Y:S01]  /*38b0*/  LDG.E.U16 R192, desc[UR6][R128.64] ;  /* 0x0000000680c07981 */ /* 0x000122000c1e1500 */
[----:B-1----:R-:W-:Y:S02]  /*38c0*/  IMAD R131, R196, 0x1f8, RZ ;  /* 0x000001f8c4837824 */ /* 0x002fe400078e02ff */
[----:B--2---:R-:W-:Y:S01]  /*38d0*/  IMAD R127, R200, 0x1d8, RZ ;  /* 0x000001d8c87f7824 */ /* 0x004fe200078e02ff */
[-C--:B------:R-:W-:Y:S02]  /*38e0*/  IADD3 R126, P1, R125, R122.reuse, RZ ;  /* 0x0000007a7d7e7210 */ /* 0x080fe40007f3e0ff */
[-C--:B------:R-:W-:Y:S01]  /*38f0*/  LEA.HI.X.SX32 R125, R207, R123.reuse, 0x1, P0 ;  /* 0x0000007bcf7d7211 */ /* 0x080fe200000f0eff */
[----:B------:R-:W-:Y:S01]  /*3900*/  IMAD R194, R3, 0xfc, RZ ;  /* 0x000000fc03c27824 */ /* 0x000fe200078e02ff */
[-C--:B------:R-:W-:Y:S01]  /*3910*/  IADD3 R130, P0, R131, R122.reuse, RZ ;  /* 0x0000007a83827210 */ /* 0x080fe20007f1e0ff */
[----:B------:R-:W-:Y:S01]  /*3920*/  IMAD R233, R204, 0x10a, RZ ;  /* 0x0000010acce97824 */ /* 0x000fe200078e02ff */
[----:B0-----:R-:W-:Y:S01]  /*3930*/  IADD3 R128, P2, R127, R122, RZ ;  /* 0x0000007a7f807210 */ /* 0x001fe20007f5e0ff */
[----:B------:R-:W-:Y:S01]  /*3940*/  IMAD R181, R3, 0xec, RZ ;  /* 0x000000ec03b57824 */ /* 0x000fe200078e02ff */
[-C--:B------:R-:W-:Y:S01]  /*3950*/  LEA.HI.X.SX32 R127, R205, R123.reuse, 0x1, P1 ;  /* 0x0000007bcd7f7211 */ /* 0x080fe200008f0eff */
[----:B------:R0:W2:Y:S01]  /*3960*/  LDG.E.U16 R196, desc[UR6][R124.64] ;  /* 0x000000067cc47981 */ /* 0x0000a2000c1e1500 */
[-C--:B------:R-:W-:Y:S01]  /*3970*/  LEA.HI.X.SX32 R131, R194, R123.reuse, 0x1, P0 ;  /* 0x0000007bc2837211 */ /* 0x080fe200000f0eff */
[----:B------:R-:W-:Y:S01]  /*3980*/  IMAD R203, R3, 0x85, RZ ;  /* 0x0000008503cb7824 */ /* 0x000fe200078e02ff */
[----:B------:R-:W-:Y:S01]  /*3990*/  LEA.HI.X.SX32 R129, R181, R123, 0x1, P2 ;  /* 0x0000007bb5817211 */ /* 0x000fe200010f0eff */
[----:B------:R1:W2:Y:S01]  /*39a0*/  LDG.E.U16 R198, desc[UR6][R126.64] ;  /* 0x000000067ec67981 */ /* 0x0002a2000c1e1500 */
[----:B------:R-:W-:-:S03]  /*39b0*/  IMAD R231, R3, 0x8d, RZ ;  /* 0x0000008d03e77824 */ /* 0x000fc600078e02ff */
[----:B------:R1:W2:Y:S01]  /*39c0*/  LDG.E.U16 R201, desc[UR6][R130.64] ;  /* 0x0000000682c97981 */ /* 0x0002a2000c1e1500 */
[----:B0-----:R-:W-:Y:S01]  /*39d0*/  IMAD R125, R206, 0x11a, RZ ;  /* 0x0000011ace7d7824 */ /* 0x001fe200078e02ff */
[-C--:B------:R-:W-:Y:S01]  /*39e0*/  IADD3 R124, P0, R233, R122.reuse, RZ ;  /* 0x0000007ae97c7210 */ /* 0x080fe20007f1e0ff */
[----:B------:R-:W-:Y:S01]  /*39f0*/  IMAD R233, R210, 0x13a, RZ ;  /* 0x0000013ad2e97824 */ /* 0x000fe200078e02ff */
[----:B------:R0:W2:Y:S01]  /*3a00*/  LDG.E.U16 R200, desc[UR6][R128.64] ;  /* 0x0000000680c87981 */ /* 0x0000a2000c1e1500 */
[----:B-1----:R-:W-:Y:S01]  /*3a10*/  IMAD R127, R208, 0x12a, RZ ;  /* 0x0000012ad07f7824 */ /* 0x002fe200078e02ff */
[-C--:B------:R-:W-:Y:S02]  /*3a20*/  IADD3 R126, P1, R125, R122.reuse, RZ ;  /* 0x0000007a7d7e7210 */ /* 0x080fe40007f3e0ff */
[----:B------:R-:W-:Y:S01]  /*3a30*/  LEA.HI.X.SX32 R125, R203, R123, 0x1, P0 ;  /* 0x0000007bcb7d7211 */ /* 0x000fe200000f0eff */
[----:B------:R-:W-:Y:S01]  /*3a40*/  IMAD R131, R3, 0x9d, RZ ;  /* 0x0000009d03837824 */ /* 0x000fe200078e02ff */
[----:B------:R-:W-:Y:S01]  /*3a50*/  IADD3 R130, P0, R233, R122, RZ ;  /* 0x0000007ae9827210 */ /* 0x000fe20007f1e0ff */
[----:B------:R-:W-:-:S02]  /*3a60*/  IMAD R235, R212, 0x14a, RZ ;  /* 0x0000014ad4eb7824 */ /* 0x000fc400078e02ff */
[----:B------:R1:W2:Y:S01]  /*3a70*/  LDG.E.U16 R203, desc[UR6][R124.64] ;  /* 0x000000067ccb7981 */ /* 0x0002a2000c1e1500 */
[-C--:B0-----:R-:W-:Y:S02]  /*3a80*/  IADD3 R128, P2, R127, R122.reuse, RZ ;  /* 0x0000007a7f807210 */ /* 0x081fe40007f5e0ff */
[-C--:B------:R-:W-:Y:S01]  /*3a90*/  LEA.HI.X.SX32 R127, R231, R123.reuse, 0x1, P1 ;  /* 0x0000007be77f7211 */ /* 0x080fe200008f0eff */
[----:B------:R-:W-:Y:S01]  /*3aa0*/  IMAD R231, R3, 0xa5, RZ ;  /* 0x000000a503e77824 */ /* 0x000fe200078e02ff */
[-C--:B------:R-:W-:Y:S01]  /*3ab0*/  LEA.HI.X.SX32 R131, R131, R123.reuse, 0x1, P0 ;  /* 0x0000007b83837211 */ /* 0x080fe200000f0eff */
[----:B------:R-:W-:Y:S02]  /*3ac0*/  IMAD R129, R3, 0x95, RZ ;  /* 0x0000009503817824 */ /* 0x000fe400078e02ff */
[----:B------:R0:W2:Y:S01]  /*3ad0*/  LDG.E.U16 R204, desc[UR6][R126.64] ;  /* 0x000000067ecc7981 */ /* 0x0000a2000c1e1500 */
[----:B-1----:R-:W-:Y:S01]  /*3ae0*/  IMAD R125, R214, 0x15a, RZ ;  /* 0x0000015ad67d7824 */ /* 0x002fe200078e02ff */
[----:B------:R-:W-:Y:S01]  /*3af0*/  IADD3 R124, P0, R235, R122, RZ ;  /* 0x0000007aeb7c7210 */ /* 0x000fe20007f1e0ff */
[----:B------:R-:W-:Y:S01]  /*3b00*/  IMAD R235, R220, 0x17a, RZ ;  /* 0x0000017adceb7824 */ /* 0x000fe200078e02ff */
[----:B------:R1:W2:Y:S01]  /*3b10*/  LDG.E.U16 R208, desc[UR6][R130.64] ;  /* 0x0000000682d07981 */ /* 0x0002a2000c1e1500 */
[----:B------:R-:W-:-:S02]  /*3b20*/  LEA.HI.X.SX32 R129, R129, R123, 0x1, P2 ;  /* 0x0000007b81817211 */ /* 0x000fc400010f0eff */
[-C--:B0-----:R-:W-:Y:S01]  /*3b30*/  IADD3 R126, P1, R125, R122.reuse, RZ ;  /* 0x0000007a7d7e7210 */ /* 0x081fe20007f3e0ff */
[----:B------:R-:W-:Y:S01]  /*3b40*/  IMAD R127, R216, 0x16a, RZ ;  /* 0x0000016ad87f7824 */ /* 0x000fe200078e02ff */
[----:B------:R-:W-:Y:S01]  /*3b50*/  LEA.HI.X.SX32 R125, R231, R123, 0x1, P0 ;  /* 0x0000007be77d7211 */ /* 0x000fe200000f0eff */
[----:B------:R-:W-:Y:S01]  /*3b60*/  IMAD R233, R3, 0xad, RZ ;  /* 0x000000ad03e97824 */ /* 0x000fe200078e02ff */
[----:B------:R0:W2:Y:S01]  /*3b70*/  LDG.E.U16 R206, desc[UR6][R128.64] ;  /* 0x0000000680ce7981 */ /* 0x0000a2000c1e1500 */
[----:B-1----:R-:W-:Y:S02]  /*3b80*/  IADD3 R130, P0, R235, R122, RZ ;  /* 0x0000007aeb827210 */ /* 0x002fe40007f1e0ff */
[----:B------:R-:W1:Y:S01]  /*3b90*/  LDC R235, c[0x0][0x248] ;  /* 0x00009200ffeb7b82 */ /* 0x000e620000000800 */
[----:B------:R-:W-:Y:S01]  /*3ba0*/  IMAD R131, R3, 0xbd, RZ ;  /* 0x000000bd03837824 */ /* 0x000fe200078e02ff */
[----:B------:R0:W2:Y:S01]  /*3bb0*/  LDG.E.U16 R210, desc[UR6][R124.64] ;  /* 0x000000067cd27981 */ /* 0x0000a2000c1e1500 */
[----:B------:R-:W-:-:S02]  /*3bc0*/  IMAD R237, R222, 0x18a, RZ ;  /* 0x0000018adeed7824 */ /* 0x000fc400078e02ff */
[----:B0-----:R-:W-:Y:S01]  /*3bd0*/  IMAD R129, R3, 0xb5, RZ ;  /* 0x000000b503817824 */ /* 0x001fe200078e02ff */
[-C--:B------:R-:W-:Y:S02]  /*3be0*/  IADD3 R128, P2, R127, R122.reuse, RZ ;  /* 0x0000007a7f807210 */ /* 0x080fe40007f5e0ff */
[-C--:B------:R-:W-:Y:S01]  /*3bf0*/  LEA.HI.X.SX32 R127, R233, R123.reuse, 0x1, P1 ;  /* 0x0000007be97f7211 */ /* 0x080fe200008f0eff */
[----:B------:R-:W-:Y:S01]  /*3c00*/  IMAD R231, R3, 0xc5, RZ ;  /* 0x000000c503e77824 */ /* 0x000fe200078e02ff */
[-C--:B------:R-:W-:Y:S01]  /*3c10*/  LEA.HI.X.SX32 R131, R131, R123.reuse, 0x1, P0 ;  /* 0x0000007b83837211 */ /* 0x080fe200000f0eff */
[----:B------:R-:W-:Y:S01]  /*3c20*/  IMAD R125, R224, 0x19a, RZ ;  /* 0x0000019ae07d7824 */ /* 0x000fe200078e02ff */
[----:B------:R-:W-:Y:S01]  /*3c30*/  IADD3 R124, P0, R237, R122, RZ ;  /* 0x0000007aed7c7210 */ /* 0x000fe20007f1e0ff */
[----:B------:R-:W-:Y:S01]  /*3c40*/  IMAD R237, R218, 0x1ba, RZ ;  /* 0x000001badaed7824 */ /* 0x000fe200078e02ff */
[----:B------:R-:W-:Y:S01]  /*3c50*/  LEA.HI.X.SX32 R129, R129, R123, 0x1, P2 ;  /* 0x0000007b81817211 */ /* 0x000fe200010f0eff */
[----:B------:R0:W2:Y:S01]  /*3c60*/  LDG.E.U16 R212, desc[UR6][R126.64] ;  /* 0x000000067ed47981 */ /* 0x0000a2000c1e1500 */
[----:B------:R-:W-:-:S03]  /*3c70*/  IMAD R233, R3, 0xcd, RZ ;  /* 0x000000cd03e97824 */ /* 0x000fc600078e02ff */
[----:B------:R0:W2:Y:S04]  /*3c80*/  LDG.E.U16 R216, desc[UR6][R130.64] ;  /* 0x0000000682d87981 */ /* 0x0000a8000c1e1500 */
[----:B------:R0:W2:Y:S02]  /*3c90*/  LDG.E.U16 R214, desc[UR6][R128.64] ;  /* 0x0000000680d67981 */ /* 0x0000a4000c1e1500 */
[----:B0-----:R-:W-:Y:S01]  /*3ca0*/  IMAD R127, R228, 0x1aa, RZ ;  /* 0x000001aae47f7824 */ /* 0x001fe200078e02ff */
[-C--:B------:R-:W-:Y:S02]  /*3cb0*/  IADD3 R126, P1, R125, R122.reuse, RZ ;  /* 0x0000007a7d7e7210 */ /* 0x080fe40007f3e0ff */
[----:B------:R-:W-:Y:S01]  /*3cc0*/  LEA.HI.X.SX32 R125, R231, R123, 0x1, P0 ;  /* 0x0000007be77d7211 */ /* 0x000fe200000f0eff */
[----:B------:R-:W-:Y:S01]  /*3cd0*/  IMAD R131, R3, 0xdd, RZ ;  /* 0x000000dd03837824 */ /* 0x000fe200078e02ff */
[----:B------:R-:W-:Y:S01]  /*3ce0*/  IADD3 R130, P0, R237, R122, RZ ;  /* 0x0000007aed827210 */ /* 0x000fe20007f1e0ff */
[----:B------:R-:W-:-:S02]  /*3cf0*/  IMAD R237, R230, 0x1ca, RZ ;  /* 0x000001cae6ed7824 */ /* 0x000fc400078e02ff */
[----:B------:R-:W-:Y:S01]  /*3d00*/  IMAD R129, R3, 0xd5, RZ ;  /* 0x000000d503817824 */ /* 0x000fe200078e02ff */
[-C--:B------:R-:W-:Y:S01]  /*3d10*/  IADD3 R128, P2, R127, R122.reuse, RZ ;  /* 0x0000007a7f807210 */ /* 0x080fe20007f5e0ff */
[----:B------:R0:W2:Y:S01]  /*3d20*/  LDG.E.U16 R218, desc[UR6][R124.64] ;  /* 0x000000067cda7981 */ /* 0x0000a2000c1e1500 */
[-C--:B------:R-:W-:Y:S01]  /*3d30*/  LEA.HI.X.SX32 R131, R131, R123.reuse, 0x1, P0 ;  /* 0x0000007b83837211 */ /* 0x080fe200000f0eff */
[----:B------:R-:W-:Y:S01]  /*3d40*/  IMAD R231, R3, 0xe5, RZ ;  /* 0x000000e503e77824 */ /* 0x000fe200078e02ff */
[-C--:B------:R-:W-:Y:S01]  /*3d50*/  LEA.HI.X.SX32 R127, R233, R123.reuse, 0x1, P1 ;  /* 0x0000007be97f7211 */ /* 0x080fe200008f0eff */
[----:B------:R-:W-:Y:S01]  /*3d60*/  IMAD R239, R234, 0x1da, RZ ;  /* 0x000001daeaef7824 */ /* 0x000fe200078e02ff */
[----:B------:R-:W-:Y:S01]  /*3d70*/  LEA.HI.X.SX32 R129, R129, R123, 0x1, P2 ;  /* 0x0000007b81817211 */ /* 0x000fe200010f0eff */
[----:B-1----:R-:W-:Y:S01]  /*3d80*/  IMAD R241, R235, 0x1ea, RZ ;  /* 0x000001eaebf17824 */ /* 0x002fe200078e02ff */
[----:B------:R1:W2:Y:S01]  /*3d90*/  LDG.E.U16 R224, desc[UR6][R130.64] ;  /* 0x0000000682e07981 */ /* 0x0002a2000c1e1500 */
[----:B0-----:R-:W-:Y:S01]  /*3da0*/  IADD3 R124, P0, R237, R122, RZ ;  /* 0x0000007aed7c7210 */ /* 0x001fe20007f1e0ff */
[----:B------:R-:W-:-:S02]  /*3db0*/  IMAD R237, R226, 0x1fa, RZ ;  /* 0x000001fae2ed7824 */ /* 0x000fc400078e02ff */
[----:B------:R0:W2:Y:S01]  /*3dc0*/  LDG.E.U16 R220, desc[UR6][R126.64] ;  /* 0x000000067edc7981 */ /* 0x0000a2000c1e1500 */
[----:B------:R-:W-:Y:S01]  /*3dd0*/  IMAD R233, R3, 0xed, RZ ;  /* 0x000000ed03e97824 */ /* 0x000fe200078e02ff */
[----:B------:R-:W-:Y:S01]  /*3de0*/  LEA.HI.X.SX32 R125, R231, R123, 0x1, P0 ;  /* 0x0000007be77d7211 */ /* 0x000fe200000f0eff */
[C---:B------:R-:W-:Y:S01]  /*3df0*/  IMAD R235, R3.reuse, 0xf5, RZ ;  /* 0x000000f503eb7824 */ /* 0x040fe200078e02ff */
[----:B------:R3:W2:Y:S01]  /*3e00*/  LDG.E.U16 R222, desc[UR6][R128.64] ;  /* 0x0000000680de7981 */ /* 0x0006a2000c1e1500 */
[----:B-1----:R-:W-:Y:S01]  /*3e10*/  IMAD R131, R3, 0xfd, RZ ;  /* 0x000000fd03837824 */ /* 0x002fe200078e02ff */
[-C--:B------:R-:W-:Y:S02]  /*3e20*/  IADD3 R130, P0, R237, R122.reuse, RZ ;  /* 0x0000007aed827210 */ /* 0x080fe40007f1e0ff */
[----:B------:R1:W2:Y:S01]  /*3e30*/  LDG.E.U16 R226, desc[UR6][R124.64] ;  /* 0x000000067ce27981 */ /* 0x0002a2000c1e1500 */
[-C--:B0-----:R-:W-:Y:S02]  /*3e40*/  IADD3 R126, P1, R239, R122.reuse, RZ ;  /* 0x0000007aef7e7210 */ /* 0x081fe40007f3e0ff */
[----:B---3--:R-:W-:-:S02]  /*3e50*/  IADD3 R128, P2, R241, R122, RZ ;  /* 0x0000007af1807210 */ /* 0x008fc40007f5e0ff */
[-C--:B------:R-:W-:Y:S02]  /*3e60*/  LEA.HI.X.SX32 R127, R233, R123.reuse, 0x1, P1 ;  /* 0x0000007be97f7211 */ /* 0x080fe400008f0eff */
[-C--:B------:R-:W-:Y:S02]  /*3e70*/  LEA.HI.X.SX32 R129, R235, R123.reuse, 0x1, P2 ;  /* 0x0000007beb817211 */ /* 0x080fe400010f0eff */
[----:B------:R-:W-:Y:S01]  /*3e80*/  LEA.HI.X.SX32 R131, R131, R123, 0x1, P0 ;  /* 0x0000007b83837211 */ /* 0x000fe200000f0eff */
[----:B------:R0:W3:Y:S01]  /*3e90*/  LDG.E.U16 R228, desc[UR6][R126.64] ;  /* 0x000000067ee47981 */ /* 0x0000e2000c1e1500 */
[----:B------:R-:W-:-:S03]  /*3ea0*/  IMAD R237, R3, 0xe, RZ ;  /* 0x0000000e03ed7824 */ /* 0x000fc600078e02ff */
[----:B------:R0:W3:Y:S01]  /*3eb0*/  LDG.E.U16 R230, desc[UR6][R128.64] ;  /* 0x0000000680e67981 */ /* 0x0000e2000c1e1500 */
[----:B-1----:R-:W-:-:S03]  /*3ec0*/  IADD3 R124, P0, R191, R122, RZ ;  /* 0x0000007abf7c7210 */ /* 0x002fc60007f1e0ff */
[----:B------:R1:W3:Y:S01]  /*3ed0*/  LDG.E.U16 R231, desc[UR6][R130.64] ;  /* 0x0000000682e77981 */ /* 0x0002e2000c1e1500 */
[----:B------:R-:W-:Y:S01]  /*3ee0*/  IMAD R235, R3, 0x1e, RZ ;  /* 0x0000001e03eb7824 */ /* 0x000fe200078e02ff */
[-C--:B------:R-:W-:Y:S01]  /*3ef0*/  LEA.HI.X.SX32 R125, R237, R123.reuse, 0x1, P0 ;  /* 0x0000007bed7d7211 */ /* 0x080fe200000f0eff */
[----:B------:R-:W-:Y:S01]  /*3f00*/  IMAD R233, R3, 0x2e, RZ ;  /* 0x0000002e03e97824 */ /* 0x000fe200078e02ff */
[-C--:B0-----:R-:W-:Y:S02]  /*3f10*/  IADD3 R126, P1, R195, R122.reuse, RZ ;  /* 0x0000007ac37e7210 */ /* 0x081fe40007f3e0ff */
[-C--:B------:R-:W-:Y:S01]  /*3f20*/  IADD3 R128, P2, R197, R122.reuse, RZ ;  /* 0x0000007ac5807210 */ /* 0x080fe20007f5e0ff */
[----:B------:R-:W-:Y:S01]  /*3f30*/  IMAD R197, R3, 0x3e, RZ ;  /* 0x0000003e03c57824 */ /* 0x000fe200078e02ff */
[----:B-1----:R-:W-:Y:S01]  /*3f40*/  IADD3 R130, P0, R199, R122, RZ ;  /* 0x0000007ac7827210 */ /* 0x002fe20007f1e0ff */
[----:B------:R-:W3:Y:S01]  /*3f50*/  LDG.E.U16 R195, desc[UR6][R124.64] ;  /* 0x000000067cc37981 */ /* 0x000ee2000c1e1500 */
[----:B------:R-:W-:-:S02]  /*3f60*/  LEA.HI.X.SX32 R127, R235, R123, 0x1, P1 ;  /* 0x0000007beb7f7211 */ /* 0x000fc400008f0eff */
[-C--:B------:R-:W-:Y:S02]  /*3f70*/  LEA.HI.X.SX32 R129, R233, R123.reuse, 0x1, P2 ;  /* 0x0000007be9817211 */ /* 0x080fe400010f0eff */
[----:B------:R-:W-:Y:S01]  /*3f80*/  LEA.HI.X.SX32 R131, R197, R123, 0x1, P0 ;  /* 0x0000007bc5837211 */ /* 0x000fe200000f0eff */
[----:B------:R0:W3:Y:S04]  /*3f90*/  LDG.E.U16 R199, desc[UR6][R126.64] ;  /* 0x000000067ec77981 */ /* 0x0000e8000c1e1500 */
[----:B------:R-:W3:Y:S04]  /*3fa0*/  LDG.E.U16 R234, desc[UR6][R128.64] ;  /* 0x0000000680ea7981 */ /* 0x000ee8000c1e1500 */
[----:B------:R1:W3:Y:S01]  /*3fb0*/  LDG.E.U16 R236, desc[UR6][R130.64] ;  /* 0x0000000682ec7981 */ /* 0x0002e2000c1e1500 */
[----:B------:R-:W1:Y:S01]  /*3fc0*/  S2UR UR5, SR_CgaCtaId ;  /* 0x00000000000579c3 */ /* 0x000e620000008800 */
[----:B0-----:R-:W-:-:S04]  /*3fd0*/  IADD3 R126, P0, R179, R122, RZ ;  /* 0x0000007ab37e7210 */ /* 0x001fc80007f1e0ff */
[-C--:B------:R-:W-:Y:S02]  /*3fe0*/  LEA.HI.X.SX32 R127, R202, R123.reuse, 0x1, P0 ;  /* 0x0000007bca7f7211 */ /* 0x080fe400000f0eff */
[-C--:B------:R-:W-:Y:S01]  /*3ff0*/  IADD3 R124, P0, R207, R122.reuse, RZ ;  /* 0x0000007acf7c7210 */ /* 0x080fe20007f1e0ff */
[----:B------:R-:W-:Y:S02]  /*4000*/  IMAD R179, R3, 0x7, RZ ;  /* 0x0000000703b37824 */ /* 0x000fe400078e02ff */
[----:B------:R0:W3:Y:S01]  /*4010*/  LDG.E.U16 R202, desc[UR6][R126.64] ;  /* 0x000000067eca7981 */ /* 0x0000e2000c1e1500 */
[----:B------:R-:W-:Y:S02]  /*4020*/  LEA.HI.X.SX32 R125, R209, R123, 0x1, P0 ;  /* 0x0000007bd17d7211 */ /* 0x000fe400000f0eff */
[----:B-1----:R-:W-:-:S04]  /*4030*/  IADD3 R130, P0, R237, R122, RZ ;  /* 0x0000007aed827210 */ /* 0x002fc80007f1e0ff */
[----:B------:R-:W-:Y:S01]  /*4040*/  LEA.HI.X.SX32 R131, R179, R123, 0x1, P0 ;  /* 0x0000007bb3837211 */ /* 0x000fe200000f0eff */
[----:B------:R-:W-:Y:S01]  /*4050*/  IMAD R179, R3, 0xf, RZ ;  /* 0x0000000f03b37824 */ /* 0x000fe200078e02ff */
[-C--:B0-----:R-:W-:Y:S02]  /*4060*/  IADD3 R126, P1, R205, R122.reuse, RZ ;  /* 0x0000007acd7e7210 */ /* 0x081fe40007f3e0ff */
[----:B------:R0:W3:Y:S01]  /*4070*/  LDG.E.U16 R205, desc[UR6][R124.64] ;  /* 0x000000067ccd7981 */ /* 0x0000e2000c1e1500 */
[C---:B------:R-:W-:Y:S01]  /*4080*/  SHF.L.U32 R191, R238.reuse, 0x1, RZ ;  /* 0x00000001eebf7819 */ /* 0x040fe200000006ff */
[----:B------:R-:W-:Y:S01]  /*4090*/  UMOV UR4, 0x400 ;  /* 0x0000040000047882 */ /* 0x000fe20000000000 */
[-C--:B------:R-:W-:Y:S01]  /*40a0*/  IADD3 R128, P2, R181, R122.reuse, RZ ;  /* 0x0000007ab5807210 */ /* 0x080fe20007f5e0ff */
[----:B------:R-:W-:Y:S01]  /*40b0*/  ULEA UR4, UR5, UR4, 0x18 ;  /* 0x0000000405047291 */ /* 0x000fe2000f8ec03f */
[----:B------:R-:W-:Y:S01]  /*40c0*/  LOP3.LUT R181, R238, 0xc0, RZ, 0xc0, !PT ;  /* 0x000000c0eeb57812 */ /* 0x000fe200078ec0ff */
[----:B------:R1:W3:Y:S01]  /*40d0*/  LDG.E.U16 R130, desc[UR6][R130.64] ;  /* 0x0000000682827981 */ /* 0x0002e2000c1e1500 */
[----:B0-----:R-:W-:-:S04]  /*40e0*/  IADD3 R124, P0, R235, R122, RZ ;  /* 0x0000007aeb7c7210 */ /* 0x001fc80007f1e0ff */
[-C--:B------:R-:W-:Y:S02]  /*40f0*/  LEA.HI.X.SX32 R125, R179, R123.reuse, 0x1, P0 ;  /* 0x0000007bb37d7211 */ /* 0x080fe400000f0eff */
[----:B------:R-:W-:Y:S02]  /*4100*/  LOP3.LUT R179, R191, 0x7e, RZ, 0xc0, !PT ;  /* 0x0000007ebfb37812 */ /* 0x000fe400078ec0ff */
[----:B------:R-:W-:Y:S01]  /*4110*/  LEA.HI.X.SX32 R127, R213, R123, 0x1, P1 ;  /* 0x0000007bd57f7211 */ /* 0x000fe200008f0eff */
[----:B------:R-:W3:Y:S01]  /*4120*/  LDG.E.U16 R124, desc[UR6][R124.64] ;  /* 0x000000067c7c7981 */ /* 0x000ee2000c1e1500 */
[----:B-1----:R-:W-:Y:S02]  /*4130*/  LEA R131, R181, R179, 0x9 ;  /* 0x000000b3b5837211 */ /* 0x002fe400078e48ff */
[----:B------:R-:W-:Y:S01]  /*4140*/  LEA.HI.X.SX32 R129, R211, R123, 0x1, P2 ;  /* 0x0000007bd3817211 */ /* 0x000fe200010f0eff */
[----:B------:R0:W3:Y:S04]  /*4150*/  LDG.E.U16 R207, desc[UR6][R126.64] ;  /* 0x000000067ecf7981 */ /* 0x0000e8000c1e1500 */
[----:B------:R1:W-:Y:S04]  /*4160*/  STS.U16 [R131+UR4+0x2000], R2 ;  /* 0x0020000283007988 */ /* 0x0003e80008000404 */
[----:B------:R0:W-:Y:S04]  /*4170*/  STS.U16 [R131+UR4+0x2c00], R5 ;  /* 0x002c000583007988 */ /* 0x0001e80008000404 */
[----:B------:R-:W-:Y:S01]  /*4180*/  STS.U16 [R131+UR4+0x400], R163 ;  /* 0x000400a383007988 */ /* 0x000fe20008000404 */
[----:B-1----:R-:W-:-:S03]  /*4190*/  LOP3.LUT R2, R131, 0x10, RZ, 0x3c, !PT ;  /* 0x0000001083027812 */ /* 0x002fc600078e3cff */
[----:B------:R-:W-:Y:S01]  /*41a0*/  STS.U16 [R131+UR4+0x800], R151 ;  /* 0x0008009783007988 */ /* 0x000fe20008000404 */
[----:B0-----:R-:W-:-:S03]  /*41b0*/  LOP3.LUT R5, R131, 0x20, RZ, 0x3c, !PT ;  /* 0x0000002083057812 */ /* 0x001fc600078e3cff */
[----:B------:R-:W-:Y:S04]  /*41c0*/  STS.U16 [R131+UR4+0x1000], R10 ;  /* 0x0010000a83007988 */ /* 0x000fe80008000404 */
[----:B------:R-:W-:Y:S04]  /*41d0*/  STS.U16 [R131+UR4], R177 ;  /* 0x000000b183007988 */ /* 0x000fe80008000404 */
[----:B------:R-:W-:Y:S04]  /*41e0*/  STS.U16 [R131+UR4+0x4000], R16 ;  /* 0x0040001083007988 */ /* 0x000fe80008000404 */
[----:B------:R0:W-:Y:S04]  /*41f0*/  STS.U16 [R131+UR4+0x4400], R15 ;  /* 0x0044000f83007988 */ /* 0x0001e80008000404 */
[----:B------:R-:W-:Y:S04]  /*4200*/  STS.U16 [R131+UR4+0x4c00], R8 ;  /* 0x004c000883007988 */ /* 0x000fe80008000404 */
        /* <DEDUP_REMOVED lines=17> */
[----:B------:R1:W-:Y:S04]  /*4320*/  STS.U16 [R131+UR4+0x3800], R0 ;  /* 0x0038000083007988 */ /* 0x0003e80008000404 */
[----:B------:R-:W-:Y:S04]  /*4330*/  STS.U16 [R131+UR4+0x7000], R12 ;  /* 0x0070000c83007988 */ /* 0x000fe80008000404 */
[----:B------:R-:W-:Y:S04]  /*4340*/  STS.U16 [R131+UR4+0x1c00], R108 ;  /* 0x001c006c83007988 */ /* 0x000fe80008000404 */
[----:B------:R-:W-:Y:S04]  /*4350*/  STS.U16 [R131+UR4+0x3c00], R50 ;  /* 0x003c003283007988 */ /* 0x000fe80008000404 */
[----:B------:R-:W-:Y:S04]  /*4360*/  STS.U16 [R131+UR4+0x5c00], R52 ;  /* 0x005c003483007988 */ /* 0x000fe80008000404 */
[----:B------:R-:W-:Y:S01]  /*4370*/  STS.U16 [R131+UR4+0x7c00], R11 ;  /* 0x007c000b83007988 */ /* 0x000fe20008000404 */
[----:B0-----:R-:W-:Y:S01]  /*4380*/  LOP3.LUT R15, R131, 0x50, RZ, 0x3c, !PT ;  /* 0x00000050830f7812 */ /* 0x001fe200078e3cff */
[----:B------:R-:W-:Y:S01]  /*4390*/  IMAD R211, R3, 0x17, RZ ;  /* 0x0000001703d37824 */ /* 0x000fe200078e02ff */
[----:B------:R-:W-:Y:S01]  /*43a0*/  IADD3 R126, P1, R233, R122, RZ ;  /* 0x0000007ae97e7210 */ /* 0x000fe20007f3e0ff */
[----:B------:R-:W-:Y:S01]  /*43b0*/  STS.U16 [R2+UR4+0x4080], R49 ;  /* 0x0040803102007988 */ /* 0x000fe20008000404 */
[----:B-1----:R-:W-:Y:S01]  /*43c0*/  LOP3.LUT R0, R131, 0x60, RZ, 0x3c, !PT ;  /* 0x0000006083007812 */ /* 0x002fe200078e3cff */
[C---:B------:R-:W-:Y:S01]  /*43d0*/  IMAD R213, R3.reuse, 0x1f, RZ ;  /* 0x0000001f03d57824 */ /* 0x040fe200078e02ff */
[----:B------:R-:W0:Y:S01]  /*43e0*/  LDC R18, c[0x0][0x248] ;  /* 0x00009200ff127b82 */ /* 0x000e220000000800 */
[----:B------:R-:W-:Y:S04]  /*43f0*/  STS.U16 [R2+UR4+0x4480], R43 ;  /* 0x0044802b02007988 */ /* 0x000fe80008000404 */
[----:B------:R-:W-:Y:S01]  /*4400*/  STS.U16 [R2+UR4+0x4880], R76 ;  /* 0x0048804c02007988 */ /* 0x000fe20008000404 */
[----:B------:R-:W-:-:S03]  /*4410*/  IMAD R17, R3, 0x6e, RZ ;  /* 0x0000006e03117824 */ /* 0x000fc600078e02ff */
[----:B------:R1:W3:Y:S01]  /*4420*/  LDG.E.U16 R209, desc[UR6][R128.64] ;  /* 0x0000000680d17981 */ /* 0x0002e2000c1e1500 */
[C---:B------:R-:W-:Y:S01]  /*4430*/  IMAD R19, R3.reuse, 0x7e, RZ ;  /* 0x0000007e03137824 */ /* 0x040fe200078e02ff */
[----:B------:R-:W5:Y:S02]  /*4440*/  LDC R41, c[0x0][0x248] ;  /* 0x00009200ff297b82 */ /* 0x000f640000000800 */
[----:B------:R4:W-:Y:S04]  /*4450*/  STS.U16 [R2+UR4+0x4c80], R7 ;  /* 0x004c800702007988 */ /* 0x0009e80008000404 */
[----:B------:R1:W-:Y:S01]  /*4460*/  STS.U16 [R2+UR4+0x5080], R6 ;  /* 0x0050800602007988 */ /* 0x0003e20008000404 */
[----:B------:R-:W-:Y:S01]  /*4470*/  IMAD R25, R3, 0x9e, RZ ;  /* 0x0000009e03197824 */ /* 0x000fe200078e02ff */
[----:B------:R-:W0:Y:S02]  /*4480*/  LDC R45, c[0x0][0x248] ;  /* 0x00009200ff2d7b82 */ /* 0x000e240000000800 */
[----:B------:R-:W-:Y:S01]  /*4490*/  STS.U16 [R2+UR4+0x5480], R51 ;  /* 0x0054803302007988 */ /* 0x000fe20008000404 */
[----:B----4-:R-:W-:-:S03]  /*44a0*/  LOP3.LUT R7, R131, 0x30, RZ, 0x3c, !PT ;  /* 0x0000003083077812 */ /* 0x010fc600078e3cff */
[----:B------:R-:W-:Y:S01]  /*44b0*/  STS.U16 [R2+UR4+0x5880], R80 ;  /* 0x0058805002007988 */ /* 0x000fe20008000404 */
[C---:B------:R-:W-:Y:S01]  /*44c0*/  IMAD R23, R3.reuse, 0x8e, RZ ;  /* 0x0000008e03177824 */ /* 0x040fe200078e02ff */
[----:B------:R-:W4:Y:S02]  /*44d0*/  LDC R44, c[0x0][0x248] ;  /* 0x00009200ff2c7b82 */ /* 0x000f240000000800 */
[----:B------:R-:W-:Y:S04]  /*44e0*/  STS.U16 [R2+UR4+0x5c80], R79 ;  /* 0x005c804f02007988 */ /* 0x000fe80008000404 */
        /* <DEDUP_REMOVED lines=27> */
[----:B------:R-:W-:Y:S01]  /*46a0*/  STS.U16 [R2+UR4+0x80], R175 ;  /* 0x000080af02007988 */ /* 0x000fe20008000404 */
[----:B------:R-:W-:Y:S01]  /*46b0*/  IMAD R11, R3, 0x4e, RZ ;  /* 0x0000004e030b7824 */ /* 0x000fe200078e02ff */
[----:B------:R-:W-:Y:S01]  /*46c0*/  LEA.HI.X.SX32 R127, R211, R123, 0x1, P1 ;  /* 0x0000007bd37f7211 */ /* 0x000fe200008f0eff */
[----:B------:R-:W4:Y:S01]  /*46d0*/  LDC R49, c[0x0][0x248] ;  /* 0x00009200ff317b82 */ /* 0x000f220000000800 */
        /* <DEDUP_REMOVED lines=31> */
[----:B------:R0:W-:Y:S01]  /*48d0*/  STS.U16 [R5+UR4+0x3d00], R86 ;  /* 0x003d005605007988 */ /* 0x0001e20008000404 */
[----:B-1----:R-:W-:-:S03]  /*48e0*/  IADD3 R6, P0, R11, R122, RZ ;  /* 0x0000007a0b067210 */ /* 0x002fc60007f1e0ff */
[----:B------:R-:W-:Y:S01]  /*48f0*/  STS.U16 [R7+UR4+0x4180], R142 ;  /* 0x0041808e07007988 */ /* 0x000fe20008000404 */
[-C--:B------:R-:W-:Y:S02]  /*4900*/  IADD3 R128, P2, R197, R122.reuse, RZ ;  /* 0x0000007ac5807210 */ /* 0x080fe40007f5e0ff */
[----:B------:R-:W-:Y:S01]  /*4910*/  IADD3 R188, P1, R188, R122, RZ ;  /* 0x0000007abcbc7210 */ /* 0x000fe20007f3e0ff */
[----:B-----5:R-:W-:Y:S01]  /*4920*/  IMAD R41, R41, 0x12e, RZ ;  /* 0x0000012e29297824 */ /* 0x020fe200078e02ff */
[----:B------:R-:W5:Y:S01]  /*4930*/  LDG.E.U16 R126, desc[UR6][R126.64] ;  /* 0x000000067e7e7981 */ /* 0x000f62000c1e1500 */
[----:B0-----:R-:W-:-:S03]  /*4940*/  LOP3.LUT R5, R131, 0x40, RZ, 0x3c, !PT ;  /* 0x0000004083057812 */ /* 0x001fc600078e3cff */
        /* <DEDUP_REMOVED lines=30> */
[----:B------:R-:W-:Y:S01]  /*4b30*/  STS.U16 [R7+UR4+0x3d80], R63 ;  /* 0x003d803f07007988 */ /* 0x000fe20008000404 */
[-C--:B------:R-:W-:Y:S01]  /*4b40*/  LEA.HI.X.SX32 R129, R213, R123.reuse, 0x1, P2 ;  /* 0x0000007bd5817211 */ /* 0x080fe200010f0eff */
[----:B0-----:R-:W0:Y:S02]  /*4b50*/  LDC R42, c[0x0][0x248] ;  /* 0x00009200ff2a7b82 */ /* 0x001e240000000800 */
        /* <DEDUP_REMOVED lines=25> */
[----:B------:R-:W-:Y:S04]  /*4cf0*/  STS.U16 [R5+UR4+0x2600], R47 ;  /* 0x0026002f05007988 */ /* 0x000fe80008000404 */
[----:B------:R4:W-:Y:S04]  /*4d00*/  STS.U16 [R5+UR4+0x3600], R46 ;  /* 0x0036002e05007988 */ /* 0x0009e80008000404 */
[----:B------:R-:W-:Y:S04]  /*4d10*/  STS.U16 [R5+UR4+0x4600], R193 ;  /* 0x004600c105007988 */ /* 0x000fe80008000404 */
[----:B--2---:R-:W-:Y:S04]  /*4d20*/  STS.U16 [R5+UR4+0x5600], R196 ;  /* 0x005600c405007988 */ /* 0x004fe80008000404 */
[----:B------:R-:W-:Y:S04]  /*4d30*/  STS.U16 [R5+UR4+0x6600], R198 ;  /* 0x006600c605007988 */ /* 0x000fe80008000404 */
[----:B------:R-:W-:Y:S04]  /*4d40*/  STS.U16 [R5+UR4+0x7600], R200 ;  /* 0x007600c805007988 */ /* 0x000fe80008000404 */
[----:B------:R2:W-:Y:S01]  /*4d50*/  STS.U16 [R5+UR4+0x7e00], R201 ;  /* 0x007e00c905007988 */ /* 0x0005e20008000404 */
[----:B-1----:R-:W-:Y:S01]  /*4d60*/  LEA.HI.X.SX32 R189, R11, R123, 0x1, P1 ;  /* 0x0000007b0bbd7211 */ /* 0x002fe200008f0eff */
[----:B----4-:R-:W1:Y:S02]  /*4d70*/  LDC R46, c[0x0][0x248] ;  /* 0x00009200ff2e7b82 */ /* 0x010e640000000800 */
[----:B------:R-:W-:Y:S04]  /*4d80*/  STS.U16 [R15+UR4+0x280], R167 ;  /* 0x000280a70f007988 */ /* 0x000fe80008000404 */
[----:B------:R-:W-:Y:S01]  /*4d90*/  STS.U16 [R15+UR4+0x680], R153 ;  /* 0x000680990f007988 */ /* 0x000fe20008000404 */
[----:B--2---:R-:W-:Y:S01]  /*4da0*/  IMAD R5, R3, 0x27, RZ ;  /* 0x0000002703057824 */ /* 0x004fe200078e02ff */
[----:B------:R-:W-:-:S02]  /*4db0*/  IADD3 R184, P2, R184, R122, RZ ;  /* 0x0000007ab8b87210 */ /* 0x000fc40007f5e0ff */
[----:B------:R-:W-:Y:S01]  /*4dc0*/  STS.U16 [R15+UR4+0xa80], R141 ;  /* 0x000a808d0f007988 */ /* 0x000fe20008000404 */
[----:B------:R-:W2:Y:S03]  /*4dd0*/  LDC R47, c[0x0][0x248] ;  /* 0x00009200ff2f7b82 */ /* 0x000ea60000000800 */
[----:B------:R-:W-:Y:S04]  /*4de0*/  STS.U16 [R15+UR4+0xe80], R40 ;  /* 0x000e80280f007988 */ /* 0x000fe80008000404 */
[----:B------:R-:W-:Y:S01]  /*4df0*/  STS.U16 [R15+UR4+0x1280], R39 ;  /* 0x001280270f007988 */ /* 0x000fe20008000404 */
[----:B------:R-:W4:Y:S03]  /*4e00*/  LDC R48, c[0x0][0x248] ;  /* 0x00009200ff307b82 */ /* 0x000f260000000800 */
[----:B------:R-:W-:Y:S04]  /*4e10*/  STS.U16 [R15+UR4+0x1680], R38 ;  /* 0x001680260f007988 */ /* 0x000fe80008000404 */
[----:B------:R-:W-:Y:S01]  /*4e20*/  STS.U16 [R15+UR4+0x1a80], R37 ;  /* 0x001a80250f007988 */ /* 0x000fe20008000404 */
[----:B------:R-:W-:Y:S01]  /*4e30*/  IMAD R45, R45, 0x14e, RZ ;  /* 0x0000014e2d2d7824 */ /* 0x000fe200078e02ff */
[----:B------:R-:W5:Y:S02]  /*4e40*/  LDC R54, c[0x0][0x248] ;  /* 0x00009200ff367b82 */ /* 0x000f640000000800 */
[----:B------:R-:W-:Y:S04]  /*4e50*/  STS.U16 [R15+UR4+0x1e80], R36 ;  /* 0x001e80240f007988 */ /* 0x000fe80008000404 */
[----:B------:R-:W-:Y:S01]  /*4e60*/  STS.U16 [R15+UR4+0x2280], R35 ;  /* 0x002280230f007988 */ /* 0x000fe20008000404 */
[----:B------:R-:W-:Y:S01]  /*4e70*/  IMAD R49, R49, 0x17c, RZ ;  /* 0x0000017c31317824 */ /* 0x000fe200078e02ff */
[----:B------:R-:W5:Y:S02]  /*4e80*/  LDC R56, c[0x0][0x248] ;  /* 0x00009200ff387b82 */ /* 0x000f640000000800 */
[----:B------:R-:W-:Y:S04]  /*4e90*/  STS.U16 [R15+UR4+0x2680], R34 ;  /* 0x002680220f007988 */ /* 0x000fe80008000404 */
[----:B------:R-:W-:Y:S02]  /*4ea0*/  STS.U16 [R15+UR4+0x2a80], R33 ;  /* 0x002a80210f007988 */ /* 0x000fe40008000404 */
[----:B------:R-:W5:Y:S02]  /*4eb0*/  LDC R55, c[0x0][0x248] ;  /* 0x00009200ff377b82 */ /* 0x000f640000000800 */
[----:B------:R0:W-:Y:S04]  /*4ec0*/  STS.U16 [R15+UR4+0x2e80], R32 ;  /* 0x002e80200f007988 */ /* 0x0001e80008000404 */
[----:B------:R-:W-:Y:S02]  /*4ed0*/  STS.U16 [R15+UR4+0x3280], R31 ;  /* 0x0032801f0f007988 */ /* 0x000fe40008000404 */
[----:B------:R-:W5:Y:S02]  /*4ee0*/  LDC R58, c[0x0][0x248] ;  /* 0x00009200ff3a7b82 */ /* 0x000f640000000800 */
        /* <DEDUP_REMOVED lines=16> */
[----:B---3--:R-:W-:Y:S04]  /*4ff0*/  STS.U16 [R15+UR4+0x7680], R228 ;  /* 0x007680e40f007988 */ /* 0x008fe80008000404 */
[----:B------:R-:W-:Y:S04]  /*5000*/  STS.U16 [R15+UR4+0x7a80], R230 ;  /* 0x007a80e60f007988 */ /* 0x000fe80008000404 */
[----:B------:R3:W-:Y:S01]  /*5010*/  STS.U16 [R15+UR4+0x7e80], R231 ;  /* 0x007e80e70f007988 */ /* 0x0007e20008000404 */
[----:B------:R-:W-:Y:S01]  /*5020*/  LEA.HI.X.SX32 R7, R5, R123, 0x1, P0 ;  /* 0x0000007b05077211 */ /* 0x000fe200000f0eff */
[----:B------:R-:W-:Y:S01]  /*5030*/  IMAD R5, R3, 0x2f, RZ ;  /* 0x0000002f03057824 */ /* 0x000fe200078e02ff */
[----:B------:R-:W-:Y:S01]  /*5040*/  IADD3 R12, P1, R17, R122, RZ ;  /* 0x0000007a110c7210 */ /* 0x000fe20007f3e0ff */
[----:B0-----:R-:W0:Y:S01]  /*5050*/  LDC R32, c[0x0][0x248] ;  /* 0x00009200ff207b82 */ /* 0x001e220000000800 */
[----:B------:R-:W5:Y:S01]  /*5060*/  LDG.E.U16 R128, desc[UR6][R128.64] ;  /* 0x0000000680807981 */ /* 0x000f62000c1e1500 */
[----:B---3--:R-:W-:-:S03]  /*5070*/  IMAD R15, R3, 0x5e, RZ ;  /* 0x0000005e030f7824 */ /* 0x008fc600078e02ff */
[----:B------:R3:W-:Y:S03]  /*5080*/  STS.U16 [R0+UR4+0x1300], R9 ;  /* 0x0013000900007988 */ /* 0x0007e60008000404 */
[----:B------:R-:W1:Y:S01]  /*5090*/  LDC R38, c[0x0][0x248] ;  /* 0x00009200ff267b82 */ /* 0x000e620000000800 */
[----:B------:R-:W-:Y:S01]  /*50a0*/  IADD3 R10, P0, R15, R122, RZ ;  /* 0x0000007a0f0a7210 */ /* 0x000fe20007f1e0ff */
[----:B------:R2:W-:Y:S03]  /*50b0*/  STS.U16 [R0+UR4+0x1b00], R13 ;  /* 0x001b000d00007988 */ /* 0x0005e60008000404 */
[----:B------:R-:W-:-:S03]  /*50c0*/  LEA.HI.X.SX32 R11, R5, R123, 0x1, P0 ;  /* 0x0000007b050b7211 */ /* 0x000fc600000f0eff */
[----:B------:R-:W4:Y:S01]  /*50d0*/  LDC R40, c[0x0][0x248] ;  /* 0x00009200ff287b82 */ /* 0x000f220000000800 */
[----:B---3--:R-:W-:Y:S01]  /*50e0*/  IMAD R9, R3, 0x37, RZ ;  /* 0x0000003703097824 */ /* 0x008fe200078e02ff */
[-C--:B------:R-:W-:Y:S02]  /*50f0*/  IADD3 R8, P0, R187, R122.reuse, RZ ;  /* 0x0000007abb087210 */ /* 0x080fe40007f1e0ff */
[-C--:B------:R-:W-:Y:S01]  /*5100*/  LEA.HI.X.SX32 R185, R15, R123.reuse, 0x1, P2 ;  /* 0x0000007b0fb97211 */ /* 0x080fe200010f0eff */
[----:B------:R-:W-:Y:S01]  /*5110*/  IMAD R15, R3, 0x3f, RZ ;  /* 0x0000003f030f7824 */ /* 0x000fe200078e02ff */
[-C--:B--2---:R-:W-:Y:S02]  /*5120*/  LEA.HI.X.SX32 R13, R9, R123.reuse, 0x1, P1 ;  /* 0x0000007b090d7211 */ /* 0x084fe400008f0eff */
[----:B------:R-:W-:Y:S01]  /*5130*/  LEA.HI.X.SX32 R9, R17, R123, 0x1, P0 ;  /* 0x0000007b11097211 */ /* 0x000fe200000f0eff */
[----:B------:R-:W-:Y:S01]  /*5140*/  STS.U16 [R0+UR4+0x300], R165 ;  /* 0x000300a500007988 */ /* 0x000fe20008000404 */
[----:B------:R-:W-:-:S03]  /*5150*/  IADD3 R14, P0, R19, R122, RZ ;  /* 0x0000007a130e7210 */ /* 0x000fc60007f1e0ff */
[----:B------:R-:W-:Y:S01]  /*5160*/  STS.U16 [R0+UR4+0xb00], R139 ;  /* 0x000b008b00007988 */ /* 0x000fe20008000404 */
[----:B------:R-:W-:-:S03]  /*5170*/  LEA.HI.X.SX32 R15, R15, R123, 0x1, P0 ;  /* 0x0000007b0f0f7211 */ /* 0x000fc600000f0eff */
[----:B------:R2:W-:Y:S04]  /*5180*/  STS.U16 [R0+UR4+0x700], R195 ;  /* 0x000700c300007988 */ /* 0x0005e80008000404 */
[----:B------:R-:W-:Y:S04]  /*5190*/  STS.U16 [R0+UR4+0xf00], R199 ;  /* 0x000f00c700007988 */ /* 0x000fe80008000404 */
[----:B------:R-:W-:Y:S04]  /*51a0*/  STS.U16 [R0+UR4+0x1700], R234 ;  /* 0x001700ea00007988 */ /* 0x000fe80008000404 */
[----:B------:R-:W-:Y:S04]  /*51b0*/  STS.U16 [R0+UR4+0x1f00], R236 ;  /* 0x001f00ec00007988 */ /* 0x000fe80008000404 */
[----:B------:R-:W3:Y:S01]  /*51c0*/  LDG.E.U16 R2, desc[UR6][R6.64] ;  /* 0x0000000606027981 */ /* 0x000ee2000c1e1500 */
[----:B------:R-:W-:Y:S01]  /*51d0*/  IADD3 R194, P2, R194, R122, RZ ;  /* 0x0000007ac2c27210 */ /* 0x000fe20007f5e0ff */
[----:B------:R-:W-:-:S02]  /*51e0*/  IMAD R31, R3, 0xce, RZ ;  /* 0x000000ce031f7824 */ /* 0x000fc400078e02ff */
[----:B------:R0:W3:Y:S01]  /*51f0*/  LDG.E.U16 R4, desc[UR6][R10.64] ;  /* 0x000000060a047981 */ /* 0x0000e2000c1e1500 */
[C---:B------:R-:W-:Y:S02]  /*5200*/  IMAD R17, R3.reuse, 0x47, RZ ;  /* 0x0000004703117824 */ /* 0x040fe400078e02ff */
[----:B------:R-:W-:Y:S01]  /*5210*/  IMAD R29, R3, 0xbe, RZ ;  /* 0x000000be031d7824 */ /* 0x000fe200078e02ff */
[----:B------:R-:W3:Y:S04]  /*5220*/  LDG.E.U16 R9, desc[UR6][R8.64] ;  /* 0x0000000608097981 */ /* 0x000ee8000c1e1500 */
[----:B------:R1:W3:Y:S01]  /*5230*/  LDG.E.U16 R6, desc[UR6][R12.64] ;  /* 0x000000060c067981 */ /* 0x0002e2000c1e1500 */
[-C--:B--2---:R-:W-:Y:S02]  /*5240*/  LEA.HI.X.SX32 R195, R19, R123.reuse, 0x1, P2 ;  /* 0x0000007b13c37211 */ /* 0x084fe400010f0eff */
[-C--:B0-----:R-:W-:Y:S01]  /*5250*/  IADD3 R10, P1, R23, R122.reuse, RZ ;  /* 0x0000007a170a7210 */ /* 0x081fe20007f3e0ff */
[C---:B------:R-:W-:Y:S01]  /*5260*/  IMAD R33, R3.reuse, 0xde, RZ ;  /* 0x000000de03217824 */ /* 0x040fe200078e02ff */
[----:B------:R-:W2:Y:S04]  /*5270*/  LDG.E.U16 R5, desc[UR6][R188.64] ;  /* 0x00000006bc057981 */ /* 0x000ea8000c1e1500 */
[----:B------:R-:W3:Y:S01]  /*5280*/  LDG.E.U16 R8, desc[UR6][R14.64] ;  /* 0x000000060e087981 */ /* 0x000ee2000c1e1500 */
[----:B-1----:R-:W-:Y:S01]  /*5290*/  IMAD R13, R3, 0x4f, RZ ;  /* 0x0000004f030d7824 */ /* 0x002fe200078e02ff */
[----:B------:R-:W-:Y:S01]  /*52a0*/  IADD3 R12, P0, R25, R122, RZ ;  /* 0x0000007a190c7210 */ /* 0x000fe20007f1e0ff */
[----:B------:R-:W-:Y:S01]  /*52b0*/  IMAD R19, R3, 0x5f, RZ ;  /* 0x0000005f03137824 */ /* 0x000fe200078e02ff */
[----:B------:R-:W3:Y:S02]  /*52c0*/  LDG.E.U16 R7, desc[UR6][R184.64] ;  /* 0x00000006b8077981 */ /* 0x000ee4000c1e1500 */
[-C--:B------:R-:W-:Y:S01]  /*52d0*/  LEA.HI.X.SX32 R13, R13, R123.reuse, 0x1, P0 ;  /* 0x0000007b0d0d7211 */ /* 0x080fe200000f0eff */
[----:B------:R-:W-:Y:S01]  /*52e0*/  IMAD R35, R3, 0xee, RZ ;  /* 0x000000ee03237824 */ /* 0x000fe200078e02ff */
[----:B------:R-:W3:Y:S04]  /*52f0*/  LDG.E.U16 R195, desc[UR6][R194.64] ;  /* 0x00000006c2c37981 */ /* 0x000ee8000c1e1500 */
[----:B------:R0:W3:Y:S01]  /*5300*/  LDG.E.U16 R22, desc[UR6][R12.64] ;  /* 0x000000060c167981 */ /* 0x0000e2000c1e1500 */
[----:B------:R-:W-:-:S02]  /*5310*/  LEA.HI.X.SX32 R11, R17, R123, 0x1, P1 ;  /* 0x0000007b110b7211 */ /* 0x000fc400008f0eff */
[-C--:B0-----:R-:W-:Y:S01]  /*5320*/  IADD3 R12, P2, R31, R122.reuse, RZ ;  /* 0x0000007a1f0c7210 */ /* 0x081fe20007f5e0ff */
[----:B------:R-:W-:Y:S02]  /*5330*/  IMAD R17, R3, 0x57, RZ ;  /* 0x0000005703117824 */ /* 0x000fe400078e02ff */
[----:B------:R0:W3:Y:S01]  /*5340*/  LDG.E.U16 R20, desc[UR6][R10.64] ;  /* 0x000000060a147981 */ /* 0x0000e2000c1e1500 */
[----:B------:R-:W-:Y:S02]  /*5350*/  LEA.HI.X.SX32 R13, R21, R123, 0x1, P2 ;  /* 0x0000007b150d7211 */ /* 0x000fe400010f0eff */
[----:B------:R-:W1:Y:S01]  /*5360*/  LDC R21, c[0x0][0x248] ;  /* 0x00009200ff157b82 */ /* 0x000e620000000800 */
[-C--:B------:R-:W-:Y:S01]  /*5370*/  IADD3 R14, P0, R27, R122.reuse, RZ ;  /* 0x0000007a1b0e7210 */ /* 0x080fe20007f1e0ff */
[----:B------:R-:W-:Y:S01]  /*5380*/  IMAD R37, R3, 0xfe, RZ ;  /* 0x000000fe03257824 */ /* 0x000fe200078e02ff */
[----:B------:R4:W3:Y:S01]  /*5390*/  LDG.E.U16 R28, desc[UR6][R12.64] ;  /* 0x000000060c1c7981 */ /* 0x0008e2000c1e1500 */
[----:B0-----:R-:W-:-:S02]  /*53a0*/  IADD3 R10, P1, R29, R122, RZ ;  /* 0x0000007a1d0a7210 */ /* 0x001fc40007f3e0ff */
[-C--:B------:R-:W-:Y:S01]  /*53b0*/  LEA.HI.X.SX32 R15, R17, R123.reuse, 0x1, P0 ;  /* 0x0000007b110f7211 */ /* 0x080fe200000f0eff */
[----:B------:R-:W-:Y:S01]  /*53c0*/  IMAD R17, R3, 0x6f, RZ ;  /* 0x0000006f03117824 */ /* 0x000fe200078e02ff */
[-C--:B------:R-:W-:Y:S02]  /*53d0*/  LEA.HI.X.SX32 R11, R19, R123.reuse, 0x1, P1 ;  /* 0x0000007b130b7211 */ /* 0x080fe400008f0eff */
[-C--:B------:R-:W-:Y:S01]  /*53e0*/  IADD3 R16, P0, R33, R122.reuse, RZ ;  /* 0x0000007a21107210 */ /* 0x080fe20007f1e0ff */
[----:B------:R-:W-:Y:S01]  /*53f0*/  IMAD R19, R3, 0x77, RZ ;  /* 0x0000007703137824 */ /* 0x000fe200078e02ff */
[----:B------:R0:W3:Y:S02]  /*5400*/  LDG.E.U16 R24, desc[UR6][R14.64] ;  /* 0x000000060e187981 */ /* 0x0000e4000c1e1500 */
[----:B------:R-:W-:Y:S02]  /*5410*/  LEA.HI.X.SX32 R17, R17, R123, 0x1, P0 ;  /* 0x0000007b11117211 */ /* 0x000fe400000f0eff */
[----:B------:R0:W3:Y:S01]  /*5420*/  LDG.E.U16 R26, desc[UR6][R10.64] ;  /* 0x000000060a1a7981 */ /* 0x0000e2000c1e1500 */
[----:B----4-:R-:W-:Y:S01]  /*5430*/  IMAD R13, R32, 0x10e, RZ ;  /* 0x0000010e200d7824 */ /* 0x010fe200078e02ff */
[----:B------:R-:W-:-:S02]  /*5440*/  IADD3 R12, P1, R37, R122, RZ ;  /* 0x0000007a250c7210 */ /* 0x000fc40007f3e0ff */
[----:B------:R4:W3:Y:S01]  /*5450*/  LDG.E.U16 R30, desc[UR6][R16.64] ;  /* 0x00000006101e7981 */ /* 0x0008e2000c1e1500 */
[----:B0-----:R-:W-:Y:S01]  /*5460*/  IMAD R15, R3, 0x7f, RZ ;  /* 0x0000007f030f7824 */ /* 0x001fe200078e02ff */
[-C--:B------:R-:W-:Y:S01]  /*5470*/  IADD3 R10, P0, R35, R122.reuse, RZ ;  /* 0x0000007a230a7210 */ /* 0x080fe20007f1e0ff */
[----:B------:R-:W-:Y:S02]  /*5480*/  IMAD R39, R18, 0x10c, RZ ;  /* 0x0000010c12277824 */ /* 0x000fe400078e02ff */
[----:B------:R-:W0:Y:S01]  /*5490*/  LDC R18, c[0x0][0x248] ;  /* 0x00009200ff127b82 */ /* 0x000e220000000800 */
[-C--:B------:R-:W-:Y:S01]  /*54a0*/  LEA.HI.X.SX32 R11, R19, R123.reuse, 0x1, P0 ;  /* 0x0000007b130b7211 */ /* 0x080fe200000f0eff */
[----:B----4-:R-:W-:Y:S01]  /*54b0*/  IMAD R17, R3, 0x87, RZ ;  /* 0x0000008703117824 */ /* 0x010fe200078e02ff */
[----:B------:R-:W-:Y:S01]  /*54c0*/  IADD3 R16, P0, R13, R122, RZ ;  /* 0x0000007a0d107210 */ /* 0x000fe20007f1e0ff */
[----:B-1----:R-:W-:Y:S01]  /*54d0*/  IMAD R21, R21, 0x11c, RZ ;  /* 0x0000011c15157824 */ /* 0x002fe200078e02ff */
[-C--:B------:R-:W-:Y:S01]  /*54e0*/  LEA.HI.X.SX32 R13, R15, R123.reuse, 0x1, P1 ;  /* 0x0000007b0f0d7211 */ /* 0x080fe200008f0eff */
[----:B------:R1:W4:Y:S01]  /*54f0*/  LDG.E.U16 R32, desc[UR6][R10.64] ;  /* 0x000000060a207981 */ /* 0x000322000c1e1500 */
[----:B------:R-:W-:-:S02]  /*5500*/  LEA.HI.X.SX32 R17, R17, R123, 0x1, P0 ;  /* 0x0000007b11117211 */ /* 0x000fc400000f0eff */
[-C--:B------:R-:W-:Y:S01]  /*5510*/  IADD3 R14, P2, R39, R122.reuse, RZ ;  /* 0x0000007a270e7210 */ /* 0x080fe20007f5e0ff */
[----:B------:R1:W4:Y:S04]  /*5520*/  LDG.E.U16 R34, desc[UR6][R12.64] ;  /* 0x000000060c227981 */ /* 0x000328000c1e1500 */
[----:B------:R1:W4:Y:S02]  /*5530*/  LDG.E.U16 R36, desc[UR6][R16.64] ;  /* 0x0000000610247981 */ /* 0x000324000c1e1500 */
[----:B-1----:R-:W-:Y:S01]  /*5540*/  IMAD R11, R38, 0x11e, RZ ;  /* 0x0000011e260b7824 */ /* 0x002fe200078e02ff */
[----:B------:R-:W-:Y:S01]  /*5550*/  IADD3 R10, P0, R21, R122, RZ ;  /* 0x0000007a150a7210 */ /* 0x000fe20007f1e0ff */
[----:B------:R-:W-:-:S03]  /*5560*/  IMAD R13, R3, 0x8f, RZ ;  /* 0x0000008f030d7824 */ /* 0x000fc600078e02ff */
[-C--:B------:R-:W-:Y:S02]  /*5570*/  IADD3 R12, P1, R11, R122.reuse, RZ ;  /* 0x0000007a0b0c7210 */ /* 0x080fe40007f3e0ff */
[-C--:B------:R-:W-:Y:S01]  /*5580*/  LEA.HI.X.SX32 R11, R23, R123.reuse, 0x1, P0 ;  /* 0x0000007b170b7211 */ /* 0x080fe200000f0eff */
[----:B------:R-:W-:Y:S01]  /*5590*/  IMAD R17, R3, 0x97, RZ ;  /* 0x0000009703117824 */ /* 0x000fe200078e02ff */
[----:B------:R-:W-:Y:S01]  /*55a0*/  IADD3 R16, P0, R41, R122, RZ ;  /* 0x0000007a29107210 */ /* 0x000fe20007f1e0ff */
[----:B------:R-:W-:Y:S01]  /*55b0*/  IMAD R19, R40, 0x12c, RZ ;  /* 0x0000012c28137824 */ /* 0x000fe200078e02ff */
[-C--:B------:R-:W-:Y:S01]  /*55c0*/  LEA.HI.X.SX32 R15, R229, R123.reuse, 0x1, P2 ;  /* 0x0000007be50f7211 */ /* 0x080fe200010f0eff */
[----:B------:R1:W4:Y:S01]  /*55d0*/  LDG.E.U16 R41, desc[UR6][R10.64] ;  /* 0x000000060a297981 */ /* 0x000322000c1e1500 */
[-C--:B------:R-:W-:Y:S01]  /*55e0*/  LEA.HI.X.SX32 R13, R13, R123.reuse, 0x1, P1 ;  /* 0x0000007b0d0d7211 */ /* 0x080fe200008f0eff */
[----:B------:R-:W0:Y:S01]  /*55f0*/  LDC R23, c[0x0][0x248] ;  /* 0x00009200ff177b82 */ /* 0x000e220000000800 */
[----:B------:R-:W-:Y:S01]  /*5600*/  LEA.HI.X.SX32 R17, R17, R123, 0x1, P0 ;  /* 0x0000007b11117211 */ /* 0x000fe200000f0eff */
[----:B------:R1:W4:Y:S04]  /*5610*/  LDG.E.U16 R39, desc[UR6][R14.64] ;  /* 0x000000060e277981 */ /* 0x000328000c1e1500 */
[----:B------:R0:W4:Y:S01]  /*5620*/  LDG.E.U16 R38, desc[UR6][R12.64] ;  /* 0x000000060c267981 */ /* 0x000122000c1e1500 */
[----:B-1----:R-:W-:-:S03]  /*5630*/  IMAD R11, R42, 0x13e, RZ ;  /* 0x0000013e2a0b7824 */ /* 0x002fc600078e02ff */
[----:B------:R1:W4:Y:S01]  /*5640*/  LDG.E.U16 R40, desc[UR6][R16.64] ;  /* 0x0000000610287981 */ /* 0x000322000c1e1500 */
[-C--:B------:R-:W-:Y:S01]  /*5650*/  IADD3 R14, P2, R19, R122.reuse, RZ ;  /* 0x0000007a130e7210 */ /* 0x080fe20007f5e0ff */
[----:B------:R-:W-:Y:S01]  /*5660*/  IMAD R19, R3, 0x9f, RZ ;  /* 0x0000009f03137824 */ /* 0x000fe200078e02ff */
[----:B0-----:R-:W-:Y:S01]  /*5670*/  IADD3 R12, P1, R11, R122, RZ ;  /* 0x0000007a0b0c7210 */ /* 0x001fe20007f3e0ff */
[----:B-1----:R-:W-:-:S03]  /*5680*/  IMAD R17, R46, 0x15c, RZ ;  /* 0x0000015c2e117824 */ /* 0x002fc600078e02ff */
[-C--:B------:R-:W-:Y:S01]  /*5690*/  LEA.HI.X.SX32 R13, R19, R123.reuse, 0x1, P1 ;  /* 0x0000007b130d7211 */ /* 0x080fe200008f0eff */
[----:B------:R-:W-:Y:S01]  /*56a0*/  IMAD R51, R18, 0x13c, RZ ;  /* 0x0000013c12337824 */ /* 0x000fe200078e02ff */
[-C--:B------:R-:W-:Y:S01]  /*56b0*/  IADD3 R18, P1, R17, R122.reuse, RZ ;  /* 0x0000007a11127210 */ /* 0x080fe20007f3e0ff */
[----:B------:R-:W-:Y:S01]  /*56c0*/  IMAD R21, R3, 0xa7, RZ ;  /* 0x000000a703157824 */ /* 0x000fe200078e02ff */
[-C--:B------:R-:W-:Y:S01]  /*56d0*/  LEA.HI.X.SX32 R15, R227, R123.reuse, 0x1, P2 ;  /* 0x0000007be30f7211 */ /* 0x080fe200010f0eff */
[----:B------:R-:W-:Y:S01]  /*56e0*/  IMAD R23, R23, 0x15e, RZ ;  /* 0x0000015e17177824 */ /* 0x000fe200078e02ff */
[----:B------:R-:W-:Y:S01]  /*56f0*/  LEA.HI.X.SX32 R19, R27, R123, 0x1, P1 ;  /* 0x0000007b1b137211 */ /* 0x000fe200008f0eff */
[----:B------:R-:W-:Y:S01]  /*5700*/  IMAD R47, R47, 0x16c, RZ ;  /* 0x0000016c2f2f7824 */ /* 0x000fe200078e02ff */
[-C--:B------:R-:W-:Y:S01]  /*5710*/  IADD3 R16, P2, R45, R122.reuse, RZ ;  /* 0x0000007a2d107210 */ /* 0x080fe20007f5e0ff */
[----:B------:R0:W4:Y:S01]  /*5720*/  LDG.E.U16 R43, desc[UR6][R14.64] ;  /* 0x000000060e2b7981 */ /* 0x000122000c1e1500 */
[----:B------:R-:W-:-:S03]  /*5730*/  IADD3 R10, P0, R51, R122, RZ ;  /* 0x0000007a330a7210 */ /* 0x000fc60007f1e0ff */
[----:B------:R1:W4:Y:S01]  /*5740*/  LDG.E.U16 R45, desc[UR6][R18.64] ;  /* 0x00000006122d7981 */ /* 0x000322000c1e1500 */
[-C--:B------:R-:W-:Y:S01]  /*5750*/  LEA.HI.X.SX32 R17, R21, R123.reuse, 0x1, P2 ;  /* 0x0000007b15117211 */ /* 0x080fe200010f0eff */
[----:B------:R-:W5:Y:S02]  /*5760*/  LDC R51, c[0x0][0x248] ;  /* 0x00009200ff337b82 */ /* 0x000f640000000800 */
[----:B------:R1:W4:Y:S01]  /*5770*/  LDG.E.U16 R42, desc[UR6][R12.64] ;  /* 0x000000060c2a7981 */ /* 0x000322000c1e1500 */
[----:B0-----:R-:W-:Y:S01]  /*5780*/  IMAD R15, R44, 0x14c, RZ ;  /* 0x0000014c2c0f7824 */ /* 0x001fe200078e02ff */
[-C--:B------:R-:W-:Y:S02]  /*5790*/  LEA.HI.X.SX32 R11, R25, R123.reuse, 0x1, P0 ;  /* 0x0000007b190b7211 */ /* 0x080fe400000f0eff */
[----:B------:R-:W4:Y:S02]  /*57a0*/  LDG.E.U16 R44, desc[UR6][R16.64] ;  /* 0x00000006102c7981 */ /* 0x000f24000c1e1500 */
[----:B-1----:R-:W0:Y:S01]  /*57b0*/  LDC R18, c[0x0][0x248] ;  /* 0x00009200ff127b82 */ /* 0x002e220000000800 */
[----:B------:R-:W-:Y:S01]  /*57c0*/  IADD3 R14, P0, R15, R122, RZ ;  /* 0x0000007a0f0e7210 */ /* 0x000fe20007f1e0ff */
[----:B------:R1:W4:Y:S06]  /*57d0*/  LDG.E.U16 R25, desc[UR6][R10.64] ;  /* 0x000000060a197981 */ /* 0x00032c000c1e1500 */
[----:B------:R-:W0:Y:S01]  /*57e0*/  LDC R21, c[0x0][0x248] ;  /* 0x00009200ff157b82 */ /* 0x000e220000000800 */
[----:B------:R-:W-:Y:S01]  /*57f0*/  LEA.HI.X.SX32 R15, R225, R123, 0x1, P0 ;  /* 0x0000007be10f7211 */ /* 0x000fe200000f0eff */
[----:B------:R-:W-:-:S02]  /*5800*/  IMAD R13, R48, 0x16e, RZ ;  /* 0x0000016e300d7824 */ /* 0x000fc400078e02ff */
[----:B-1----:R-:W-:Y:S01]  /*5810*/  IMAD R11, R3, 0xaf, RZ ;  /* 0x000000af030b7824 */ /* 0x002fe200078e02ff */
[-C--:B------:R-:W-:Y:S01]  /*5820*/  IADD3 R10, P0, R23, R122.reuse, RZ ;  /* 0x0000007a170a7210 */ /* 0x080fe20007f1e0ff */
[----:B------:R1:W4:Y:S01]  /*5830*/  LDG.E.U16 R27, desc[UR6][R14.64] ;  /* 0x000000060e1b7981 */ /* 0x000322000c1e1500 */
[-C--:B------:R-:W-:Y:S01]  /*5840*/  IADD3 R12, P1, R47, R122.reuse, RZ ;  /* 0x0000007a2f0c7210 */ /* 0x080fe20007f3e0ff */
[----:B------:R-:W0:Y:S01]  /*5850*/  LDC R23, c[0x0][0x248] ;  /* 0x00009200ff177b82 */ /* 0x000e220000000800 */
[-C--:B------:R-:W-:Y:S02]  /*5860*/  LEA.HI.X.SX32 R11, R11, R123.reuse, 0x1, P0 ;  /* 0x0000007b0b0b7211 */ /* 0x080fe400000f0eff */
[-C--:B------:R-:W-:Y:S01]  /*5870*/  IADD3 R16, P0, R49, R122.reuse, RZ ;  /* 0x0000007a31107210 */ /* 0x080fe20007f1e0ff */
[----:B------:R-:W-:Y:S02]  /*5880*/  IMAD R19, R50, 0x18c, RZ ;  /* 0x0000018c32137824 */ /* 0x000fe400078e02ff */
[----:B------:R-:W4:Y:S01]  /*5890*/  LDG.E.U16 R46, desc[UR6][R10.64] ;  /* 0x000000060a2e7981 */ /* 0x000f22000c1e1500 */
[----:B-1----:R-:W-:Y:S01]  /*58a0*/  IADD3 R14, P2, R13, R122, RZ ;  /* 0x0000007a0d0e7210 */ /* 0x002fe20007f5e0ff */
[----:B------:R-:W-:Y:S01]  /*58b0*/  IMAD R15, R3, 0xb7, RZ ;  /* 0x000000b7030f7824 */ /* 0x000fe200078e02ff */
[-C--:B------:R-:W-:Y:S01]  /*58c0*/  LEA.HI.X.SX32 R13, R223, R123.reuse, 0x1, P1 ;  /* 0x0000007bdf0d7211 */ /* 0x080fe200008f0eff */
[----:B-----5:R-:W-:Y:S01]  /*58d0*/  IMAD R51, R51, 0x19c, RZ ;  /* 0x0000019c33337824 */ /* 0x020fe200078e02ff */
[-C--:B------:R-:W-:Y:S01]  /*58e0*/  LEA.HI.X.SX32 R17, R29, R123.reuse, 0x1, P0 ;  /* 0x0000007b1d117211 */ /* 0x080fe200000f0eff */
[----:B------:R-:W1:Y:S02]  /*58f0*/  LDC R50, c[0x0][0x248] ;  /* 0x00009200ff327b82 */ /* 0x000e640000000800 */
[----:B------:R5:W4:Y:S01]  /*5900*/  LDG.E.U16 R29, desc[UR6][R12.64] ;  /* 0x000000060c1d7981 */ /* 0x000b22000c1e1500 */
[----:B------:R-:W-:Y:S01]  /*5910*/  LEA.HI.X.SX32 R15, R15, R123, 0x1, P2 ;  /* 0x0000007b0f0f7211 */ /* 0x000fe200010f0eff */
[----:B0-----:R-:W-:-:S02]  /*5920*/  IMAD R21, R21, 0x17e, RZ ;  /* 0x0000017e15157824 */ /* 0x001fc400078e02ff */
[----:B------:R0:W4:Y:S01]  /*5930*/  LDG.E.U16 R49, desc[UR6][R16.64] ;  /* 0x0000000610317981 */ /* 0x000122000c1e1500 */
[----:B-----5:R-:W-:Y:S01]  /*5940*/  IMAD R13, R52, 0x1ac, RZ ;  /* 0x000001ac340d7824 */ /* 0x020fe200078e02ff */
[-C--:B------:R-:W-:Y:S01]  /*5950*/  IADD3 R12, P1, R19, R122.reuse, RZ ;  /* 0x0000007a130c7210 */ /* 0x080fe20007f3e0ff */
[----:B------:R-:W-:Y:S01]  /*5960*/  IMAD R19, R18, 0x1bc, RZ ;  /* 0x000001bc12137824 */ /* 0x000fe200078e02ff */
[-C--:B------:R-:W-:Y:S01]  /*5970*/  IADD3 R10, P0, R21, R122.reuse, RZ ;  /* 0x0000007a150a7210 */ /* 0x080fe20007f1e0ff */
[----:B------:R-:W-:Y:S01]  /*5980*/  IMAD R11, R3, 0xbf, RZ ;  /* 0x000000bf030b7824 */ /* 0x000fe200078e02ff */
[-C--:B0-----:R-:W-:Y:S01]  /*5990*/  IADD3 R16, P2, R13, R122.reuse, RZ ;  /* 0x0000007a0d107210 */ /* 0x081fe20007f5e0ff */
[----:B------:R-:W0:Y:S01]  /*59a0*/  LDC R21, c[0x0][0x248] ;  /* 0x00009200ff157b82 */ /* 0x000e220000000800 */
[-C--:B------:R-:W-:Y:S01]  /*59b0*/  LEA.HI.X.SX32 R13, R221, R123.reuse, 0x1, P1 ;  /* 0x0000007bdd0d7211 */ /* 0x080fe200008f0eff */
[----:B------:R-:W-:Y:S01]  /*59c0*/  IMAD R57, R23, 0x1cc, RZ ;  /* 0x000001cc17397824 */ /* 0x000fe200078e02ff */
[----:B------:R-:W-:Y:S01]  /*59d0*/  IADD3 R18, P1, R19, R122, RZ ;  /* 0x0000007a13127210 */ /* 0x000fe20007f3e0ff */
[----:B------:R5:W4:Y:S03]  /*59e0*/  LDG.E.U16 R47, desc[UR6][R14.64] ;  /* 0x000000060e2f7981 */ /* 0x000b26000c1e1500 */
[-C--:B------:R-:W-:Y:S01]  /*59f0*/  LEA.HI.X.SX32 R19, R33, R123.reuse, 0x1, P1 ;  /* 0x0000007b21137211 */ /* 0x080fe200008f0eff */
[----:B------:R-:W1:Y:S01]  /*5a00*/  LDC R23, c[0x0][0x248] ;  /* 0x00009200ff177b82 */ /* 0x000e620000000800 */
[----:B------:R-:W-:-:S03]  /*5a10*/  LEA.HI.X.SX32 R11, R11, R123, 0x1, P0 ;  /* 0x0000007b0b0b7211 */ /* 0x000fc600000f0eff */
[----:B------:R5:W4:Y:S02]  /*5a20*/  LDG.E.U16 R53, desc[UR6][R18.64] ;  /* 0x0000000612357981 */ /* 0x000b24000c1e1500 */
[----:B-----5:R-:W-:Y:S02]  /*5a30*/  IADD3 R14, P0, R51, R122, RZ ;  /* 0x0000007a330e7210 */ /* 0x020fe40007f1e0ff */
[----:B------:R-:W5:Y:S01]  /*5a40*/  LDC R52, c[0x0][0x248] ;  /* 0x00009200ff347b82 */ /* 0x000f620000000800 */
[----:B------:R0:W4:Y:S07]  /*5a50*/  LDG.E.U16 R48, desc[UR6][R10.64] ;  /* 0x000000060a307981 */ /* 0x00012e000c1e1500 */
[----:B------:R-:W2:Y:S01]  /*5a60*/  LDC R18, c[0x0][0x248] ;  /* 0x00009200ff127b82 */ /* 0x000ea20000000800 */
[----:B------:R-:W-:-:S02]  /*5a70*/  LEA.HI.X.SX32 R15, R31, R123, 0x1, P0 ;  /* 0x0000007b1f0f7211 */ /* 0x000fc400000f0eff */
[----:B------:R0:W4:Y:S02]  /*5a80*/  LDG.E.U16 R31, desc[UR6][R12.64] ;  /* 0x000000060c1f7981 */ /* 0x000124000c1e1500 */
[----:B0-----:R-:W-:Y:S01]  /*5a90*/  IMAD R11, R54, 0x1dc, RZ ;  /* 0x000001dc360b7824 */ /* 0x001fe200078e02ff */
[-C--:B------:R-:W-:Y:S01]  /*5aa0*/  LEA.HI.X.SX32 R17, R219, R123.reuse, 0x1, P2 ;  /* 0x0000007bdb117211 */ /* 0x080fe200010f0eff */
[----:B------:R-:W-:Y:S01]  /*5ab0*/  IMAD R55, R55, 0x1ec, RZ ;  /* 0x000001ec37377824 */ /* 0x000fe200078e02ff */
[-C--:B------:R-:W-:Y:S01]  /*5ac0*/  IADD3 R10, P0, R57, R122.reuse, RZ ;  /* 0x0000007a390a7210 */ /* 0x080fe20007f1e0ff */
[----:B------:R-:W0:Y:S01]  /*5ad0*/  LDC R54, c[0x0][0x248] ;  /* 0x00009200ff367b82 */ /* 0x000e220000000800 */
[----:B------:R1:W4:Y:S01]  /*5ae0*/  LDG.E.U16 R33, desc[UR6][R14.64] ;  /* 0x000000060e217981 */ /* 0x000322000c1e1500 */
[----:B------:R-:W-:Y:S01]  /*5af0*/  IMAD R13, R56, 0x1fc, RZ ;  /* 0x000001fc380d7824 */ /* 0x000fe200078e02ff */
[----:B------:R-:W-:Y:S02]  /*5b00*/  IADD3 R12, P1, R11, R122, RZ ;  /* 0x0000007a0b0c7210 */ /* 0x000fe40007f3e0ff */
[----:B------:R1:W4:Y:S03]  /*5b10*/  LDG.E.U16 R51, desc[UR6][R16.64] ;  /* 0x0000000610337981 */ /* 0x000326000c1e1500 */
[----:B------:R-:W0:Y:S01]  /*5b20*/  LDC R56, c[0x0][0x248] ;  /* 0x00009200ff387b82 */ /* 0x000e220000000800 */
[----:B------:R-:W-:-:S02]  /*5b30*/  LEA.HI.X.SX32 R11, R217, R123, 0x1, P0 ;  /* 0x0000007bd90b7211 */ /* 0x000fc400000f0eff */
[-C--:B-1----:R-:W-:Y:S01]  /*5b40*/  IADD3 R14, P2, R55, R122.reuse, RZ ;  /* 0x0000007a370e7210 */ /* 0x082fe20007f5e0ff */
[----:B------:R-:W-:Y:S02]  /*5b50*/  IMAD R19, R3, 0xc7, RZ ;  /* 0x000000c703137824 */ /* 0x000fe400078e02ff */
[----:B------:R1:W4:Y:S01]  /*5b60*/  LDG.E.U16 R55, desc[UR6][R10.64] ;  /* 0x000000060a377981 */ /* 0x000322000c1e1500 */
[-C--:B------:R-:W-:Y:S02]  /*5b70*/  IADD3 R16, P0, R13, R122.reuse, RZ ;  /* 0x0000007a0d107210 */ /* 0x080fe40007f1e0ff */
[-C--:B------:R-:W-:Y:S01]  /*5b80*/  LEA.HI.X.SX32 R13, R35, R123.reuse, 0x1, P1 ;  /* 0x0000007b230d7211 */ /* 0x080fe200008f0eff */
[----:B------:R-:W-:Y:S01]  /*5b90*/  IMAD R35, R21, 0x18e, RZ ;  /* 0x0000018e15237824 */ /* 0x000fe200078e02ff */
[-C--:B------:R-:W-:Y:S01]  /*5ba0*/  LEA.HI.X.SX32 R15, R215, R123.reuse, 0x1, P2 ;  /* 0x0000007bd70f7211 */ /* 0x080fe200010f0eff */
[----:B------:R-:W-:Y:S01]  /*5bb0*/  IMAD R23, R23, 0x19e, RZ ;  /* 0x0000019e17177824 */ /* 0x000fe200078e02ff */
[----:B------:R-:W-:Y:S01]  /*5bc0*/  LEA.HI.X.SX32 R17, R37, R123, 0x1, P0 ;  /* 0x0000007b25117211 */ /* 0x000fe200000f0eff */
[----:B-1----:R-:W-:Y:S01]  /*5bd0*/  IMAD R11, R50, 0x1ae, RZ ;  /* 0x000001ae320b7824 */ /* 0x002fe200078e02ff */
[----:B------:R2:W4:Y:S01]  /*5be0*/  LDG.E.U16 R57, desc[UR6][R12.64] ;  /* 0x000000060c397981 */ /* 0x000522000c1e1500 */
[----:B------:R-:W-:Y:S01]  /*5bf0*/  IADD3 R10, P0, R35, R122, RZ ;  /* 0x0000007a230a7210 */ /* 0x000fe20007f1e0ff */
[----:B------:R-:W-:-:S02]  /*5c00*/  IMAD R21, R3, 0xcf, RZ ;  /* 0x000000cf03157824 */ /* 0x000fc400078e02ff */
[----:B------:R1:W4:Y:S04]  /*5c10*/  LDG.E.U16 R59, desc[UR6][R14.64] ;  /* 0x000000060e3b7981 */ /* 0x000328000c1e1500 */
[----:B------:R1:W4:Y:S01]  /*5c20*/  LDG.E.U16 R61, desc[UR6][R16.64] ;  /* 0x00000006103d7981 */ /* 0x000322000c1e1500 */
[----:B--2---:R-:W-:Y:S01]  /*5c30*/  IMAD R13, R18, 0x1be, RZ ;  /* 0x000001be120d7824 */ /* 0x004fe200078e02ff */
[-C--:B------:R-:W-:Y:S01]  /*5c40*/  IADD3 R12, P1, R23, R122.reuse, RZ ;  /* 0x0000007a170c7210 */ /* 0x080fe20007f3e0ff */
[----:B-----5:R-:W-:Y:S01]  /*5c50*/  IMAD R23, R52, 0x1ce, RZ ;  /* 0x000001ce34177824 */ /* 0x020fe200078e02ff */
[-C--:B-1----:R-:W-:Y:S01]  /*5c60*/  IADD3 R14, P2, R11, R122.reuse, RZ ;  /* 0x0000007a0b0e7210 */ /* 0x082fe20007f5e0ff */
[----:B------:R-:W-:Y:S01]  /*5c70*/  IMAD R15, R3, 0xd7, RZ ;  /* 0x000000d7030f7824 */ /* 0x000fe200078e02ff */
[-C--:B------:R-:W-:Y:S01]  /*5c80*/  LEA.HI.X.SX32 R11, R19, R123.reuse, 0x1, P0 ;  /* 0x0000007b130b7211 */ /* 0x080fe200000f0eff */
[----:B------:R-:W-:Y:S01]  /*5c90*/  IMAD R17, R3, 0xdf, RZ ;  /* 0x000000df03117824 */ /* 0x000fe200078e02ff */
[----:B------:R-:W-:Y:S01]  /*5ca0*/  IADD3 R16, P0, R13, R122, RZ ;  /* 0x0000007a0d107210 */ /* 0x000fe20007f1e0ff */
[----:B------:R-:W-:Y:S01]  /*5cb0*/  IMAD R19, R3, 0xe7, RZ ;  /* 0x000000e703137824 */ /* 0x000fe200078e02ff */
[-C--:B------:R-:W-:Y:S01]  /*5cc0*/  LEA.HI.X.SX32 R13, R21, R123.reuse, 0x1, P1 ;  /* 0x0000007b150d7211 */ /* 0x080fe200008f0eff */
[----:B------:R1:W2:Y:S01]  /*5cd0*/  LDG.E.U16 R18, desc[UR6][R10.64] ;  /* 0x000000060a127981 */ /* 0x0002a2000c1e1500 */
[-C--:B------:R-:W-:Y:S01]  /*5ce0*/  LEA.HI.X.SX32 R15, R15, R123.reuse, 0x1, P2 ;  /* 0x0000007b0f0f7211 */ /* 0x080fe200010f0eff */
[----:B0-----:R-:W-:Y:S01]  /*5cf0*/  IMAD R63, R54, 0x1de, RZ ;  /* 0x000001de363f7824 */ /* 0x001fe200078e02ff */
[----:B------:R-:W-:Y:S01]  /*5d00*/  LEA.HI.X.SX32 R17, R17, R123, 0x1, P0 ;  /* 0x0000007b11117211 */ /* 0x000fe200000f0eff */
[----:B------:R-:W-:Y:S01]  /*5d10*/  IMAD R65, R56, 0x1ee, RZ ;  /* 0x000001ee38417824 */ /* 0x000fe200078e02ff */
[----:B------:R0:W5:Y:S01]  /*5d20*/  LDG.E.U16 R35, desc[UR6][R12.64] ;  /* 0x000000060c237981 */ /* 0x000162000c1e1500 */
[----:B------:R-:W-:-:S02]  /*5d30*/  IMAD R67, R58, 0x1fe, RZ ;  /* 0x000001fe3a437824 */ /* 0x000fc400078e02ff */
[----:B------:R-:W-:Y:S01]  /*5d40*/  IMAD R21, R3, 0xef, RZ ;  /* 0x000000ef03157824 */ /* 0x000fe200078e02ff */
[----:B------:R0:W5:Y:S01]  /*5d50*/  LDG.E.U16 R37, desc[UR6][R14.64] ;  /* 0x000000060e257981 */ /* 0x000162000c1e1500 */
[-C--:B-1----:R-:W-:Y:S01]  /*5d60*/  IADD3 R10, P0, R23, R122.reuse, RZ ;  /* 0x0000007a170a7210 */ /* 0x082fe20007f1e0ff */
[----:B------:R-:W-:Y:S02]  /*5d70*/  IMAD R23, R3, 0xf7, RZ ;  /* 0x000000f703177824 */ /* 0x000fe400078e02ff */
[----:B------:R1:W5:Y:S01]  /*5d80*/  LDG.E.U16 R50, desc[UR6][R16.64] ;  /* 0x0000000610327981 */ /* 0x000362000c1e1500 */
[----:B------:R-:W-:Y:S01]  /*5d90*/  LEA.HI.X.SX32 R11, R19, R123, 0x1, P0 ;  /* 0x0000007b130b7211 */ /* 0x000fe200000f0eff */
[----:B------:R-:W-:Y:S01]  /*5da0*/  IMAD R3, R3, 0xff, RZ ;  /* 0x000000ff03037824 */ /* 0x000fe200078e02ff */
[-C--:B0-----:R-:W-:Y:S02]  /*5db0*/  IADD3 R12, P1, R63, R122.reuse, RZ ;  /* 0x0000007a3f0c7210 */ /* 0x081fe40007f3e0ff */
[-C--:B------:R-:W-:Y:S01]  /*5dc0*/  IADD3 R14, P2, R65, R122.reuse, RZ ;  /* 0x0000007a410e7210 */ /* 0x080fe20007f5e0ff */
[----:B------:R-:W5:Y:S01]  /*5dd0*/  LDG.E.U16 R10, desc[UR6][R10.64] ;  /* 0x000000060a0a7981 */ /* 0x000f62000c1e1500 */
[----:B-1----:R-:W-:-:S02]  /*5de0*/  IADD3 R16, P0, R67, R122, RZ ;  /* 0x0000007a43107210 */ /* 0x002fc40007f1e0ff */
[-C--:B------:R-:W-:Y:S02]  /*5df0*/  LEA.HI.X.SX32 R13, R21, R123.reuse, 0x1, P1 ;  /* 0x0000007b150d7211 */ /* 0x080fe400008f0eff */
[-C--:B------:R-:W-:Y:S02]  /*5e00*/  LEA.HI.X.SX32 R15, R23, R123.reuse, 0x1, P2 ;  /* 0x0000007b170f7211 */ /* 0x080fe400010f0eff */
[----:B------:R-:W-:Y:S01]  /*5e10*/  LEA.HI.X.SX32 R17, R3, R123, 0x1, P0 ;  /* 0x0000007b03117211 */ /* 0x000fe200000f0eff */
[----:B------:R-:W5:Y:S04]  /*5e20*/  LDG.E.U16 R12, desc[UR6][R12.64] ;  /* 0x000000060c0c7981 */ /* 0x000f68000c1e1500 */
[----:B------:R-:W5:Y:S04]  /*5e30*/  LDG.E.U16 R14, desc[UR6][R14.64] ;  /* 0x000000060e0e7981 */ /* 0x000f68000c1e1500 */
[----:B------:R-:W5:Y:S04]  /*5e40*/  LDG.E.U16 R16, desc[UR6][R16.64] ;  /* 0x0000000610107981 */ /* 0x000f68000c1e1500 */
[----:B------:R-:W-:Y:S04]  /*5e50*/  STL [R1], RZ ;  /* 0x000000ff01007387 */ /* 0x000fe80000100800 */
[----:B------:R-:W-:Y:S04]  /*5e60*/  STL [R1+0x4], RZ ;  /* 0x000004ff01007387 */ /* 0x000fe80000100800 */
        /* <DEDUP_REMOVED lines=118> */
[----:B------:R-:W-:Y:S04]  /*65d0*/  STS.U16 [R0+UR4+0x2300], R202 ;  /* 0x002300ca00007988 */ /* 0x000fe80008000404 */
[----:B------:R-:W-:Y:S04]  /*65e0*/  STL [R1+0x1e0], RZ ;  /* 0x0001e0ff01007387 */ /* 0x000fe80000100800 */
[----:B------:R0:W-:Y:S04]  /*65f0*/  STS.U16 [R0+UR4+0x2700], R5 ;  /* 0x0027000500007988 */ /* 0x0001e80008000404 */
[----:B------:R-:W-:Y:S04]  /*6600*/  STL [R1+0x1e4], RZ ;  /* 0x0001e4ff01007387 */ /* 0x000fe80000100800 */
[----:B------:R-:W-:Y:S01]  /*6610*/  STL [R1+0x1e8], RZ ;  /* 0x0001e8ff01007387 */ /* 0x000fe20000100800 */
[----:B0-----:R-:W-:-:S03]  /*6620*/  SHF.L.U32 R5, R232, 0x8, RZ ;  /* 0x00000008e8057819 */ /* 0x001fc600000006ff */
[----:B------:R-:W-:Y:S04]  /*6630*/  STL [R1+0x1ec], RZ ;  /* 0x0001ecff01007387 */ /* 0x000fe80000100800 */
[----:B------:R-:W-:Y:S04]  /*6640*/  STL [R1+0x1f0], RZ ;  /* 0x0001f0ff01007387 */ /* 0x000fe80000100800 */
[----:B------:R-:W-:Y:S04]  /*6650*/  STL [R1+0x1f4], RZ ;  /* 0x0001f4ff01007387 */ /* 0x000fe80000100800 */
[----:B------:R-:W-:Y:S04]  /*6660*/  STS.U16 [R0+UR4+0x2b00], R205 ;  /* 0x002b00cd00007988 */ /* 0x000fe80008000404 */
[----:B---3--:R-:W-:Y:S04]  /*6670*/  STS.U16 [R0+UR4+0x2f00], R7 ;  /* 0x002f000700007988 */ /* 0x008fe80008000404 */
[----:B------:R-:W-:Y:S04]  /*6680*/  STS.U16 [R0+UR4+0x3300], R207 ;  /* 0x003300cf00007988 */ /* 0x000fe80008000404 */
[----:B------:R-:W-:Y:S04]  /*6690*/  STS.U16 [R0+UR4+0x3700], R9 ;  /* 0x0037000900007988 */ /* 0x000fe80008000404 */
[----:B------:R-:W-:Y:S04]  /*66a0*/  STS.U16 [R0+UR4+0x3b00], R209 ;  /* 0x003b00d100007988 */ /* 0x000fe80008000404 */
[----:B------:R-:W-:Y:S04]  /*66b0*/  STS.U16 [R0+UR4+0x3f00], R195 ;  /* 0x003f00c300007988 */ /* 0x000fe80008000404 */
[----:B----4-:R-:W-:Y:S04]  /*66c0*/  STS.U16 [R0+UR4+0x4300], R39 ;  /* 0x0043002700007988 */ /* 0x010fe80008000404 */
        /* <DEDUP_REMOVED lines=15> */
[----:B------:R-:W-:Y:S04]  /*67c0*/  STL [R1+0x1f8], RZ ;  /* 0x0001f8ff01007387 */ /* 0x000fe80000100800 */
[----:B------:R-:W-:Y:S01]  /*67d0*/  STL [R1+0x1fc], RZ ;  /* 0x0001fcff01007387 */ /* 0x000fe20000100800 */
[----:B0-----:R-:W-:-:S05]  /*67e0*/  VIADD R0, R5, 0x100 ;  /* 0x0000010005007836 */ /* 0x001fca0000000000 */
[----:B------:R-:W-:Y:S02]  /*67f0*/  ISETP.GE.AND P0, PT, R0, 0x1, PT ;  /* 0x000000010000780c */ /* 0x000fe40003f06270 */
[----:B------:R-:W-:Y:S01]  /*6800*/  LOP3.LUT R131, R131, 0x70, RZ, 0x3c, !PT ;  /* 0x0000007083837812 */ /* 0x000fe200078e3cff */
[----:B------:R-:W-:Y:S01]  /*6810*/  IMAD.MOV.U32 R222, RZ, RZ, 0x3f800000 ;  /* 0x3f800000ffde7424 */ /* 0x000fe200078e00ff */
[----:B------:R-:W-:-:S03]  /*6820*/  MOV R7, 0xff800000 ;  /* 0xff80000000077802 */ /* 0x000fc60000000f00 */
[----:B------:R-:W-:Y:S01]  /*6830*/  STS.U16 [R131+UR4+0x380], R130 ;  /* 0x0003808283007988 */ /* 0x000fe20008000404 */
[----:B------:R-:W-:-:S03]  /*6840*/  MOV R223, 0x3f800000 ;  /* 0x3f80000000df7802 */ /* 0x000fc60000000f00 */
[----:B------:R-:W-:Y:S01]  /*6850*/  STS.U16 [R131+UR4+0x780], R124 ;  /* 0x0007807c83007988 */ /* 0x000fe20008000404 */
[----:B------:R-:W-:-:S03]  /*6860*/  IMAD.MOV.U32 R224, RZ, RZ, 0x3f800000 ;  /* 0x3f800000ffe07424 */ /* 0x000fc600078e00ff */
[----:B------:R-:W-:Y:S01]  /*6870*/  STS.U16 [R131+UR4+0xb80], R126 ;  /* 0x000b807e83007988 */ /* 0x000fe20008000404 */
[----:B------:R-:W-:-:S03]  /*6880*/  MOV R221, 0x3f800000 ;  /* 0x3f80000000dd7802 */ /* 0x000fc60000000f00 */
[----:B------:R-:W-:Y:S01]  /*6890*/  STS.U16 [R131+UR4+0xf80], R128 ;  /* 0x000f808083007988 */ /* 0x000fe20008000404 */
[----:B------:R-:W-:-:S03]  /*68a0*/  CS2R R52, SRZ ;  /* 0x0000000000347805 */ /* 0x000fc6000001ff00 */
[----:B------:R-:W-:Y:S01]  /*68b0*/  STS.U16 [R131+UR4+0x1380], R2 ;  /* 0x0013800283007988 */ /* 0x000fe20008000404 */
[----:B------:R-:W-:-:S03]  /*68c0*/  CS2R R54, SRZ ;  /* 0x0000000000367805 */ /* 0x000fc6000001ff00 */
[----:B------:R0:W-:Y:S01]  /*68d0*/  STS.U16 [R131+UR4+0x1780], R4 ;  /* 0x0017800483007988 */ /* 0x0001e20008000404 */
[----:B------:R-:W-:-:S03]  /*68e0*/  CS2R R56, SRZ ;  /* 0x0000000000387805 */ /* 0x000fc6000001ff00 */
[----:B------:R1:W-:Y:S01]  /*68f0*/  STS.U16 [R131+UR4+0x1b80], R6 ;  /* 0x001b800683007988 */ /* 0x0003e20008000404 */
[----:B------:R-:W-:-:S03]  /*6900*/  CS2R R58, SRZ ;  /* 0x00000000003a7805 */ /* 0x000fc6000001ff00 */
[----:B------:R3:W-:Y:S01]  /*6910*/  STS.U16 [R131+UR4+0x1f80], R8 ;  /* 0x001f800883007988 */ /* 0x0007e20008000404 */
[----:B------:R-:W-:-:S03]  /*6920*/  CS2R R60, SRZ ;  /* 0x00000000003c7805 */ /* 0x000fc6000001ff00 */
[----:B------:R-:W-:Y:S01]  /*6930*/  STS.U16 [R131+UR4+0x2380], R20 ;  /* 0x0023801483007988 */ /* 0x000fe20008000404 */
[----:B0-----:R-:W-:-:S03]  /*6940*/  MOV R4, 0xff800000 ;  /* 0xff80000000047802 */ /* 0x001fc60000000f00 */
[----:B------:R-:W-:Y:S01]  /*6950*/  STS.U16 [R131+UR4+0x2780], R22 ;  /* 0x0027801683007988 */ /* 0x000fe20008000404 */
[----:B-1----:R-:W-:-:S03]  /*6960*/  IMAD.MOV.U32 R6, RZ, RZ, -0x800000 ;  /* 0xff800000ff067424 */ /* 0x002fc600078e00ff */
[----:B------:R0:W-:Y:S01]  /*6970*/  STS.U16 [R131+UR4+0x2b80], R24 ;  /* 0x002b801883007988 */ /* 0x0001e20008000404 */
[----:B---3--:R-:W-:-:S03]  /*6980*/  MOV R8, 0xff800000 ;  /* 0xff80000000087802 */ /* 0x008fc60000000f00 */
[----:B------:R1:W-:Y:S01]  /*6990*/  STS.U16 [R131+UR4+0x2f80], R26 ;  /* 0x002f801a83007988 */ /* 0x0003e20008000404 */
[----:B------:R-:W-:-:S03]  /*69a0*/  CS2R R62, SRZ ;  /* 0x00000000003e7805 */ /* 0x000fc6000001ff00 */
[----:B------:R3:W-:Y:S01]  /*69b0*/  STS.U16 [R131+UR4+0x3380], R28 ;  /* 0x0033801c83007988 */ /* 0x0007e20008000404 */
[----:B------:R-:W-:-:S03]  /*69c0*/  CS2R R64, SRZ ;  /* 0x0000000000407805 */ /* 0x000fc6000001ff00 */
[----:B------:R4:W-:Y:S01]  /*69d0*/  STS.U16 [R131+UR4+0x3780], R30 ;  /* 0x0037801e83007988 */ /* 0x0009e20008000404 */
[----:B0-----:R-:W-:-:S03]  /*69e0*/  CS2R R24, SRZ ;  /* 0x0000000000187805 */ /* 0x001fc6000001ff00 */
[----:B------:R0:W-:Y:S01]  /*69f0*/  STS.U16 [R131+UR4+0x3b80], R32 ;  /* 0x003b802083007988 */ /* 0x0001e20008000404 */
[----:B-1----:R-:W-:-:S03]  /*6a00*/  CS2R R26, SRZ ;  /* 0x00000000001a7805 */ /* 0x002fc6000001ff00 */
[----:B------:R-:W-:Y:S01]  /*6a10*/  STS.U16 [R131+UR4+0x3f80], R34 ;  /* 0x003f802283007988 */ /* 0x000fe20008000404 */
[----:B---3--:R-:W-:-:S03]  /*6a20*/  CS2R R28, SRZ ;  /* 0x00000000001c7805 */ /* 0x008fc6000001ff00 */
[----:B------:R-:W-:Y:S01]  /*6a30*/  STS.U16 [R131+UR4+0x4380], R36 ;  /* 0x0043802483007988 */ /* 0x000fe20008000404 */
[----:B----4-:R-:W-:-:S03]  /*6a40*/  CS2R R30, SRZ ;  /* 0x00000000001e7805 */ /* 0x010fc6000001ff00 */
[----:B------:R1:W-:Y:S01]  /*6a50*/  STS.U16 [R131+UR4+0x4780], R38 ;  /* 0x0047802683007988 */ /* 0x0003e20008000404 */
[----:B0-----:R-:W-:-:S03]  /*6a60*/  CS2R R32, SRZ ;  /* 0x0000000000207805 */ /* 0x001fc6000001ff00 */
[----:B------:R0:W-:Y:S01]  /*6a70*/  STS.U16 [R131+UR4+0x4b80], R40 ;  /* 0x004b802883007988 */ /* 0x0001e20008000404 */
[----:B------:R-:W-:-:S03]  /*6a80*/  CS2R R66, SRZ ;  /* 0x0000000000427805 */ /* 0x000fc6000001ff00 */
[----:B------:R3:W-:Y:S01]  /*6a90*/  STS.U16 [R131+UR4+0x4f80], R42 ;  /* 0x004f802a83007988 */ /* 0x0007e20008000404 */
[----:B------:R-:W-:-:S03]  /*6aa0*/  CS2R R68, SRZ ;  /* 0x0000000000447805 */ /* 0x000fc6000001ff00 */
[----:B------:R4:W-:Y:S01]  /*6ab0*/  STS.U16 [R131+UR4+0x5380], R44 ;  /* 0x0053802c83007988 */ /* 0x0009e20008000404 */
[----:B-1----:R-:W-:-:S03]  /*6ac0*/  CS2R R38, SRZ ;  /* 0x0000000000267805 */ /* 0x002fc6000001ff00 */
[----:B------:R-:W-:Y:S01]  /*6ad0*/  STS.U16 [R131+UR4+0x5780], R46 ;  /* 0x0057802e83007988 */ /* 0x000fe20008000404 */
[----:B0-----:R-:W-:-:S03]  /*6ae0*/  CS2R R40, SRZ ;  /* 0x0000000000287805 */ /* 0x001fc6000001ff00 */
[----:B------:R0:W-:Y:S01]  /*6af0*/  STS.U16 [R131+UR4+0x5b80], R47 ;  /* 0x005b802f83007988 */ /* 0x0001e20008000404 */
[----:B---3--:R-:W-:-:S03]  /*6b00*/  CS2R R42, SRZ ;  /* 0x00000000002a7805 */ /* 0x008fc6000001ff00 */
[----:B------:R1:W-:Y:S01]  /*6b10*/  STS.U16 [R131+UR4+0x5f80], R48 ;  /* 0x005f803083007988 */ /* 0x0003e20008000404 */
[----:B----4-:R-:W-:-:S03]  /*6b20*/  CS2R R44, SRZ ;  /* 0x00000000002c7805 */ /* 0x010fc6000001ff00 */
[----:B--2---:R-:W-:Y:S01]  /*6b30*/  STS.U16 [R131+UR4+0x6380], R18 ;  /* 0x0063801283007988 */ /* 0x004fe20008000404 */
[----:B------:R-:W-:-:S03]  /*6b40*/  CS2R R70, SRZ ;  /* 0x0000000000467805 */ /* 0x000fc6000001ff00 */
[----:B-----5:R2:W-:Y:S01]  /*6b50*/  STS.U16 [R131+UR4+0x6780], R35 ;  /* 0x0067802383007988 */ /* 0x0205e20008000404 */
[----:B0-----:R-:W-:-:S03]  /*6b60*/  CS2R R46, SRZ ;  /* 0x00000000002e7805 */ /* 0x001fc6000001ff00 */
[----:B------:R0:W-:Y:S01]  /*6b70*/  STS.U16 [R131+UR4+0x6b80], R37 ;  /* 0x006b802583007988 */ /* 0x0001e20008000404 */
[----:B-1----:R-:W-:-:S03]  /*6b80*/  CS2R R48, SRZ ;  /* 0x0000000000307805 */ /* 0x002fc6000001ff00 */
[----:B------:R1:W-:Y:S01]  /*6b90*/  STS.U16 [R131+UR4+0x6f80], R50 ;  /* 0x006f803283007988 */ /* 0x0003e20008000404 */
[----:B------:R-:W-:-:S03]  /*6ba0*/  CS2R R72, SRZ ;  /* 0x0000000000487805 */ /* 0x000fc6000001ff00 */
[----:B------:R-:W-:Y:S01]  /*6bb0*/  STS.U16 [R131+UR4+0x7380], R10 ;  /* 0x0073800a83007988 */ /* 0x000fe20008000404 */
[----:B--2---:R-:W-:-:S03]  /*6bc0*/  CS2R R34, SRZ ;  /* 0x0000000000227805 */ /* 0x004fc6000001ff00 */
[----:B------:R-:W-:Y:S01]  /*6bd0*/  STS.U16 [R131+UR4+0x7780], R12 ;  /* 0x0077800c83007988 */ /* 0x000fe20008000404 */
[----:B0-----:R-:W-:-:S03]  /*6be0*/  CS2R R36, SRZ ;  /* 0x0000000000247805 */ /* 0x001fc6000001ff00 */
[----:B------:R-:W-:Y:S01]  /*6bf0*/  STS.U16 [R131+UR4+0x7b80], R14 ;  /* 0x007b800e83007988 */ /* 0x000fe20008000404 */
[----:B-1----:R-:W-:-:S03]  /*6c00*/  CS2R R50, SRZ ;  /* 0x0000000000327805 */ /* 0x002fc6000001ff00 */
[----:B------:R0:W-:Y:S01]  /*6c10*/  STS.U16 [R131+UR4+0x7f80], R16 ;  /* 0x007f801083007988 */ /* 0x0001e20008000404 */
[----:B------:R-:W-:Y:S02]  /*6c20*/  CS2R R74, SRZ ;  /* 0x00000000004a7805 */ /* 0x000fe4000001ff00 */
[----:B------:R-:W-:Y:S02]  /*6c30*/  CS2R R76, SRZ ;  /* 0x00000000004c7805 */ /* 0x000fe4000001ff00 */
[----:B------:R-:W-:Y:S02]  /*6c40*/  CS2R R78, SRZ ;  /* 0x00000000004e7805 */ /* 0x000fe4000001ff00 */
[----:B------:R-:W-:Y:S02]  /*6c50*/  CS2R R80, SRZ ;  /* 0x0000000000507805 */ /* 0x000fe4000001ff00 */
[----:B------:R-:W-:Y:S02]  /*6c60*/  CS2R R82, SRZ ;  /* 0x0000000000527805 */ /* 0x000fe4000001ff00 */
[----:B------:R-:W-:-:S02]  /*6c70*/  CS2R R84, SRZ ;  /* 0x0000000000547805 */ /* 0x000fc4000001ff00 */
        /* <DEDUP_REMOVED lines=22> */
[----:B0-----:R-:W-:Y:S02]  /*6de0*/  CS2R R130, SRZ ;  /* 0x0000000000827805 */ /* 0x001fe4000001ff00 */
        /* <DEDUP_REMOVED lines=10> */
[C---:B------:R-:W-:Y:S02]  /*6e90*/  LOP3.LUT R0, R238.reuse, 0xff, RZ, 0xc0, !PT ;  /* 0x000000ffee007812 */ /* 0x040fe400078ec0ff */
[----:B------:R-:W-:Y:S01]  /*6ea0*/  LOP3.LUT R2, R238, 0xe0, RZ, 0xc0, !PT ;  /* 0x000000e0ee027812 */ /* 0x000fe200078ec0ff */
[----:B------:R-:W-:Y:S06]  /*6eb0*/  @!P0 BRA `(.L_x_0) ;  /* 0x0000007400f48947 */ /* 0x000fec0003800000 */
[----:B------:R-:W0:Y:S01]  /*6ec0*/  LDC R25, c[0x0][0x268] ;  /* 0x00009a00ff197b82 */ /* 0x000e220000000800 */
[--C-:B------:R-:W-:Y:S01]  /*6ed0*/  SHF.R.U32.HI R3, RZ, 0x5, R238.reuse ;  /* 0x00000005ff037819 */ /* 0x100fe200000116ee */
[----:B------:R-:W-:Y:S01]  /*6ee0*/  ULDC.64 UR10, c[0x0][0x220] ;  /* 0x00008800000a7ab9 */ /* 0x000fe20000000a00 */
[----:B------:R-:W-:Y:S01]  /*6ef0*/  SHF.R.U32.HI R4, RZ, 0x2, R181 ;  /* 0x00000002ff047819 */ /* 0x000fe200000116b5 */
[----:B------:R-:W-:Y:S01]  /*6f00*/  IMAD.MOV.U32 R222, RZ, RZ, 0x3f800000 ;  /* 0x3f800000ffde7424 */ /* 0x000fe200078e00ff */
[----:B------:R-:W-:Y:S01]  /*6f10*/  SGXT.U32 R3, R3, 0x3 ;  /* 0x000000030303781a */ /* 0x000fe20000000000 */
[----:B------:R-:W-:Y:S01]  /*6f20*/  IMAD.MOV.U32 R223, RZ, RZ, 0x3f800000 ;  /* 0x3f800000ffdf7424 */ /* 0x000fe200078e00ff */
[--C-:B------:R-:W-:Y:S01]  /*6f30*/  SHF.R.U32.HI R7, RZ, 0x2, R238.reuse ;  /* 0x00000002ff077819 */ /* 0x100fe200000116ee */
[----:B------:R-:W1:Y:S01]  /*6f40*/  LDC.64 R224, c[0x0][0x260] ;  /* 0x00009800ffe07b82 */ /* 0x000e620000000a00 */
[----:B------:R-:W-:Y:S01]  /*6f50*/  SHF.R.U32.HI R9, RZ, 0x5, R238 ;  /* 0x00000005ff097819 */ /* 0x000fe200000116ee */
[----:B------:R-:W-:Y:S01]  /*6f60*/  IMAD.MOV.U32 R190, RZ, RZ, -0x800000 ;  /* 0xff800000ffbe7424 */ /* 0x000fe200078e00ff */
[----:B------:R-:W-:-:S02]  /*6f70*/  SGXT.U32 R7, R7, 0x3 ;  /* 0x000000030707781a */ /* 0x000fc40000000000 */
[----:B------:R-:W-:Y:S02]  /*6f80*/  CS2R R32, SRZ ;  /* 0x0000000000207805 */ /* 0x000fe4000001ff00 */
[----:B------:R-:W-:Y:S02]  /*6f90*/  R2UR UR5, R9 ;  /* 0x00000000090572ca */ /* 0x000fe400000e0000 */
[----:B------:R-:W-:Y:S02]  /*6fa0*/  CS2R R34, SRZ ;  /* 0x0000000000227805 */ /* 0x000fe4000001ff00 */
[----:B------:R-:W-:Y:S01]  /*6fb0*/  LEA R13, R181, R179, 0x6 ;  /* 0x000000b3b50d7211 */ /* 0x000fe200078e30ff */
[----:B------:R-:W1:Y:S01]  /*6fc0*/  S2UR UR8, SR_CTAID.Y ;  /* 0x00000000000879c3 */ /* 0x000e620000002600 */
[----:B------:R-:W-:Y:S02]  /*6fd0*/  MOV R188, 0xff800000 ;  /* 0xff80000000bc7802 */ /* 0x000fe40000000f00 */
[----:B------:R-:W-:-:S02]  /*6fe0*/  CS2R R36, SRZ ;  /* 0x0000000000247805 */ /* 0x000fc4000001ff00 */
[----:B------:R-:W-:Y:S02]  /*6ff0*/  MOV R221, 0x3f800000 ;  /* 0x3f80000000dd7802 */ /* 0x000fe40000000f00 */
[----:B------:R-:W-:Y:S02]  /*7000*/  CS2R R38, SRZ ;  /* 0x0000000000267805 */ /* 0x000fe4000001ff00 */
[----:B------:R-:W-:Y:S02]  /*7010*/  MOV R219, 0xff800000 ;  /* 0xff80000000db7802 */ /* 0x000fe40000000f00 */
[----:B------:R-:W-:Y:S02]  /*7020*/  CS2R R40, SRZ ;  /* 0x0000000000287805 */ /* 0x000fe4000001ff00 */
[----:B------:R-:W-:Y:S01]  /*7030*/  MOV R220, 0xff800000 ;  /* 0xff80000000dc7802 */ /* 0x000fe20000000f00 */
[----:B------:R-:W2:Y:S01]  /*7040*/  LDC.64 R16, c[0x0][0x250] ;  /* 0x00009400ff107b82 */ /* 0x000ea20000000a00 */
[----:B0-----:R-:W-:Y:S01]  /*7050*/  IMAD R6, R3, R25, RZ ;  /* 0x0000001903067224 */ /* 0x001fe200078e02ff */
[----:B------:R-:W-:Y:S01]  /*7060*/  ULDC UR5, c[0x0][0x258] ;  /* 0x0000960000057ab9 */ /* 0x000fe20000000800 */
[C---:B------:R-:W-:Y:S01]  /*7070*/  IMAD.SHL.U32 R3, R0.reuse, 0x2, RZ ;  /* 0x0000000200037824 */ /* 0x040fe200078e00ff */
[----:B------:R-:W-:Y:S01]  /*7080*/  CS2R R42, SRZ ;  /* 0x00000000002a7805 */ /* 0x000fe2000001ff00 */
[----:B------:R-:W-:Y:S01]  /*7090*/  IMAD R0, R0, UR5, RZ ;  /* 0x0000000500007c24 */ /* 0x000fe2000f8e02ff */
[----:B------:R-:W-:Y:S01]  /*70a0*/  LEA R8, R25, R6, 0x3 ;  /* 0x0000000619087211 */ /* 0x000fe200078e18ff */
[----:B------:R-:W-:Y:S01]  /*70b0*/  UMOV UR5, URZ ;  /* 0x0000003f00057c82 */ /* 0x000fe20008000000 */
[----:B------:R-:W-:-:S02]  /*70c0*/  LOP3.LUT R3, R3, R4, RZ, 0x3c, !PT ;  /* 0x0000000403037212 */ /* 0x000fc400078e3cff */
[----:B------:R-:W-:Y:S02]  /*70d0*/  CS2R R44, SRZ ;  /* 0x00000000002c7805 */ /* 0x000fe4000001ff00 */
[----:B------:R-:W-:Y:S02]  /*70e0*/  SHF.R.U32.HI R4, RZ, 0x1, R2 ;  /* 0x00000001ff047819 */ /* 0x000fe40000011602 */
[----:B------:R-:W-:Y:S02]  /*70f0*/  CS2R R46, SRZ ;  /* 0x00000000002e7805 */ /* 0x000fe4000001ff00 */
[----:B------:R-:W-:Y:S02]  /*7100*/  LOP3.LUT R2, R238, 0x1f, RZ, 0xc0, !PT ;  /* 0x0000001fee027812 */ /* 0x000fe400078ec0ff */
[----:B------:R-:W-:Y:S02]  /*7110*/  CS2R R48, SRZ ;  /* 0x0000000000307805 */ /* 0x000fe4000001ff00 */
[----:B------:R-:W-:-:S02]  /*7120*/  LEA R10, R25, R8, 0x3 ;  /* 0x00000008190a7211 */ /* 0x000fc400078e18ff */
[----:B------:R-:W-:Y:S02]  /*7130*/  CS2R R50, SRZ ;  /* 0x0000000000327805 */ /* 0x000fe4000001ff00 */
[----:B------:R-:W-:Y:S01]  /*7140*/  LOP3.LUT R5, R5, R4, R7, 0xfe, !PT ;  /* 0x0000000405057212 */ /* 0x000fe200078efe07 */
[----:B-1----:R-:W-:Y:S01]  /*7150*/  IMAD R224, R224, UR8, RZ ;  /* 0x00000008e0e07c24 */ /* 0x002fe2000f8e02ff */
[C---:B------:R-:W-:Y:S01]  /*7160*/  LEA R11, R25.reuse, R10, 0x3 ;  /* 0x0000000a190b7211 */ /* 0x040fe200078e18ff */
[----:B------:R-:W-:Y:S01]  /*7170*/  IMAD R4, R2, R225, RZ ;  /* 0x000000e102047224 */ /* 0x000fe200078e02ff */
[----:B------:R-:W-:Y:S02]  /*7180*/  SHF.L.U32 R15, R0, 0x1, RZ ;  /* 0x00000001000f7819 */ /* 0x000fe400000006ff */
[----:B------:R-:W-:Y:S02]  /*7190*/  CS2R R52, SRZ ;  /* 0x0000000000347805 */ /* 0x000fe4000001ff00 */
[----:B------:R-:W-:Y:S01]  /*71a0*/  SHF.L.U32 R2, R224, 0x1, RZ ;  /* 0x00000001e0027819 */ /* 0x000fe200000006ff */
[----:B------:R-:W-:Y:S01]  /*71b0*/  IMAD R12, R25, 0x8, R11 ;  /* 0x00000008190c7824 */ /* 0x000fe200078e020b */
[----:B------:R-:W-:Y:S01]  /*71c0*/  SHF.L.U32 R7, R4, 0x1, RZ ;  /* 0x0000000104077819 */ /* 0x000fe200000006ff */
[----:B--2---:R-:W-:Y:S01]  /*71d0*/  IMAD R16, R16, UR8, RZ ;  /* 0x0000000810107c24 */ /* 0x004fe2000f8e02ff */
[----:B------:R-:W-:Y:S01]  /*71e0*/  ULDC.64 UR8, c[0x0][0x218] ;  /* 0x0000860000087ab9 */ /* 0x000fe20000000a00 */
[----:B------:R-:W-:Y:S01]  /*71f0*/  IMAD.HI R224, R224, 0x2, RZ ;  /* 0x00000002e0e07827 */ /* 0x000fe200078e02ff */
[----:B------:R-:W-:Y:S01]  /*7200*/  IADD3 R227, P2, P3, R7, UR10, R2 ;  /* 0x0000000a07e37c10 */ /* 0x000fe2000fb5e002 */
[----:B------:R-:W-:Y:S01]  /*7210*/  UMOV UR10, 0xfffffffe ;  /* 0xfffffffe000a7882 */ /* 0x000fe20000000000 */
[----:B------:R-:W-:Y:S01]  /*7220*/  LEA R18, R25, R12, 0x3 ;  /* 0x0000000c19127211 */ /* 0x000fe200078e18ff */
[----:B------:R-:W-:Y:S01]  /*7230*/  IMAD.HI R9, R4, 0x2, RZ ;  /* 0x0000000204097827 */ /* 0x000fe200078e02ff */
[----:B------:R-:W-:-:S02]  /*7240*/  SHF.L.U32 R165, R17, 0x2, RZ ;  /* 0x0000000211a57819 */ /* 0x000fc400000006ff */
[----:B------:R-:W-:Y:S02]  /*7250*/  CS2R R54, SRZ ;  /* 0x0000000000367805 */ /* 0x000fe4000001ff00 */
[----:B------:R-:W-:Y:S01]  /*7260*/  LEA R19, R25, R18, 0x3 ;  /* 0x0000001219137211 */ /* 0x000fe200078e18ff */
[----:B------:R-:W-:Y:S01]  /*7270*/  IMAD.SHL.U32 R14, R16, 0x2, RZ ;  /* 0x00000002100e7824 */ /* 0x000fe200078e00ff */
[----:B------:R-:W-:Y:S01]  /*7280*/  IADD3.X R23, R9, UR11, R224, P2, P3 ;  /* 0x0000000b09177c10 */ /* 0x000fe200097e64e0 */
[----:B------:R-:W-:Y:S01]  /*7290*/  IMAD.HI R7, R0, 0x2, RZ ;  /* 0x0000000200077827 */ /* 0x000fe200078e02ff */
[----:B------:R-:W-:Y:S01]  /*72a0*/  LEA R26, P2, R6, R227, 0x1 ;  /* 0x000000e3061a7211 */ /* 0x000fe200078408ff */
[----:B------:R-:W-:Y:S01]  /*72b0*/  UMOV UR11, 0x7fffffdf ;  /* 0x7fffffdf000b7882 */ /* 0x000fe20000000000 */
[----:B------:R-:W-:Y:S01]  /*72c0*/  IADD3 R14, P0, P1, R15, UR8, R14 ;  /* 0x000000080f0e7c10 */ /* 0x000fe2000f91e00e */
[----:B------:R-:W-:Y:S01]  /*72d0*/  IMAD.HI R16, R16, 0x2, RZ ;  /* 0x0000000210107827 */ /* 0x000fe200078e02ff */
[----:B------:R-:W-:Y:S01]  /*72e0*/  LEA.HI.X.SX32 R27, R6, R23, 0x1, P2 ;  /* 0x00000017061b7211 */ /* 0x000fe200010f0eff */
[----:B------:R-:W-:Y:S01]  /*72f0*/  UIADD3 UR8, UR4, 0x20000, URZ ;  /* 0x0002000004087890 */ /* 0x000fe2000fffe03f */
[----:B------:R-:W-:Y:S01]  /*7300*/  SHF.L.U32 R164, R17, 0x3, RZ ;  /* 0x0000000311a47819 */ /* 0x000fe200000006ff */
[----:B------:R-:W-:Y:S01]  /*7310*/  IMAD R20, R25, 0x8, R19 ;  /* 0x0000000819147824 */ /* 0x000fe200078e0213 */
[----:B------:R-:W-:Y:S01]  /*7320*/  IADD3.X R15, R7, UR9, R16, P0, P1 ;  /* 0x00000009070f7c10 */ /* 0x000fe200087e2410 */
[----:B------:R0:W-:Y:S01]  /*7330*/  STL.64 [R1+0x290], R26 ;  /* 0x0002901a01007387 */ /* 0x0001e20000100a00 */
[-C--:B------:R-:W-:Y:S01]  /*7340*/  LEA R30, P0, R8, R227.reuse, 0x1 ;  /* 0x000000e3081e7211 */ /* 0x080fe200078008ff */
[----:B------:R-:W-:Y:S01]  /*7350*/  IMAD R21, R25, 0x8, R20 ;  /* 0x0000000819157824 */ /* 0x000fe200078e0214 */
[----:B------:R-:W-:Y:S01]  /*7360*/  LEA R28, P1, R10, R227, 0x1 ;  /* 0x000000e30a1c7211 */ /* 0x000fe200078208ff */
[C---:B------:R-:W-:Y:S01]  /*7370*/  IMAD R137, R17.reuse, 0x5, RZ ;  /* 0x0000000511897824 */ /* 0x040fe200078e02ff */
[-C--:B------:R-:W-:Y:S01]  /*7380*/  LEA.HI.X.SX32 R31, R8, R23.reuse, 0x1, P0 ;  /* 0x00000017081f7211 */ /* 0x080fe200000f0eff */
[C---:B------:R-:W-:Y:S01]  /*7390*/  IMAD R16, R17.reuse, 0x2e, RZ ;  /* 0x0000002e11107824 */ /* 0x040fe200078e02ff */
[----:B------:R-:W-:Y:S01]  /*73a0*/  LEA.HI.X.SX32 R29, R10, R23, 0x1, P1 ;  /* 0x000000170a1d7211 */ /* 0x000fe200008f0eff */
[----:B------:R-:W-:Y:S01]  /*73b0*/  IMAD R141, R17, 0x15, RZ ;  /* 0x00000015118d7824 */ /* 0x000fe200078e02ff */
[----:B------:R-:W-:Y:S01]  /*73c0*/  LEA R2, R25, R21, 0x3 ;  /* 0x0000001519027211 */ /* 0x000fe200078e18ff */
[----:B------:R1:W-:Y:S01]  /*73d0*/  STL.64 [R1+0x288], R30 ;  /* 0x0002881e01007387 */ /* 0x0003e20000100a00 */
[----:B------:R-:W-:Y:S01]  /*73e0*/  IMAD R144, R17, 0xb, RZ ;  /* 0x0000000b11907824 */ /* 0x000fe200078e02ff */
[----:B0-----:R-:W-:Y:S01]  /*73f0*/  LEA R26, P2, R11, R227, 0x1 ;  /* 0x000000e30b1a7211 */ /* 0x001fe200078408ff */
[----:B------:R-:W-:Y:S01]  /*7400*/  IMAD R145, R17, 0x17, RZ ;  /* 0x0000001711917824 */ /* 0x000fe200078e02ff */
[----:B------:R0:W-:Y:S01]  /*7410*/  STL.64 [R1+0x280], R28 ;  /* 0x0002801c01007387 */ /* 0x0001e20000100a00 */
[----:B------:R-:W-:Y:S01]  /*7420*/  LEA R22, R25, R2, 0x3 ;  /* 0x0000000219167211 */ /* 0x000fe200078e18ff */
[----:B------:R-:W-:Y:S01]  /*7430*/  IMAD R139, R17, 0x6, RZ ;  /* 0x00000006118b7824 */ /* 0x000fe200078e02ff */
[----:B------:R-:W-:Y:S01]  /*7440*/  LEA.HI.X.SX32 R27, R11, R23, 0x1, P2 ;  /* 0x000000170b1b7211 */ /* 0x000fe200010f0eff */
[----:B------:R-:W-:Y:S01]  /*7450*/  IMAD R142, R17, 0xc, RZ ;  /* 0x0000000c118e7824 */ /* 0x000fe200078e02ff */
[----:B------:R-:W-:Y:S01]  /*7460*/  LEA R0, R25, R22, 0x3 ;  /* 0x0000001619007211 */ /* 0x000fe200078e18ff */
[----:B------:R-:W-:Y:S01]  /*7470*/  IMAD R143, R17, 0x18, RZ ;  /* 0x00000018118f7824 */ /* 0x000fe200078e02ff */
[----:B------:R-:W-:Y:S01]  /*7480*/  USHF.R.U32.HI UR8, URZ, 0x4, UR8 ;  /* 0x000000043f087899 */ /* 0x000fe20008011608 */
[-C--:B-1----:R-:W-:Y:S01]  /*7490*/  LEA R30, P0, R12, R227.reuse, 0x1 ;  /* 0x000000e30c1e7211 */ /* 0x082fe200078008ff */
[----:B------:R1:W-:Y:S01]  /*74a0*/  STL.64 [R1+0x278], R26 ;  /* 0x0002781a01007387 */ /* 0x0003e20000100a00 */
[----:B------:R-:W-:Y:S01]  /*74b0*/  IMAD R4, R25, 0x8, R0 ;  /* 0x0000000819047824 */ /* 0x000fe200078e0200 */
[----:B------:R-:W-:Y:S01]  /*74c0*/  USGXT.U32 UR8, UR8, 0xe ;  /* 0x0000000e0808789a */ /* 0x000fe20008000000 */
[----:B0-----:R-:W-:Y:S01]  /*74d0*/  LEA R28, P1, R18, R227, 0x1 ;  /* 0x000000e3121c7211 */ /* 0x001fe200078208ff */
        /* <DEDUP_REMOVED lines=8> */
[----:B-1----:R-:W-:Y:S01]  /*7560*/  LEA R26, P2, R19, R227, 0x1 ;  /* 0x000000e3131a7211 */ /* 0x002fe200078408ff */
[----:B------:R-:W-:Y:S01]  /*7570*/  IMAD R154, R17, 0xd, RZ ;  /* 0x0000000d119a7824 */ /* 0x000fe200078e02ff */
[----:B------:R1:W-:Y:S01]  /*7580*/  STL.64 [R1+0x268], R28 ;  /* 0x0002681c01007387 */ /* 0x0003e20000100a00 */
[----:B------:R-:W-:Y:S01]  /*7590*/  LEA R6, R25, R7, 0x3 ;  /* 0x0000000719067211 */ /* 0x000fe200078e18ff */
[----:B------:R-:W-:Y:S01]  /*75a0*/  IMAD R153, R17, 0x19, RZ ;  /* 0x0000001911997824 */ /* 0x000fe200078e02ff */
[----:B------:R-:W-:Y:S01]  /*75b0*/  LEA.HI.X.SX32 R27, R19, R23, 0x1, P2 ;  /* 0x00000017131b7211 */ /* 0x000fe200010f0eff */
[----:B------:R-:W-:Y:S01]  /*75c0*/  IMAD R140, R17, 0x36, RZ ;  /* 0x00000036118c7824 */ /* 0x000fe200078e02ff */
[----:B------:R-:W-:Y:S01]  /*75d0*/  UIADD3 UR50, UP0, UR8, 0x2, URZ ;  /* 0x0000000208327890 */ /* 0x000fe2000ff1e03f */
[----:B------:R-:W-:Y:S01]  /*75e0*/  IMAD R8, R25, 0x8, R6 ;  /* 0x0000000819087824 */ /* 0x000fe200078e0206 */
[----:B------:R-:W-:Y:S01]  /*75f0*/  UMOV UR9, URZ ;  /* 0x0000003f00097c82 */ /* 0x000fe20008000000 */
[C---:B0-----:R-:W-:Y:S01]  /*7600*/  LEA R30, P0, R20.reuse, R227, 0x1 ;  /* 0x000000e3141e7211 */ /* 0x041fe200078008ff */
[----:B------:R0:W-:Y:S01]  /*7610*/  STL.64 [R1+0x260], R26 ;  /* 0x0002601a01007387 */ /* 0x0001e20000100a00 */
[----:B------:R-:W-:Y:S01]  /*7620*/  IMAD R150, R17, 0xe, RZ ;  /* 0x0000000e11967824 */ /* 0x000fe200078e02ff */
[----:B------:R-:W-:Y:S01]  /*7630*/  LEA R9, R25, R8, 0x3 ;  /* 0x0000000819097211 */ /* 0x000fe200078e18ff */
[C---:B------:R-:W-:Y:S01]  /*7640*/  IMAD R155, R17.reuse, 0x1c, RZ ;  /* 0x0000001c119b7824 */ /* 0x040fe200078e02ff */
[----:B------:R-:W-:Y:S01]  /*7650*/  LEA.HI.X.SX32 R31, R20, R23, 0x1, P0 ;  /* 0x00000017141f7211 */ /* 0x000fe200000f0eff */
[----:B------:R-:W-:Y:S01]  /*7660*/  IMAD R156, R17, 0x1b, RZ ;  /* 0x0000001b119c7824 */ /* 0x000fe200078e02ff */
[----:B-1----:R-:W-:Y:S01]  /*7670*/  LEA R28, P1, R21, R227, 0x1 ;  /* 0x000000e3151c7211 */ /* 0x002fe200078208ff */
[----:B------:R-:W-:Y:S01]  /*7680*/  IMAD R157, R17, 0x7, RZ ;  /* 0x00000007119d7824 */ /* 0x000fe200078e02ff */
[----:B------:R-:W-:Y:S01]  /*7690*/  LEA R10, R25, R9, 0x3 ;  /* 0x00000009190a7211 */ /* 0x000fe200078e18ff */
[----:B------:R1:W-:Y:S01]  /*76a0*/  STL.64 [R1+0x258], R30 ;  /* 0x0002581e01007387 */ /* 0x0003e20000100a00 */
[----:B------:R-:W-:Y:S01]  /*76b0*/  LEA.HI.X.SX32 R29, R21, R23, 0x1, P1 ;  /* 0x00000017151d7211 */ /* 0x000fe200008f0eff */
[----:B------:R-:W-:Y:S01]  /*76c0*/  UIADD3.64 UR10, UR8, -UR10, URZ ;  /* 0x8000000a080a7297 */ /* 0x000fe2000fffe03f */
[-C--:B0-----:R-:W-:Y:S01]  /*76d0*/  LEA R26, P2, R2, R227.reuse, 0x1 ;  /* 0x000000e3021a7211 */ /* 0x081fe200078408ff */
[----:B------:R-:W-:Y:S01]  /*76e0*/  IMAD R11, R25, 0x8, R10 ;  /* 0x00000008190b7824 */ /* 0x000fe200078e020a */
[----:B------:R-:W-:Y:S01]  /*76f0*/  LEA R20, P1, R0, R227, 0x1 ;  /* 0x000000e300147211 */ /* 0x000fe200078208ff */
[----:B------:R-:W-:Y:S01]  /*7700*/  UIADD3.X UR51, UR5, 0x40000040, URZ, UP0, !UPT ;  /* 0x4000004005337890 */ /* 0x000fe200087fe43f */
[----:B------:R-:W-:Y:S01]  /*7710*/  LEA.HI.X.SX32 R27, R2, R23, 0x1, P2 ;  /* 0x00000017021b7211 */ /* 0x000fe200010f0eff */
[C---:B------:R-:W-:Y:S01]  /*7720*/  IMAD R147, R17.reuse, 0x38, RZ ;  /* 0x0000003811937824 */ /* 0x040fe200078e02ff */
[----:B------:R-:W-:Y:S01]  /*7730*/  LEA R18, P2, R4, R227, 0x1 ;  /* 0x000000e304127211 */ /* 0x000fe200078408ff */
[----:B------:R-:W-:Y:S01]  /*7740*/  UIADD3.64 UR12, UR50, 0x2, URZ ;  /* 0x00000002320c7897 */ /* 0x000fe2000fffe03f */
[-C--:B------:R-:W-:Y:S01]  /*7750*/  LEA.HI.X.SX32 R21, R0, R23.reuse, 0x1, P1 ;  /* 0x0000001700157211 */ /* 0x080fe200008f0eff */
[----:B------:R0:W-:Y:S01]  /*7760*/  STL.64 [R1+0x248], R26 ;  /* 0x0002481a01007387 */ /* 0x0001e20000100a00 */
[----:B------:R-:W-:Y:S01]  /*7770*/  LEA.HI.X.SX32 R19, R4, R23, 0x1, P2 ;  /* 0x0000001704137211 */ /* 0x000fe200010f0eff */
[----:B------:R-:W-:Y:S01]  /*7780*/  IMAD R149, R17, 0x3a, RZ ;  /* 0x0000003a11957824 */ /* 0x000fe200078e02ff */
[----:B------:R-:W-:Y:S01]  /*7790*/  LEA R2, R25, R11, 0x3 ;  /* 0x0000000b19027211 */ /* 0x000fe200078e18ff */
[----:B------:R2:W-:Y:S01]  /*77a0*/  STL.64 [R1+0x250], R28 ;  /* 0x0002501c01007387 */ /* 0x0005e20000100a00 */
[----:B------:R-:W-:Y:S01]  /*77b0*/  IMAD R158, R17, 0x1e, RZ ;  /* 0x0000001e119e7824 */ /* 0x000fe200078e02ff */
[----:B------:R-:W-:Y:S01]  /*77c0*/  UMOV UR9, 0x80000020 ;  /* 0x8000002000097882 */ /* 0x000fe20000000000 */
[----:B------:R-:W-:Y:S01]  /*77d0*/  LEA R12, R25, R2, 0x3 ;  /* 0x00000002190c7211 */ /* 0x000fe200078e18ff */
[C---:B------:R-:W-:Y:S01]  /*77e0*/  IMAD R160, R17.reuse, 0x1d, RZ ;  /* 0x0000001d11a07824 */ /* 0x040fe200078e02ff */
[----:B------:R-:W-:Y:S01]  /*77f0*/  MOV R224, 0x3f800000 ;  /* 0x3f80000000e07802 */ /* 0x000fe20000000f00 */
[----:B------:R-:W-:Y:S01]  /*7800*/  IMAD R161, R17, 0xf, RZ ;  /* 0x0000000f11a17824 */ /* 0x000fe200078e02ff */
[----:B-1----:R-:W-:-:S02]  /*7810*/  CS2R R30, SRZ ;  /* 0x00000000001e7805 */ /* 0x002fc4000001ff00 */
[C---:B0-----:R-:W-:Y:S01]  /*7820*/  LEA R26, P0, R22.reuse, R227, 0x1 ;  /* 0x000000e3161a7211 */ /* 0x041fe200078008ff */
[----:B------:R-:W-:Y:S01]  /*7830*/  IMAD R0, R25, 0x8, R12 ;  /* 0x0000000819007824 */ /* 0x000fe200078e020c */
[----:B------:R-:W-:Y:S01]  /*7840*/  CS2R R56, SRZ ;  /* 0x0000000000387805 */ /* 0x000fe2000001ff00 */
[C---:B------:R-:W-:Y:S01]  /*7850*/  IMAD R151, R17.reuse, 0x3c, RZ ;  /* 0x0000003c11977824 */ /* 0x040fe200078e02ff */
[----:B------:R-:W-:Y:S01]  /*7860*/  LEA.HI.X.SX32 R27, R22, R23, 0x1, P0 ;  /* 0x00000017161b7211 */ /* 0x000fe200000f0eff */
[----:B------:R-:W-:Y:S01]  /*7870*/  IMAD R22, R17, 0x13, RZ ;  /* 0x0000001311167824 */ /* 0x000fe200078e02ff */
[----:B------:R-:W-:Y:S01]  /*7880*/  LEA R4, R25, R0, 0x3 ;  /* 0x0000000019047211 */ /* 0x000fe200078e18ff */
[C---:B------:R-:W-:Y:S01]  /*7890*/  IMAD R152, R17.reuse, 0x3e, RZ ;  /* 0x0000003e11987824 */ /* 0x040fe200078e02ff */
[----:B--2---:R-:W-:Y:S01]  /*78a0*/  CS2R R28, SRZ ;  /* 0x00000000001c7805 */ /* 0x004fe2000001ff00 */
[----:B------:R0:W-:Y:S01]  /*78b0*/  STL.64 [R1+0x240], R26 ;  /* 0x0002401a01007387 */ /* 0x0001e20000100a00 */
[C---:B------:R-:W-:Y:S01]  /*78c0*/  IMAD R162, R17.reuse, 0x1f, RZ ;  /* 0x0000001f11a27824 */ /* 0x040fe200078e02ff */
[----:B------:R-:W-:Y:S01]  /*78d0*/  CS2R R58, SRZ ;  /* 0x00000000003a7805 */ /* 0x000fe2000001ff00 */
[C---:B------:R-:W-:Y:S01]  /*78e0*/  IMAD.SHL.U32 R159, R17.reuse, 0x2, RZ ;  /* 0x00000002119f7824 */ /* 0x040fe200078e00ff */
[----:B------:R1:W-:Y:S01]  /*78f0*/  STL.64 [R1+0x238], R20 ;  /* 0x0002381401007387 */ /* 0x0003e20000100a00 */
[----:B------:R-:W-:Y:S01]  /*7900*/  IMAD.SHL.U32 R163, R17, 0x10, RZ ;  /* 0x0000001011a37824 */ /* 0x000fe200078e00ff */
[----:B------:R-:W-:-:S02]  /*7910*/  CS2R R60, SRZ ;  /* 0x00000000003c7805 */ /* 0x000fc4000001ff00 */
[----:B------:R-:W-:Y:S01]  /*7920*/  CS2R R62, SRZ ;  /* 0x00000000003e7805 */ /* 0x000fe2000001ff00 */
[----:B------:R2:W-:Y:S01]  /*7930*/  STL.64 [R1+0x230], R18 ;  /* 0x0002301201007387 */ /* 0x0005e20000100a00 */
[----:B------:R-:W-:Y:S02]  /*7940*/  CS2R R64, SRZ ;  /* 0x0000000000407805 */ /* 0x000fe4000001ff00 */
[----:B------:R-:W-:Y:S02]  /*7950*/  CS2R R66, SRZ ;  /* 0x0000000000427805 */ /* 0x000fe4000001ff00 */
[----:B------:R-:W-:Y:S02]  /*7960*/  CS2R R68, SRZ ;  /* 0x0000000000447805 */ /* 0x000fe4000001ff00 */
[----:B0-----:R-:W-:Y:S02]  /*7970*/  LEA R26, P0, R7, R227, 0x1 ;  /* 0x000000e3071a7211 */ /* 0x001fe400078008ff */
[----:B------:R-:W-:-:S02]  /*7980*/  CS2R R70, SRZ ;  /* 0x0000000000467805 */ /* 0x000fc4000001ff00 */
[----:B------:R-:W-:Y:S02]  /*7990*/  CS2R R72, SRZ ;  /* 0x0000000000487805 */ /* 0x000fe4000001ff00 */
[----:B------:R-:W-:Y:S02]  /*79a0*/  CS2R R74, SRZ ;  /* 0x00000000004a7805 */ /* 0x000fe4000001ff00 */
[----:B-1----:R-:W-:Y:S02]  /*79b0*/  LEA R20, P1, R6, R227, 0x1 ;  /* 0x000000e306147211 */ /* 0x002fe400078208ff */
[----:B------:R-:W-:Y:S02]  /*79c0*/  CS2R R76, SRZ ;  /* 0x00000000004c7805 */ /* 0x000fe4000001ff00 */
[----:B------:R-:W-:Y:S02]  /*79d0*/  LEA.HI.X.SX32 R27, R7, R23, 0x1, P0 ;  /* 0x00000017071b7211 */ /* 0x000fe400000f0eff */
[----:B------:R-:W-:-:S02]  /*79e0*/  CS2R R78, SRZ ;  /* 0x00000000004e7805 */ /* 0x000fc4000001ff00 */
[----:B--2---:R-:W-:Y:S02]  /*79f0*/  LEA R18, P2, R8, R227, 0x1 ;  /* 0x000000e308127211 */ /* 0x004fe400078408ff */
[----:B------:R-:W-:Y:S02]  /*7a00*/  CS2R R80, SRZ ;  /* 0x0000000000507805 */ /* 0x000fe4000001ff00 */
[-C--:B------:R-:W-:Y:S01]  /*7a10*/  LEA.HI.X.SX32 R21, R6, R23.reuse, 0x1, P1 ;  /* 0x0000001706157211 */ /* 0x080fe200008f0eff */
[----:B------:R0:W-:Y:S01]  /*7a20*/  STL.64 [R1+0x228], R26 ;  /* 0x0002281a01007387 */ /* 0x0001e20000100a00 */
[----:B------:R-:W-:Y:S02]  /*7a30*/  LEA.HI.X.SX32 R19, R8, R23, 0x1, P2 ;  /* 0x0000001708137211 */ /* 0x000fe400010f0eff */
[----:B------:R-:W-:Y:S02]  /*7a40*/  CS2R R82, SRZ ;  /* 0x0000000000527805 */ /* 0x000fe4000001ff00 */
[----:B------:R-:W-:Y:S01]  /*7a50*/  LEA R6, R25, R4, 0x3 ;  /* 0x0000000419067211 */ /* 0x000fe200078e18ff */
[----:B------:R1:W-:Y:S01]  /*7a60*/  STL.64 [R1+0x220], R20 ;  /* 0x0002201401007387 */ /* 0x0003e20000100a00 */
[----:B------:R-:W-:-:S02]  /*7a70*/  CS2R R84, SRZ ;  /* 0x0000000000547805 */ /* 0x000fc4000001ff00 */
[----:B------:R-:W-:Y:S02]  /*7a80*/  CS2R R86, SRZ ;  /* 0x0000000000567805 */ /* 0x000fe4000001ff00 */
[----:B------:R-:W-:Y:S01]  /*7a90*/  CS2R R88, SRZ ;  /* 0x0000000000587805 */ /* 0x000fe2000001ff00 */
[----:B------:R2:W-:Y:S01]  /*7aa0*/  STL.64 [R1+0x218], R18 ;  /* 0x0002181201007387 */ /* 0x0005e20000100a00 */
[----:B------:R-:W-:Y:S01]  /*7ab0*/  IMAD R7, R25, 0x8, R6 ;  /* 0x0000000819077824 */ /* 0x000fe200078e0206 */
[----:B------:R-:W-:Y:S02]  /*7ac0*/  CS2R R90, SRZ ;  /* 0x00000000005a7805 */ /* 0x000fe4000001ff00 */
[----:B------:R-:W-:Y:S02]  /*7ad0*/  CS2R R92, SRZ ;  /* 0x00000000005c7805 */ /* 0x000fe4000001ff00 */
[----:B0-----:R-:W-:Y:S02]  /*7ae0*/  LEA R26, P0, R9, R227, 0x1 ;  /* 0x000000e3091a7211 */ /* 0x001fe400078008ff */
[----:B------:R-:W-:-:S02]  /*7af0*/  CS2R R94, SRZ ;  /* 0x00000000005e7805 */ /* 0x000fc4000001ff00 */
[----:B------:R-:W-:Y:S02]  /*7b00*/  LEA R8, R25, R7, 0x3 ;  /* 0x0000000719087211 */ /* 0x000fe400078e18ff */
[----:B------:R-:W-:Y:S02]  /*7b10*/  CS2R R96, SRZ ;  /* 0x0000000000607805 */ /* 0x000fe4000001ff00 */
[----:B-1----:R-:W-:Y:S02]  /*7b20*/  LEA R20, P1, R10, R227, 0x1 ;  /* 0x000000e30a147211 */ /* 0x002fe400078208ff */
[----:B------:R-:W-:Y:S02]  /*7b30*/  CS2R R98, SRZ ;  /* 0x0000000000627805 */ /* 0x000fe4000001ff00 */
[----:B------:R-:W-:Y:S02]  /*7b40*/  LEA.HI.X.SX32 R27, R9, R23, 0x1, P0 ;  /* 0x00000017091b7211 */ /* 0x000fe400000f0eff */
[----:B------:R-:W-:-:S02]  /*7b50*/  CS2R R100, SRZ ;  /* 0x0000000000647805 */ /* 0x000fc4000001ff00 */
[C---:B--2---:R-:W-:Y:S02]  /*7b60*/  LEA R18, P2, R11.reuse, R227, 0x1 ;  /* 0x000000e30b127211 */ /* 0x044fe400078408ff */
[----:B------:R-:W-:Y:S02]  /*7b70*/  CS2R R102, SRZ ;  /* 0x0000000000667805 */ /* 0x000fe4000001ff00 */
[-C--:B------:R-:W-:Y:S01]  /*7b80*/  LEA.HI.X.SX32 R21, R10, R23.reuse, 0x1, P1 ;  /* 0x000000170a157211 */ /* 0x080fe200008f0eff */
[----:B------:R0:W-:Y:S01]  /*7b90*/  STL.64 [R1+0x210], R26 ;  /* 0x0002101a01007387 */ /* 0x0001e20000100a00 */
[----:B------:R-:W-:Y:S01]  /*7ba0*/  LEA.HI.X.SX32 R19, R11, R23, 0x1, P2 ;  /* 0x000000170b137211 */ /* 0x000fe200010f0eff */
[----:B------:R-:W-:Y:S01]  /*7bb0*/  IMAD R10, R17, 0x2a, RZ ;  /* 0x0000002a110a7824 */ /* 0x000fe200078e02ff */
[-C--:B------:R-:W-:Y:S01]  /*7bc0*/  LEA R246, P2, R0, R227.reuse, 0x1 ;  /* 0x000000e300f67211 */ /* 0x080fe200078408ff */
[----:B------:R1:W-:Y:S01]  /*7bd0*/  STL.64 [R1+0x208], R20 ;  /* 0x0002081401007387 */ /* 0x0003e20000100a00 */
[----:B------:R-:W-:Y:S01]  /*7be0*/  LEA R9, R25, R8, 0x3 ;  /* 0x0000000819097211 */ /* 0x000fe200078e18ff */
[----:B------:R-:W-:Y:S01]  /*7bf0*/  IMAD R11, R17, 0x2c, RZ ;  /* 0x0000002c110b7824 */ /* 0x000fe200078e02ff */
[----:B------:R-:W-:Y:S01]  /*7c00*/  LEA R250, P0, R2, R227, 0x1 ;  /* 0x000000e302fa7211 */ /* 0x000fe200078008ff */
[----:B------:R2:W-:Y:S01]  /*7c10*/  STL.64 [R1+0x200], R18 ;  /* 0x0002001201007387 */ /* 0x0005e20000100a00 */
[----:B------:R-:W-:Y:S01]  /*7c20*/  LEA.HI.X.SX32 R247, R0, R23, 0x1, P2 ;  /* 0x0000001700f77211 */ /* 0x000fe200010f0eff */
[----:B------:R-:W-:Y:S01]  /*7c30*/  IMAD R0, R25, 0x8, R9 ;  /* 0x0000000819007824 */ /* 0x000fe200078e0209 */
[----:B------:R-:W-:Y:S01]  /*7c40*/  LEA R248, P1, R12, R227, 0x1 ;  /* 0x000000e30cf87211 */ /* 0x000fe200078208ff */
[----:B------:R-:W-:Y:S01]  /*7c50*/  STL [R1], RZ ;  /* 0x000000ff01007387 */ /* 0x000fe20000100800 */
[----:B------:R-:W-:-:S02]  /*7c60*/  LEA.HI.X.SX32 R251, R2, R23, 0x1, P0 ;  /* 0x0000001702fb7211 */ /* 0x000fc400000f0eff */
[----:B0-----:R-:W-:Y:S02]  /*7c70*/  CS2R R26, SRZ ;  /* 0x00000000001a7805 */ /* 0x001fe4000001ff00 */
[----:B------:R-:W-:Y:S01]  /*7c80*/  LEA R244, P0, R4, R227, 0x1 ;  /* 0x000000e304f47211 */ /* 0x000fe200078008ff */
[----:B------:R-:W-:Y:S01]  /*7c90*/  STL [R1+0x4], RZ ;  /* 0x000004ff01007387 */ /* 0x000fe20000100800 */
[----:B------:R-:W-:Y:S01]  /*7ca0*/  LEA R2, R25, R0, 0x3 ;  /* 0x0000000019027211 */ /* 0x000fe200078e18ff */
[C---:B-1----:R-:W-:Y:S01]  /*7cb0*/  IMAD R20, R17.reuse, 0x9, RZ ;  /* 0x0000000911147824 */ /* 0x042fe200078e02ff */
[----:B------:R-:W-:Y:S01]  /*7cc0*/  LEA.HI.X.SX32 R249, R12, R23, 0x1, P1 ;  /* 0x000000170cf97211 */ /* 0x000fe200008f0eff */
[----:B------:R-:W-:Y:S01]  /*7cd0*/  STL [R1+0x8], RZ ;  /* 0x000008ff01007387 */ /* 0x000fe20000100800 */
[----:B------:R-:W-:Y:S01]  /*7ce0*/  LEA R242, P1, R6, R227, 0x1 ;  /* 0x000000e306f27211 */ /* 0x000fe200078208ff */
[----:B------:R-:W-:Y:S01]  /*7cf0*/  IMAD R12, R17, 0xa, RZ ;  /* 0x0000000a110c7824 */ /* 0x000fe200078e02ff */
[----:B------:R-:W-:Y:S01]  /*7d00*/  LEA.HI.X.SX32 R245, R4, R23, 0x1, P0 ;  /* 0x0000001704f57211 */ /* 0x000fe200000f0eff */
[----:B------:R-:W-:Y:S01]  /*7d10*/  STL [R1+0xc], RZ ;  /* 0x00000cff01007387 */ /* 0x000fe20000100800 */
[----:B------:R-:W-:Y:S01]  /*7d20*/  LEA R240, P2, R7, R227, 0x1 ;  /* 0x000000e307f07211 */ /* 0x000fe200078408ff */
[----:B--2---:R-:W-:Y:S01]  /*7d30*/  IMAD R18, R17, 0x11, RZ ;  /* 0x0000001111127824 */ /* 0x004fe200078e02ff */
[----:B------:R-:W-:Y:S01]  /*7d40*/  LEA R4, R25, R2, 0x3 ;  /* 0x0000000219047211 */ /* 0x000fe200078e18ff */
[----:B------:R-:W-:Y:S01]  /*7d50*/  STL [R1+0x10], RZ ;  /* 0x000010ff01007387 */ /* 0x000fe20000100800 */
[-C--:B------:R-:W-:Y:S01]  /*7d60*/  LEA.HI.X.SX32 R243, R6, R23.reuse, 0x1, P1 ;  /* 0x0000001706f37211 */ /* 0x080fe200008f0eff */
[----:B------:R-:W-:Y:S01]  /*7d70*/  IMAD R19, R17, 0x14, RZ ;  /* 0x0000001411137824 */ /* 0x000fe200078e02ff */
[----:B------:R-:W-:Y:S01]  /*7d80*/  LEA.HI.X.SX32 R241, R7, R23, 0x1, P2 ;  /* 0x0000001707f17211 */ /* 0x000fe200010f0eff */
[----:B------:R-:W-:Y:S01]  /*7d90*/  STL [R1+0x14], RZ ;  /* 0x000014ff01007387 */ /* 0x000fe20000100800 */
[-C--:B------:R-:W-:Y:S01]  /*7da0*/  LEA R236, P1, R9, R227.reuse, 0x1 ;  /* 0x000000e309ec7211 */ /* 0x080fe200078208ff */
[----:B------:R-:W-:Y:S01]  /*7db0*/  IMAD R6, R25, 0x8, R4 ;  /* 0x0000000819067824 */ /* 0x000fe200078e0204 */
[C---:B------:R-:W-:Y:S01]  /*7dc0*/  LEA R234, P2, R0.reuse, R227, 0x1 ;  /* 0x000000e300ea7211 */ /* 0x040fe200078408ff */
[----:B------:R-:W-:Y:S01]  /*7dd0*/  STL [R1+0x18], RZ ;  /* 0x000018ff01007387 */ /* 0x000fe20000100800 */
[-C--:B------:R-:W-:Y:S01]  /*7de0*/  LEA.HI.X.SX32 R237, R9, R23.reuse, 0x1, P1 ;  /* 0x0000001709ed7211 */ /* 0x080fe200008f0eff */
[C---:B------:R-:W-:Y:S01]  /*7df0*/  IMAD R9, R17.reuse, 0x12, RZ ;  /* 0x0000001211097824 */ /* 0x040fe200078e02ff */
[----:B------:R-:W-:Y:S01]  /*7e00*/  LEA.HI.X.SX32 R235, R0, R23, 0x1, P2 ;  /* 0x0000001700eb7211 */ /* 0x000fe200010f0eff */
[----:B------:R-:W-:Y:S01]  /*7e10*/  STL [R1+0x1c], RZ ;  /* 0x00001cff01007387 */ /* 0x000fe20000100800 */
[-C--:B------:R-:W-:Y:S01]  /*7e20*/  LEA R230, P1, R4, R227.reuse, 0x1 ;  /* 0x000000e304e67211 */ /* 0x080fe200078208ff */
[----:B------:R-:W-:Y:S01]  /*7e30*/  IMAD R7, R17, 0x26, RZ ;  /* 0x0000002611077824 */ /* 0x000fe200078e02ff */
[-C--:B------:R-:W-:Y:S01]  /*7e40*/  LEA R228, P2, R6, R227.reuse, 0x1 ;  /* 0x000000e306e47211 */ /* 0x080fe200078408ff */
[----:B------:R-:W-:Y:S01]  /*7e50*/  STL [R1+0x20], RZ ;  /* 0x000020ff01007387 */ /* 0x000fe20000100800 */
[----:B------:R-:W-:Y:S01]  /*7e60*/  LEA R0, R25, R6, 0x3 ;  /* 0x0000000619007211 */ /* 0x000fe200078e18ff */
[C---:B------:R-:W-:Y:S01]  /*7e70*/  IMAD R21, R17.reuse, 0x30, RZ ;  /* 0x0000003011157824 */ /* 0x040fe200078e02ff */
[----:B------:R-:W-:Y:S01]  /*7e80*/  LEA R238, P0, R8, R227, 0x1 ;  /* 0x000000e308ee7211 */ /* 0x000fe200078008ff */
[----:B------:R-:W-:Y:S01]  /*7e90*/  STL [R1+0x24], RZ ;  /* 0x000024ff01007387 */ /* 0x000fe20000100800 */
[-C--:B------:R-:W-:Y:S01]  /*7ea0*/  LEA.HI.X.SX32 R231, R4, R23.reuse, 0x1, P1 ;  /* 0x0000001704e77211 */ /* 0x080fe200008f0eff */
[----:B------:R-:W-:Y:S01]  /*7eb0*/  IMAD R4, R17, 0x22, RZ ;  /* 0x0000002211047824 */ /* 0x000fe200078e02ff */
[----:B------:R-:W-:Y:S01]  /*7ec0*/  LEA.HI.X.SX32 R229, R6, R23, 0x1, P2 ;  /* 0x0000001706e57211 */ /* 0x000fe200010f0eff */
[----:B------:R-:W-:Y:S01]  /*7ed0*/  STL [R1+0x28], RZ ;  /* 0x000028ff01007387 */ /* 0x000fe20000100800 */
[----:B------:R-:W-:Y:S01]  /*7ee0*/  IADD3 R166, P1, R9, R14, RZ ;  /* 0x0000000e09a67210 */ /* 0x000fe20007f3e0ff */
[C---:B------:R-:W-:Y:S01]  /*7ef0*/  IMAD R6, R17.reuse, 0x24, RZ ;  /* 0x0000002411067824 */ /* 0x040fe200078e02ff */
[----:B------:R-:W-:Y:S01]  /*7f00*/  LEA R226, P3, R0, R227, 0x1 ;  /* 0x000000e300e27211 */ /* 0x000fe200078608ff */
[----:B------:R-:W-:Y:S01]  /*7f10*/  STL [R1+0x2c], RZ ;  /* 0x00002cff01007387 */ /* 0x000fe20000100800 */
[----:B------:R-:W-:Y:S01]  /*7f20*/  LEA.HI.X.SX32 R239, R8, R23, 0x1, P0 ;  /* 0x0000001708ef7211 */ /* 0x000fe200000f0eff */
[----:B------:R-:W-:Y:S01]  /*7f30*/  IMAD R8, R17, 0x28, RZ ;  /* 0x0000002811087824 */ /* 0x000fe200078e02ff */
[----:B------:R-:W-:Y:S01]  /*7f40*/  LEA R232, P0, R2, R227, 0x1 ;  /* 0x000000e302e87211 */ /* 0x000fe200078008ff */
[----:B------:R-:W-:Y:S01]  /*7f50*/  STL [R1+0x30], RZ ;  /* 0x000030ff01007387 */ /* 0x000fe20000100800 */
[----:B------:R-:W-:-:S02]  /*7f60*/  LEA.HI.X.SX32 R167, R20, R15, 0x1, P1 ;  /* 0x0000000f14a77211 */ /* 0x000fc400008f0eff */
[----:B------:R-:W-:Y:S02]  /*7f70*/  CS2R R24, SRZ ;  /* 0x0000000000187805 */ /* 0x000fe4000001ff00 */
[----:B------:R-:W-:Y:S01]  /*7f80*/  LEA.HI.X.SX32 R227, R0, R23, 0x1, P3 ;  /* 0x0000001700e37211 */ /* 0x000fe200018f0eff */
[----:B------:R-:W-:Y:S01]  /*7f90*/  STL [R1+0x34], RZ ;  /* 0x000034ff01007387 */ /* 0x000fe20000100800 */
[-C--:B------:R-:W-:Y:S02]  /*7fa0*/  IADD3 R176, P3, R6, R14.reuse, RZ ;  /* 0x0000000e06b07210 */ /* 0x080fe40007f7e0ff */
[----:B------:R-:W-:Y:S02]  /*7fb0*/  CS2R R104, SRZ ;  /* 0x0000000000687805 */ /* 0x000fe4000001ff00 */
[-C--:B------:R-:W-:Y:S01]  /*7fc0*/  IADD3 R178, P5, R4, R14.reuse, RZ ;  /* 0x0000000e04b27210 */ /* 0x080fe20007fbe0ff */
[----:B------:R-:W-:Y:S01]  /*7fd0*/  STL [R1+0x38], RZ ;  /* 0x000038ff01007387 */ /* 0x000fe20000100800 */
[----:B------:R-:W-:-:S02]  /*7fe0*/  IADD3 R168, P4, R7, R14, RZ ;  /* 0x0000000e07a87210 */ /* 0x000fc40007f9e0ff */
[----:B------:R-:W-:Y:S02]  /*7ff0*/  CS2R R106, SRZ ;  /* 0x00000000006a7805 */ /* 0x000fe4000001ff00 */
[----:B------:R-:W-:Y:S01]  /*8000*/  LEA.HI.X.SX32 R233, R2, R23, 0x1, P0 ;  /* 0x0000001702e97211 */ /* 0x000fe200000f0eff */
[----:B------:R-:W-:Y:S01]  /*8010*/  STL [R1+0x3c], RZ ;  /* 0x00003cff01007387 */ /* 0x000fe20000100800 */
[----:B------:R-:W-:Y:S01]  /*8020*/  IADD3 R172, P0, R10, R14, RZ ;  /* 0x0000000e0aac7210 */ /* 0x000fe20007f1e0ff */
[----:B------:R-:W-:Y:S01]  /*8030*/  IMAD R23, R17, 0x16, RZ ;  /* 0x0000001611177824 */ /* 0x000fe200078e02ff */
[-C--:B------:R-:W-:Y:S01]  /*8040*/  LEA.HI.X.SX32 R177, R9, R15.reuse, 0x1, P3 ;  /* 0x0000000f09b17211 */ /* 0x080fe200018f0eff */
[----:B------:R-:W-:Y:S01]  /*8050*/  STL [R1+0x40], RZ ;  /* 0x000040ff01007387 */ /* 0x000fe20000100800 */
[----:B------:R-:W-:Y:S02]  /*8060*/  LEA.HI.X.SX32 R179, R18, R15, 0x1, P5 ;  /* 0x0000000f12b37211 */ /* 0x000fe400028f0eff */
[----:B------:R-:W-:-:S02]  /*8070*/  CS2R R108, SRZ ;  /* 0x00000000006c7805 */ /* 0x000fc4000001ff00 */
[-C--:B------:R-:W-:Y:S01]  /*8080*/  IADD3 R10, P3, R19, R14.reuse, RZ ;  /* 0x0000000e130a7210 */ /* 0x080fe20007f7e0ff */
[----:B------:R-:W-:Y:S01]  /*8090*/  STL [R1+0x44], RZ ;  /* 0x000044ff01007387 */ /* 0x000fe20000100800 */
[-C--:B------:R-:W-:Y:S02]  /*80a0*/  LEA.HI.X.SX32 R169, R22, R15.reuse, 0x1, P4 ;  /* 0x0000000f16a97211 */ /* 0x080fe400020f0eff */
[----:B------:R-:W-:Y:S02]  /*80b0*/  CS2R R110, SRZ ;  /* 0x00000000006e7805 */ /* 0x000fe4000001ff00 */
[----:B------:R-:W-:Y:S01]  /*80c0*/  IADD3 R170, P6, R11, R14, RZ ;  /* 0x0000000e0baa7210 */ /* 0x000fe20007fde0ff */
[----:B------:R-:W-:Y:S01]  /*80d0*/  STL [R1+0x48], RZ ;  /* 0x000048ff01007387 */ /* 0x000fe20000100800 */
[----:B------:R-:W-:Y:S02]  /*80e0*/  LEA.HI.X.SX32 R11, R12, R15, 0x1, P3 ;  /* 0x0000000f0c0b7211 */ /* 0x000fe400018f0eff */
[----:B------:R-:W-:-:S02]  /*80f0*/  CS2R R112, SRZ ;  /* 0x0000000000707805 */ /* 0x000fc4000001ff00 */
[-C--:B------:R-:W-:Y:S01]  /*8100*/  IADD3 R174, P2, R8, R14.reuse, RZ ;  /* 0x0000000e08ae7210 */ /* 0x080fe20007f5e0ff */
[----:B------:R-:W-:Y:S01]  /*8110*/  STL [R1+0x4c], RZ ;  /* 0x00004cff01007387 */ /* 0x000fe20000100800 */
[----:B------:R-:W-:Y:S02]  /*8120*/  IADD3 R6, P5, R16, R14, RZ ;  /* 0x0000000e10067210 */ /* 0x000fe40007fbe0ff */
[----:B------:R-:W-:Y:S02]  /*8130*/  CS2R R114, SRZ ;  /* 0x0000000000727805 */ /* 0x000fe4000001ff00 */
[-C--:B------:R-:W-:Y:S01]  /*8140*/  LEA.HI.X.SX32 R175, R19, R15.reuse, 0x1, P2 ;  /* 0x0000000f13af7211 */ /* 0x080fe200010f0eff */
[----:B------:R-:W-:Y:S01]  /*8150*/  STL [R1+0x50], RZ ;  /* 0x000050ff01007387 */ /* 0x000fe20000100800 */
[----:B------:R-:W-:Y:S02]  /*8160*/  LEA.HI.X.SX32 R173, R141, R15, 0x1, P0 ;  /* 0x0000000f8dad7211 */ /* 0x000fe400000f0eff */
[----:B------:R-:W-:-:S02]  /*8170*/  CS2R R116, SRZ ;  /* 0x0000000000747805 */ /* 0x000fc4000001ff00 */
[-C--:B------:R-:W-:Y:S01]  /*8180*/  LEA.HI.X.SX32 R7, R145, R15.reuse, 0x1, P5 ;  /* 0x0000000f91077211 */ /* 0x080fe200028f0eff */
[----:B------:R-:W-:Y:S01]  /*8190*/  STL [R1+0x54], RZ ;  /* 0x000054ff01007387 */ /* 0x000fe20000100800 */
[----:B------:R-:W-:Y:S02]  /*81a0*/  LEA.HI.X.SX32 R171, R23, R15, 0x1, P6 ;  /* 0x0000000f17ab7211 */ /* 0x000fe400030f0eff */
[----:B------:R-:W-:Y:S02]  /*81b0*/  CS2R R118, SRZ ;  /* 0x0000000000767805 */ /* 0x000fe4000001ff00 */
[-C--:B------:R-:W-:Y:S01]  /*81c0*/  IADD3 R20, P2, R138, R14.reuse, RZ ;  /* 0x0000000e8a147210 */ /* 0x080fe20007f5e0ff */
[----:B------:R-:W-:Y:S01]  /*81d0*/  STL [R1+0x58], RZ ;  /* 0x000058ff01007387 */ /* 0x000fe20000100800 */
[----:B------:R-:W-:Y:S02]  /*81e0*/  IADD3 R8, P0, R140, R14, RZ ;  /* 0x0000000e8c087210 */ /* 0x000fe40007f1e0ff */
[----:B------:R-:W-:-:S02]  /*81f0*/  CS2R R120, SRZ ;  /* 0x0000000000787805 */ /* 0x000fc4000001ff00 */
[----:B------:R-:W-:Y:S01]  /*8200*/  MOV R138, UR10 ;  /* 0x0000000a008a7c02 */ /* 0x000fe20008000f00 */
[----:B------:R-:W-:Y:S01]  /*8210*/  STL [R1+0x5c], RZ ;  /* 0x00005cff01007387 */ /* 0x000fe20000100800 */
[----:B------:R-:W-:Y:S02]  /*8220*/  LEA.HI.X.SX32 R9, R156, R15, 0x1, P0 ;  /* 0x0000000f9c097211 */ /* 0x000fe400000f0eff */
[----:B------:R-:W-:Y:S02]  /*8230*/  CS2R R122, SRZ ;  /* 0x00000000007a7805 */ /* 0x000fe4000001ff00 */
[C---:B------:R-:W-:Y:S01]  /*8240*/  LOP3.LUT R4, R13.reuse, 0x10, RZ, 0x3c, !PT ;  /* 0x000000100d047812 */ /* 0x040fe200078e3cff */
[----:B------:R-:W-:Y:S01]  /*8250*/  STL [R1+0x60], RZ ;  /* 0x000060ff01007387 */ /* 0x000fe20000100800 */
[----:B------:R-:W-:Y:S02]  /*8260*/  LOP3.LUT R4, R13, 0x40, RZ, 0x3c, !PT ;  /* 0x000000400d047812 */ /* 0x000fe400078e3cff */
[----:B------:R-:W-:-:S02]  /*8270*/  CS2R R124, SRZ ;  /* 0x00000000007c7805 */ /* 0x000fc4000001ff00 */
[----:B------:R-:W-:Y:S01]  /*8280*/  LOP3.LUT R4, R13, 0x70, RZ, 0x3c, !PT ;  /* 0x000000700d047812 */ /* 0x000fe200078e3cff */
[----:B------:R-:W-:Y:S01]  /*8290*/  STL [R1+0x64], RZ ;  /* 0x000064ff01007387 */ /* 0x000fe20000100800 */
[----:B------:R-:W-:Y:S02]  /*82a0*/  MOV R2, RZ ;  /* 0x000000ff00027202 */ /* 0x000fe40000000f00 */
[----:B------:R-:W-:Y:S02]  /*82b0*/  CS2R R126, SRZ ;  /* 0x00000000007e7805 */ /* 0x000fe4000001ff00 */
[----:B------:R-:W-:Y:S01]  /*82c0*/  MOV R0, RZ ;  /* 0x000000ff00007202 */ /* 0x000fe20000000f00 */
[----:B------:R-:W-:Y:S01]  /*82d0*/  STL [R1+0x68], RZ ;  /* 0x000068ff01007387 */ /* 0x000fe20000100800 */
[----:B------:R-:W-:Y:S02]  /*82e0*/  CS2R R128, SRZ ;  /* 0x0000000000807805 */ /* 0x000fe4000001ff00 */
[----:B------:R-:W-:-:S02]  /*82f0*/  CS2R R130, SRZ ;  /* 0x0000000000827805 */ /* 0x000fc4000001ff00 */
[----:B------:R-:W-:Y:S01]  /*8300*/  CS2R R132, SRZ ;  /* 0x0000000000847805 */ /* 0x000fe2000001ff00 */
[----:B------:R-:W-:Y:S01]  /*8310*/  STL [R1+0x6c], RZ ;  /* 0x00006cff01007387 */ /* 0x000fe20000100800 */
[----:B------:R-:W-:Y:S02]  /*8320*/  CS2R R134, SRZ ;  /* 0x0000000000867805 */ /* 0x000fe4000001ff00 */
[----:B------:R-:W-:Y:S02]  /*8330*/  CS2R R140, SRZ ;  /* 0x00000000008c7805 */ /* 0x000fe4000001ff00 */
[C---:B------:R-:W-:Y:S01]  /*8340*/  LOP3.LUT R252, R5.reuse, 0x80, RZ, 0xfc, !PT ;  /* 0x0000008005fc7812 */ /* 0x040fe200078efcff */
[----:B------:R-:W-:Y:S01]  /*8350*/  STL [R1+0x70], RZ ;  /* 0x000070ff01007387 */ /* 0x000fe20000100800 */
[----:B------:R-:W-:Y:S01]  /*8360*/  LOP3.LUT R4, R5, 0x8, RZ, 0xfc, !PT ;  /* 0x0000000805047812 */ /* 0x000fe200078efcff */
[----:B------:R-:W-:Y:S01]  /*8370*/  UMOV UR61, URZ ;  /* 0x0000003f003d7c82 */ /* 0x000fe20008000000 */
[----:B------:R-:W-:Y:S01]  /*8380*/  UMOV UR60, URZ ;  /* 0x0000003f003c7c82 */ /* 0x000fe20008000000 */
[----:B------:R-:W-:Y:S01]  /*8390*/  STL [R1+0x74], RZ ;  /* 0x000074ff01007387 */ /* 0x000fe20000100800 */
[----:B------:R-:W-:-:S02]  /*83a0*/  UIADD3.64 UR58, UR50, 0x102, URZ ;  /* 0x00000102323a7897 */ /* 0x000fc4000fffe03f */
[----:B------:R-:W-:Y:S01]  /*83b0*/  UIADD3.64 UR14, UR50, 0x1fe, URZ ;  /* 0x000001fe320e7897 */ /* 0x000fe2000fffe03f */
[----:B------:R-:W-:Y:S01]  /*83c0*/  STL [R1+0x78], RZ ;  /* 0x000078ff01007387 */ /* 0x000fe20000100800 */
[----:B------:R-:W-:Y:S02]  /*83d0*/  UIADD3.64 UR18, UR50, 0x200, URZ ;  /* 0x0000020032127897 */ /* 0x000fe4000fffe03f */
[----:B------:R-:W-:Y:S01]  /*83e0*/  UIADD3.64 UR22, UR50, 0x202, URZ ;  /* 0x0000020232167897 */ /* 0x000fe2000fffe03f */
[----:B------:R-:W-:Y:S01]  /*83f0*/  STL [R1+0x7c], RZ ;  /* 0x00007cff01007387 */ /* 0x000fe20000100800 */
[----:B------:R-:W-:Y:S02]  /*8400*/  UIADD3.64 UR26, UR50, 0x204, URZ ;  /* 0x00000204321a7897 */ /* 0x000fe4000fffe03f */
[----:B------:R-:W-:Y:S01]  /*8410*/  UIADD3.64 UR30, UR50, 0x2fe, URZ ;  /* 0x000002fe321e7897 */ /* 0x000fe2000fffe03f */
[----:B------:R-:W-:Y:S01]  /*8420*/  STL [R1+0x80], RZ ;  /* 0x000080ff01007387 */ /* 0x000fe20000100800 */
[----:B------:R-:W-:-:S02]  /*8430*/  UIADD3.64 UR34, UR50, 0x300, URZ ;  /* 0x0000030032227897 */ /* 0x000fc4000fffe03f */
[----:B------:R-:W-:Y:S01]  /*8440*/  UIADD3.64 UR38, UR50, 0x302, URZ ;  /* 0x0000030232267897 */ /* 0x000fe2000fffe03f */
[----:B------:R-:W-:Y:S01]  /*8450*/  STL [R1+0x84], RZ ;  /* 0x000084ff01007387 */ /* 0x000fe20000100800 */
[----:B------:R-:W-:Y:S01]  /*8460*/  UIADD3.64 UR42, UR50, 0x304, URZ ;  /* 0x00000304322a7897 */ /* 0x000fe2000fffe03f */
[----:B------:R-:W-:Y:S02]  /*8470*/  ULDC UR5, c[0x0][0x238] ;  /* 0x00008e0000057ab9 */ /* 0x000fe40000000800 */
[----:B------:R-:W-:Y:S01]  /*8480*/  STL [R1+0x88], RZ ;  /* 0x000088ff01007387 */ /* 0x000fe20000100800 */
[----:B------:R-:W-:Y:S01]  /*8490*/  UMOV UR46, UR8 ;  /* 0x00000008002e7c82 */ /* 0x000fe20008000000 */
[----:B------:R-:W-:Y:S02]  /*84a0*/  UMOV UR47, 0x40000040 ;  /* 0x40000040002f7882 */ /* 0x000fe40000000000 */
        /* <DEDUP_REMOVED lines=93> */
[----:B------:R0:W-:Y:S04]  /*8a80*/  STL.64 [R1+0x348], R166 ;  /* 0x000348a601007387 */ /* 0x0001e80000100a00 */
[----:B------:R-:W-:Y:S04]  /*8a90*/  STL.64 [R1+0x308], R178 ;  /* 0x000308b201007387 */ /* 0x000fe80000100a00 */
[----:B------:R1:W-:Y:S01]  /*8aa0*/  STL.64 [R1+0x2f8], R168 ;  /* 0x0002f8a801007387 */ /* 0x0003e20000100a00 */
[----:B0-----:R-:W-:-:S03]  /*8ab0*/  IADD3 R166, P1, R12, R14, RZ ;  /* 0x0000000e0ca67210 */ /* 0x001fc60007f3e0ff */
[----:B------:R-:W-:Y:S01]  /*8ac0*/  STL.64 [R1+0x300], R176 ;  /* 0x000300b001007387 */ /* 0x000fe20000100a00 */
[----:B------:R-:W-:Y:S02]  /*8ad0*/  LEA.HI.X.SX32 R167, R137, R15, 0x1, P1 ;  /* 0x0000000f89a77211 */ /* 0x000fe400008f0eff */
[----:B-1----:R-:W-:-:S03]  /*8ae0*/  IADD3 R168, P4, R21, R14, RZ ;  /* 0x0000000e15a87210 */ /* 0x002fc60007f9e0ff */
[----:B------:R0:W-:Y:S01]  /*8af0*/  STL.64 [R1+0x368], R166 ;  /* 0x000368a601007387 */ /* 0x0001e20000100a00 */
[-C--:B------:R-:W-:Y:S02]  /*8b00*/  LEA.HI.X.SX32 R21, R146, R15.reuse, 0x1, P2 ;  /* 0x0000000f92157211 */ /* 0x080fe400010f0eff */
[----:B------:R-:W-:Y:S01]  /*8b10*/  LEA.HI.X.SX32 R169, R143, R15, 0x1, P4 ;  /* 0x0000000f8fa97211 */ /* 0x000fe200020f0eff */
[----:B------:R1:W-:Y:S04]  /*8b20*/  STL.64 [R1+0x340], R10 ;  /* 0x0003400a01007387 */ /* 0x0003e80000100a00 */
[----:B------:R-:W-:Y:S04]  /*8b30*/  STL.64 [R1+0x2f0], R174 ;  /* 0x0002f0ae01007387 */ /* 0x000fe80000100a00 */
[----:B------:R-:W-:Y:S01]  /*8b40*/  STL.64 [R1+0x2e8], R172 ;  /* 0x0002e8ac01007387 */ /* 0x000fe20000100a00 */
[----:B0-----:R-:W-:-:S02]  /*8b50*/  IADD3 R166, P1, R136, R14, RZ ;  /* 0x0000000e88a67210 */ /* 0x001fc40007f3e0ff */
[-C--:B------:R-:W-:Y:S02]  /*8b60*/  IADD3 R136, P4, R151, R14.reuse, RZ ;  /* 0x0000000e97887210 */ /* 0x080fe40007f9e0ff */
[-C--:B-1----:R-:W-:Y:S02]  /*8b70*/  IADD3 R10, P3, R23, R14.reuse, RZ ;  /* 0x0000000e170a7210 */ /* 0x082fe40007f7e0ff */
[-C--:B------:R-:W-:Y:S02]  /*8b80*/  LEA.HI.X.SX32 R167, R153, R15.reuse, 0x1, P1 ;  /* 0x0000000f99a77211 */ /* 0x080fe400008f0eff */
[----:B------:R-:W-:Y:S02]  /*8b90*/  LEA.HI.X.SX32 R11, R144, R15, 0x1, P3 ;  /* 0x0000000f900b7211 */ /* 0x000fe400018f0eff */
[----:B------:R-:W-:Y:S02]  /*8ba0*/  CS2R R144, SRZ ;  /* 0x0000000000907805 */ /* 0x000fe4000001ff00 */
[----:B------:R-:W-:-:S02]  /*8bb0*/  IADD3 R18, P3, R139, R14, RZ ;  /* 0x0000000e8b127210 */ /* 0x000fc40007f7e0ff */
[----:B------:R-:W-:Y:S01]  /*8bc0*/  IADD3 R22, P1, R152, R14, RZ ;  /* 0x0000000e98167210 */ /* 0x000fe20007f3e0ff */
[----:B------:R0:W-:Y:S01]  /*8bd0*/  STL.64 [R1+0x338], R10 ;  /* 0x0003380a01007387 */ /* 0x0001e20000100a00 */
[-C--:B------:R-:W-:Y:S02]  /*8be0*/  LEA.HI.X.SX32 R19, R148, R15.reuse, 0x1, P3 ;  /* 0x0000000f94137211 */ /* 0x080fe400018f0eff */
[-C--:B------:R-:W-:Y:S01]  /*8bf0*/  LEA.HI.X.SX32 R137, R158, R15.reuse, 0x1, P4 ;  /* 0x0000000f9e897211 */ /* 0x080fe200020f0eff */
[----:B------:R1:W-:Y:S01]  /*8c00*/  STL.64 [R1+0x2d8], R6 ;  /* 0x0002d80601007387 */ /* 0x0003e20000100a00 */
[----:B------:R-:W-:-:S03]  /*8c10*/  LEA.HI.X.SX32 R23, R162, R15, 0x1, P1 ;  /* 0x0000000fa2177211 */ /* 0x000fc600008f0eff */
[----:B------:R-:W-:Y:S01]  /*8c20*/  STL.64 [R1+0x2e0], R170 ;  /* 0x0002e0aa01007387 */ /* 0x000fe20000100a00 */
[----:B0-----:R-:W-:-:S03]  /*8c30*/  IADD3 R10, P6, R142, R14, RZ ;  /* 0x0000000e8e0a7210 */ /* 0x001fc60007fde0ff */
[----:B------:R0:W-:Y:S01]  /*8c40*/  STL.64 [R1+0x378], R18 ;  /* 0x0003781201007387 */ /* 0x0001e20000100a00 */
[-C--:B-1----:R-:W-:Y:S02]  /*8c50*/  IADD3 R6, P5, R143, R14.reuse, RZ ;  /* 0x0000000e8f067210 */ /* 0x082fe40007fbe0ff */
[-C--:B------:R-:W-:Y:S02]  /*8c60*/  LEA.HI.X.SX32 R11, R139, R15.reuse, 0x1, P6 ;  /* 0x0000000f8b0b7211 */ /* 0x080fe400030f0eff */
[----:B------:R-:W-:Y:S02]  /*8c70*/  LEA.HI.X.SX32 R7, R142, R15, 0x1, P5 ;  /* 0x0000000f8e077211 */ /* 0x000fe400028f0eff */
[----:B------:R-:W-:Y:S02]  /*8c80*/  CS2R R142, SRZ ;  /* 0x00000000008e7805 */ /* 0x000fe4000001ff00 */
[----:B------:R-:W-:Y:S01]  /*8c90*/  MOV R139, UR11 ;  /* 0x0000000b008b7c02 */ /* 0x000fe20008000f00 */
[----:B------:R1:W-:Y:S01]  /*8ca0*/  STL.64 [R1+0x360], R10 ;  /* 0x0003600a01007387 */ /* 0x0003e20000100a00 */
[----:B------:R-:W-:Y:S01]  /*8cb0*/  UIADD3.64 UR10, UR50, 0x4, URZ ;  /* 0x00000004320a7897 */ /* 0x000fe2000fffe03f */
[----:B0-----:R-:W-:-:S02]  /*8cc0*/  IADD3 R18, P3, R147, R14, RZ ;  /* 0x0000000e93127210 */ /* 0x001fc40007f7e0ff */
[----:B------:R0:W-:Y:S02]  /*8cd0*/  STL.64 [R1+0x330], R6 ;  /* 0x0003300601007387 */ /* 0x0001e40000100a00 */
[----:B------:R-:W-:Y:S02]  /*8ce0*/  LEA.HI.X.SX32 R19, R155, R15, 0x1, P3 ;  /* 0x0000000f9b137211 */ /* 0x000fe400018f0eff */
[----:B------:R-:W-:Y:S01]  /*8cf0*/  STL.64 [R1+0x2d0], R168 ;  /* 0x0002d0a801007387 */ /* 0x000fe20000100a00 */
[-C--:B-1----:R-:W-:Y:S02]  /*8d00*/  IADD3 R10, P6, R149, R14.reuse, RZ ;  /* 0x0000000e950a7210 */ /* 0x082fe40007fde0ff */
[----:B------:R-:W-:Y:S02]  /*8d10*/  CS2R R148, SRZ ;  /* 0x0000000000947805 */ /* 0x000fe4000001ff00 */
[----:B0-----:R-:W-:Y:S02]  /*8d20*/  IADD3 R6, P5, R146, R14, RZ ;  /* 0x0000000e92067210 */ /* 0x001fe40007fbe0ff */
[----:B------:R-:W-:-:S02]  /*8d30*/  CS2R R146, SRZ ;  /* 0x0000000000927805 */ /* 0x000fc4000001ff00 */
[-C--:B------:R-:W-:Y:S02]  /*8d40*/  LEA.HI.X.SX32 R11, R160, R15.reuse, 0x1, P6 ;  /* 0x0000000fa00b7211 */ /* 0x080fe400030f0eff */
[----:B------:R-:W-:-:S05]  /*8d50*/  LEA.HI.X.SX32 R7, R154, R15, 0x1, P5 ;  /* 0x0000000f9a077211 */ /* 0x000fca00028f0eff */
[----:B------:R0:W-:Y:S04]  /*8d60*/  STL.64 [R1+0x328], R6 ;  /* 0x0003280601007387 */ /* 0x0001e80000100a00 */
[----:B------:R-:W-:Y:S04]  /*8d70*/  STL.64 [R1+0x2c8], R166 ;  /* 0x0002c8a601007387 */ /* 0x000fe80000100a00 */
[----:B------:R1:W-:Y:S01]  /*8d80*/  STL.64 [R1+0x2c0], R20 ;  /* 0x0002c01401007387 */ /* 0x0003e20000100a00 */
[----:B0-----:R-:W-:-:S03]  /*8d90*/  IADD3 R6, P5, R150, R14, RZ ;  /* 0x0000000e96067210 */ /* 0x001fc60007fbe0ff */
[----:B------:R0:W-:Y:S01]  /*8da0*/  STL.64 [R1+0x2b8], R8 ;  /* 0x0002b80801007387 */ /* 0x0001e20000100a00 */
[----:B------:R-:W-:Y:S02]  /*8db0*/  LEA.HI.X.SX32 R7, R157, R15, 0x1, P5 ;  /* 0x0000000f9d077211 */ /* 0x000fe400028f0eff */
[----:B-1----:R-:W-:-:S03]  /*8dc0*/  IADD3 R20, P2, R155, R14, RZ ;  /* 0x0000000e9b147210 */ /* 0x002fc60007f5e0ff */
[----:B------:R1:W-:Y:S01]  /*8dd0*/  STL.64 [R1+0x358], R6 ;  /* 0x0003580601007387 */ /* 0x0003e20000100a00 */
[-C--:B------:R-:W-:Y:S02]  /*8de0*/  LEA.HI.X.SX32 R21, R150, R15.reuse, 0x1, P2 ;  /* 0x0000000f96157211 */ /* 0x080fe400010f0eff */
[----:B------:R-:W-:Y:S02]  /*8df0*/  CS2R R150, SRZ ;  /* 0x0000000000967805 */ /* 0x000fe4000001ff00 */
[-C--:B0-----:R-:W-:Y:S01]  /*8e00*/  IADD3 R8, P0, R158, R14.reuse, RZ ;  /* 0x0000000e9e087210 */ /* 0x081fe20007f1e0ff */
[----:B------:R0:W-:Y:S03]  /*8e10*/  STL.64 [R1+0x320], R20 ;  /* 0x0003201401007387 */ /* 0x0001e60000100a00 */
[----:B------:R-:W-:Y:S01]  /*8e20*/  LEA.HI.X.SX32 R9, R161, R15, 0x1, P0 ;  /* 0x0000000fa1097211 */ /* 0x000fe200000f0eff */
[----:B------:R2:W-:Y:S01]  /*8e30*/  STL.64 [R1+0x390], R138 ;  /* 0x0003908a01007387 */ /* 0x0005e20000100a00 */
[----:B-1----:R-:W-:-:S02]  /*8e40*/  IADD3 R6, P5, R159, R14, RZ ;  /* 0x0000000e9f067210 */ /* 0x002fc40007fbe0ff */
[C---:B------:R-:W-:Y:S02]  /*8e50*/  LOP3.LUT R7, R13.reuse, 0x20, RZ, 0x3c, !PT ;  /* 0x000000200d077812 */ /* 0x040fe400078e3cff */
[----:B------:R-:W-:Y:S02]  /*8e60*/  LOP3.LUT R7, R13, 0x50, RZ, 0x3c, !PT ;  /* 0x000000500d077812 */ /* 0x000fe400078e3cff */
[----:B------:R-:W-:Y:S02]  /*8e70*/  LOP3.LUT R7, R5, 0x88, RZ, 0xfc, !PT ;  /* 0x0000008805077812 */ /* 0x000fe400078efcff */
[C---:B0-----:R-:W-:Y:S02]  /*8e80*/  LEA R20, P2, R17.reuse, R14, 0x2 ;  /* 0x0000000e11147211 */ /* 0x041fe400078410ff */
[-C--:B------:R-:W-:Y:S01]  /*8e90*/  LEA.HI.X.SX32 R7, R17, R15.reuse, 0x1, P5 ;  /* 0x0000000f11077211 */ /* 0x080fe200028f0eff */
[----:B--2---:R-:W-:Y:S01]  /*8ea0*/  IMAD.U32 R138, RZ, RZ, UR12 ;  /* 0x0000000cff8a7e24 */ /* 0x004fe2000f8e00ff */
[----:B------:R-:W-:Y:S01]  /*8eb0*/  MOV R139, UR13 ;  /* 0x0000000d008b7c02 */ /* 0x000fe20008000f00 */
[----:B------:R-:W-:Y:S01]  /*8ec0*/  UIADD3.64 UR12, UR50, 0xfe, URZ ;  /* 0x000000fe320c7897 */ /* 0x000fe2000fffe03f */
[----:B------:R-:W-:-:S03]  /*8ed0*/  LEA.HI.X.SX32 R21, R159, R15, 0x1, P2 ;  /* 0x0000000f9f157211 */ /* 0x000fc600010f0eff */
[----:B------:R0:W-:Y:S04]  /*8ee0*/  STL.64 [R1+0x3b8], R138 ;  /* 0x0003b88a01007387 */ /* 0x0001e80000100a00 */
[----:B------:R1:W-:Y:S01]  /*8ef0*/  STL.64 [R1+0x2b0], R18 ;  /* 0x0002b01201007387 */ /* 0x0003e20000100a00 */
[----:B0-----:R-:W-:Y:S01]  /*8f00*/  MOV R138, UR10 ;  /* 0x0000000a008a7c02 */ /* 0x001fe20008000f00 */
[----:B------:R-:W-:Y:S01]  /*8f10*/  IMAD.U32 R139, RZ, RZ, UR11 ;  /* 0x0000000bff8b7e24 */ /* 0x000fe2000f8e00ff */
[----:B------:R-:W-:Y:S01]  /*8f20*/  UIADD3.64 UR10, UR50, 0x100, URZ ;  /* 0x00000100320a7897 */ /* 0x000fe2000fffe03f */
[----:B-1----:R-:W-:-:S03]  /*8f30*/  LEA R18, P3, R17, R14, 0x3 ;  /* 0x0000000e11127211 */ /* 0x002fc600078618ff */
[----:B------:R0:W-:Y:S01]  /*8f40*/  STL.64 [R1+0x3b0], R138 ;  /* 0x0003b08a01007387 */ /* 0x0001e20000100a00 */
[----:B------:R-:W-:Y:S02]  /*8f50*/  LEA.HI.X.SX32 R19, R165, R15, 0x1, P3 ;  /* 0x0000000fa5137211 */ /* 0x000fe400018f0eff */
[----:B0-----:R-:W-:Y:S02]  /*8f60*/  MOV R138, UR12 ;  /* 0x0000000c008a7c02 */ /* 0x001fe40008000f00 */
[----:B------:R-:W-:-:S05]  /*8f70*/  MOV R139, UR13 ;  /* 0x0000000d008b7c02 */ /* 0x000fca0008000f00 */
[----:B------:R0:W-:Y:S04]  /*8f80*/  STL.64 [R1+0x3a8], R138 ;  /* 0x0003a88a01007387 */ /* 0x0001e80000100a00 */
[----:B------:R1:W-:Y:S01]  /*8f90*/  STL.64 [R1+0x2a8], R10 ;  /* 0x0002a80a01007387 */ /* 0x0003e20000100a00 */
[----:B0-----:R-:W-:Y:S01]  /*8fa0*/  IMAD.U32 R138, RZ, RZ, UR10 ;  /* 0x0000000aff8a7e24 */ /* 0x001fe2000f8e00ff */
[----:B------:R-:W-:Y:S01]  /*8fb0*/  MOV R139, UR11 ;  /* 0x0000000b008b7c02 */ /* 0x000fe20008000f00 */
[----:B------:R-:W-:Y:S01]  /*8fc0*/  UIADD3.64 UR10, UR50, 0x104, URZ ;  /* 0x00000104320a7897 */ /* 0x000fe2000fffe03f */
[----:B-1----:R-:W-:-:S03]  /*8fd0*/  LEA R10, P6, R17, R14, 0x4 ;  /* 0x0000000e110a7211 */ /* 0x002fc600078c20ff */
[----:B------:R0:W-:Y:S01]  /*8fe0*/  STL.64 [R1+0x3a0], R138 ;  /* 0x0003a08a01007387 */ /* 0x0001e20000100a00 */
[----:B------:R-:W-:-:S03]  /*8ff0*/  LEA.HI.X.SX32 R11, R164, R15, 0x1, P6 ;  /* 0x0000000fa40b7211 */ /* 0x000fc600030f0eff */
[----:B------:R1:W-:Y:S04]  /*9000*/  STL.64 [R1+0x318], R8 ;  /* 0x0003180801007387 */ /* 0x0003e80000100a00 */
[----:B------:R2:W-:Y:S04]  /*9010*/  STL.64 [R1+0x2a0], R136 ;  /* 0x0002a08801007387 */ /* 0x0005e80000100a00 */
[----:B------:R-:W-:Y:S01]  /*9020*/  STL.64 [R1+0x298], R22 ;  /* 0x0002981601007387 */ /* 0x000fe20000100a00 */
[----:B0-----:R-:W-:Y:S02]  /*9030*/  CS2R R138, SRZ ;  /* 0x00000000008a7805 */ /* 0x001fe4000001ff00 */
[----:B-1----:R-:W-:Y:S01]  /*9040*/  LEA R8, P0, R17, R14, 0x5 ;  /* 0x0000000e11087211 */ /* 0x002fe200078028ff */
[----:B------:R-:W-:Y:S03]  /*9050*/  STL.64 [R1+0x380], R20 ;  /* 0x0003801401007387 */ /* 0x000fe60000100a00 */
[----:B------:R-:W-:Y:S01]  /*9060*/  LEA.HI.X.SX32 R9, R163, R15, 0x1, P0 ;  /* 0x0000000fa3097211 */ /* 0x000fe200000f0eff */
[----:B------:R-:W-:Y:S01]  /*9070*/  STL.64 [R1+0x370], R18 ;  /* 0x0003701201007387 */ /* 0x000fe20000100a00 */
[----:B--2---:R-:W-:-:S03]  /*9080*/  CS2R R136, SRZ ;  /* 0x0000000000887805 */ /* 0x004fc6000001ff00 */
[----:B------:R-:W-:Y:S04]  /*9090*/  STL.64 [R1+0x350], R10 ;  /* 0x0003500a01007387 */ /* 0x000fe80000100a00 */
[----:B------:R0:W-:Y:S04]  /*90a0*/  STL.64 [R1+0x310], R8 ;  /* 0x0003100801007387 */ /* 0x0001e80000100a00 */
[----:B------:R1:W-:Y:S01]  /*90b0*/  STL.64 [R1+0x388], R6 ;  /* 0x0003880601007387 */ /* 0x0003e20000100a00 */
[C---:B0-----:R-:W-:Y:S02]  /*90c0*/  LOP3.LUT R8, R13.reuse, 0x30, RZ, 0x3c, !PT ;  /* 0x000000300d087812 */ /* 0x041fe400078e3cff */
[----:B------:R-:W-:-:S02]  /*90d0*/  LOP3.LUT R8, R13, 0x60, RZ, 0x3c, !PT ;  /* 0x000000600d087812 */ /* 0x000fc400078e3cff */
[----:B-1----:R-:W-:Y:S01]  /*90e0*/  MOV R6, UR8 ;  /* 0x0000000800067c02 */ /* 0x002fe20008000f00 */
[----:B------:R-:W-:-:S05]  /*90f0*/  IMAD.U32 R7, RZ, RZ, UR9 ;  /* 0x00000009ff077e24 */ /* 0x000fca000f8e00ff */
[----:B------:R0:W-:Y:S02]  /*9100*/  STL.64 [R1+0x398], R6 ;  /* 0x0003980601007387 */ /* 0x0001e40000100a00 */
.L_x_1:
[----:B0-----:R-:W2:Y:S04]  /*9110*/  LDL.64 R6, [R1+0x388] ;  /* 0x0003880001067983 */ /* 0x001ea80000100a00 */
[----:B------:R-:W3:Y:S04]  /*9120*/  LDL.64 R20, [R1+0x380] ;  /* 0x0003800001147983 */ /* 0x000ee80000100a00 */
[----:B------:R-:W4:Y:S04]  /*9130*/  LDL.64 R18, [R1+0x378] ;  /* 0x0003780001127983 */ /* 0x000f280000100a00 */
[----:B------:R-:W5:Y:S04]  /*9140*/  LDL.64 R10, [R1+0x370] ;  /* 0x00037000010a7983 */ /* 0x000f680000100a00 */
[----:B------:R-:W3:Y:S04]  /*9150*/  LDL.64 R162, [R1+0x368] ;  /* 0x0003680001a27983 */ /* 0x000ee80000100a00 */
[----:B------:R-:W4:Y:S04]  /*9160*/  LDL.64 R160, [R1+0x360] ;  /* 0x0003600001a07983 */ /* 0x000f280000100a00 */
[----:B------:R-:W4:Y:S04]  /*9170*/  LDL.64 R158, [R1+0x350] ;  /* 0x00035000019e7983 */ /* 0x000f280000100a00 */
[----:B------:R-:W4:Y:S04]  /*9180*/  LDL.64 R156, [R1+0x348] ;  /* 0x00034800019c7983 */ /* 0x000f280000100a00 */
[----:B------:R-:W4:Y:S04]  /*9190*/  LDL.64 R154, [R1+0x340] ;  /* 0x00034000019a7983 */ /* 0x000f280000100a00 */
[----:B------:R-:W4:Y:S04]  /*91a0*/  LDL.64 R152, [R1+0x338] ;  /* 0x0003380001987983 */ /* 0x000f280000100a00 */
[----:B------:R-:W4:Y:S01]  /*91b0*/  LDL.64 R22, [R1+0x330] ;  /* 0x0003300001167983 */ /* 0x000f220000100a00 */
[----:B------:R-:W-:Y:S01]  /*91c0*/  IMAD.WIDE R8, R2, 0x2, R14 ;  /* 0x0000000202087825 */ /* 0x000fe200078e020e */
[----:B------:R-:W-:-:S02]  /*91d0*/  MOV R189, UR34 ;  /* 0x0000002200bd7c02 */ /* 0x000fc40008000f00 */
[----:B------:R-:W-:Y:S01]  /*91e0*/  STL.64 [R1+0x5c0], R150 ;  /* 0x0005c09601007387 */ /* 0x000fe20000100a00 */
[----:B------:R-:W-:Y:S02]  /*91f0*/  MOV R191, UR35 ;  /* 0x0000002300bf7c02 */ /* 0x000fe40008000f00 */
[----:B------:R-:W-:Y:S01]  /*9200*/  MOV R187, UR39 ;  /* 0x0000002700bb7c02 */ /* 0x000fe20008000f00 */
[----:B------:R-:W-:Y:S01]  /*9210*/  STL.64 [R1+0x5b8], R148 ;  /* 0x0005b89401007387 */ /* 0x000fe20000100a00 */
[----:B------:R-:W-:Y:S02]  /*9220*/  MOV R186, UR38 ;  /* 0x0000002600ba7c02 */ /* 0x000fe40008000f00 */
[----:B------:R-:W-:Y:S01]  /*9230*/  MOV R185, UR43 ;  /* 0x0000002b00b97c02 */ /* 0x000fe20008000f00 */
[----:B------:R-:W-:Y:S01]  /*9240*/  STL.64 [R1+0x5b0], R146 ;  /* 0x0005b09201007387 */ /* 0x000fe20000100a00 */
[----:B------:R-:W-:-:S03]  /*9250*/  MOV R184, UR42 ;  /* 0x0000002a00b87c02 */ /* 0x000fc60008000f00 */
[----:B------:R-:W-:Y:S04]  /*9260*/  STL.64 [R1+0x5a8], R144 ;  /* 0x0005a89001007387 */ /* 0x000fe80000100a00 */
        /* <DEDUP_REMOVED lines=57> */
[----:B------:R0:W-:Y:S04]  /*9600*/  STL.64 [R1+0x3d8], R28 ;  /* 0x0003d81c01007387 */ /* 0x0001e80000100a00 */
[----:B------:R1:W-:Y:S04]  /*9610*/  STL.64 [R1+0x3d0], R26 ;  /* 0x0003d01a01007387 */ /* 0x0003e80000100a00 */
[----:B------:R1:W-:Y:S04]  /*9620*/  STL.64 [R1+0x3c8], R24 ;  /* 0x0003c81801007387 */ /* 0x0003e80000100a00 */
[----:B0-----:R-:W4:Y:S01]  /*9630*/  LDL.64 R28, [R1+0x310] ;  /* 0x00031000011c7983 */ /* 0x001f220000100a00 */
[----:B--2---:R-:W-:-:S03]  /*9640*/  IMAD.WIDE R6, R2, 0x2, R6 ;  /* 0x0000000202067825 */ /* 0x004fc600078e0206 */
[----:B-1----:R-:W2:Y:S04]  /*9650*/  LDL.64 R26, [R1+0x300] ;  /* 0x00030000011a7983 */ /* 0x002ea80000100a00 */
[----:B------:R-:W2:Y:S04]  /*9660*/  LDL.64 R24, [R1+0x308] ;  /* 0x0003080001187983 */ /* 0x000ea80000100a00 */
[----:B------:R-:W2:Y:S04]  /*9670*/  LDL.64 R34, [R1+0x328] ;  /* 0x0003280001227983 */ /* 0x000ea80000100a00 */
[----:B------:R-:W2:Y:S04]  /*9680*/  LDL.64 R32, [R1+0x320] ;  /* 0x0003200001207983 */ /* 0x000ea80000100a00 */
[----:B------:R3:W2:Y:S04]  /*9690*/  LDG.E.U16 R173, desc[UR6][R8.64] ;  /* 0x0000000608ad7981 */ /* 0x0006a8000c1e1500 */
[----:B------:R-:W2:Y:S04]  /*96a0*/  LDL.64 R50, [R1+0x2f8] ;  /* 0x0002f80001327983 */ /* 0x000ea80000100a00 */
[----:B------:R-:W2:Y:S01]  /*96b0*/  LDL.64 R48, [R1+0x2d0] ;  /* 0x0002d00001307983 */ /* 0x000ea20000100a00 */
[----:B---3--:R-:W-:-:S03]  /*96c0*/  IMAD.WIDE R8, R2, 0x2, R162 ;  /* 0x0000000202087825 */ /* 0x008fc600078e02a2 */
[----:B------:R4:W3:Y:S01]  /*96d0*/  LDG.E.U16 R172, desc[UR6][R6.64] ;  /* 0x0000000606ac7981 */ /* 0x0008e2000c1e1500 */
[----:B-----5:R-:W-:-:S03]  /*96e0*/  IMAD.WIDE R10, R2, 0x2, R10 ;  /* 0x00000002020a7825 */ /* 0x020fc600078e020a */
[----:B------:R0:W5:Y:S01]  /*96f0*/  LDG.E.U16 R168, desc[UR6][R8.64] ;  /* 0x0000000608a87981 */ /* 0x000162000c1e1500 */
[----:B------:R-:W-:-:S03]  /*9700*/  IMAD.WIDE R20, R2, 0x2, R20 ;  /* 0x0000000202147825 */ /* 0x000fc600078e0214 */
[----:B------:R-:W3:Y:S01]  /*9710*/  LDL.64 R46, [R1+0x2c8] ;  /* 0x0002c800012e7983 */ /* 0x000ee20000100a00 */
[----:B----4-:R-:W-:-:S03]  /*9720*/  IMAD.WIDE R6, R2, 0x2, R160 ;  /* 0x0000000202067825 */ /* 0x010fc600078e02a0 */
[----:B------:R-:W4:Y:S01]  /*9730*/  LDL.64 R42, [R1+0x2b8] ;  /* 0x0002b800012a7983 */ /* 0x000f220000100a00 */
[----:B0-----:R-:W-:-:S03]  /*9740*/  IMAD.WIDE R8, R2, 0x2, R152 ;  /* 0x0000000202087825 */ /* 0x001fc600078e0298 */
[----:B------:R-:W5:Y:S01]  /*9750*/  LDL.64 R40, [R1+0x2f0] ;  /* 0x0002f00001287983 */ /* 0x000f620000100a00 */
[----:B------:R-:W-:-:S03]  /*9760*/  IMAD.WIDE R18, R2, 0x2, R18 ;  /* 0x0000000202127825 */ /* 0x000fc600078e0212 */
[----:B------:R0:W5:Y:S04]  /*9770*/  LDG.E.U16 R167, desc[UR6][R6.64] ;  /* 0x0000000606a77981 */ /* 0x000168000c1e1500 */
[----:B------:R-:W5:Y:S04]  /*9780*/  LDL.64 R44, [R1+0x2c0] ;  /* 0x0002c000012c7983 */ /* 0x000f680000100a00 */
[----:B------:R-:W5:Y:S01]  /*9790*/  LDG.E.U16 R163, desc[UR6][R8.64] ;  /* 0x0000000608a37981 */ /* 0x000f62000c1e1500 */
[----:B0-----:R-:W-:-:S03]  /*97a0*/  IMAD.WIDE R6, R2, 0x2, R22 ;  /* 0x0000000202067825 */ /* 0x001fc600078e0216 */
[----:B------:R-:W5:Y:S04]  /*97b0*/  LDL.64 R22, [R1+0x2a8] ;  /* 0x0002a80001167983 */ /* 0x000f680000100a00 */
[----:B------:R0:W5:Y:S04]  /*97c0*/  LDG.E.U16 R169, desc[UR6][R10.64] ;  /* 0x000000060aa97981 */ /* 0x000168000c1e1500 */
[----:B------:R-:W5:Y:S04]  /*97d0*/  LDL.64 R30, [R1+0x2b0] ;  /* 0x0002b000011e7983 */ /* 0x000f680000100a00 */
[----:B------:R1:W5:Y:S01]  /*97e0*/  LDG.E.U16 R171, desc[UR6][R20.64] ;  /* 0x0000000614ab7981 */ /* 0x000362000c1e1500 */
[----:B0-----:R-:W-:-:S03]  /*97f0*/  IMAD.WIDE R10, R2, 0x2, R154 ;  /* 0x00000002020a7825 */ /* 0x001fc600078e029a */
[----:B------:R0:W5:Y:S04]  /*9800*/  LDG.E.U16 R170, desc[UR6][R18.64] ;  /* 0x0000000612aa7981 */ /* 0x000168000c1e1500 */
[----:B------:R-:W5:Y:S01]  /*9810*/  LDL.64 R38, [R1+0x2e8] ;  /* 0x0002e80001267983 */ /* 0x000f620000100a00 */
[----:B-1----:R-:W-:-:S03]  /*9820*/  IMAD.WIDE R20, R2, 0x2, R158 ;  /* 0x0000000202147825 */ /* 0x002fc600078e029e */
[----:B------:R-:W5:Y:S01]  /*9830*/  LDL.64 R36, [R1+0x2e0] ;  /* 0x0002e00001247983 */ /* 0x000f620000100a00 */
[----:B0-----:R-:W-:-:S03]  /*9840*/  IMAD.WIDE R18, R2, 0x2, R156 ;  /* 0x0000000202127825 */ /* 0x001fc600078e029c */
[----:B------:R0:W5:Y:S04]  /*9850*/  LDG.E.U16 R164, desc[UR6][R10.64] ;  /* 0x000000060aa47981 */ /* 0x000168000c1e1500 */
[----:B------:R1:W5:Y:S04]  /*9860*/  LDG.E.U16 R162, desc[UR6][R6.64] ;  /* 0x0000000606a27981 */ /* 0x000368000c1e1500 */
[----:B------:R1:W5:Y:S04]  /*9870*/  LDG.E.U16 R166, desc[UR6][R20.64] ;  /* 0x0000000614a67981 */ /* 0x000368000c1e1500 */
[----:B------:R1:W5:Y:S01]  /*9880*/  LDG.E.U16 R165, desc[UR6][R18.64] ;  /* 0x0000000612a57981 */ /* 0x000362000c1e1500 */
[----:B--2---:R-:W-:-:S03]  /*9890*/  IMAD.WIDE R8, R2, 0x2, R24 ;  /* 0x0000000202087825 */ /* 0x004fc600078e0218 */
[----:B------:R-:W2:Y:S01]  /*98a0*/  LDL.64 R24, [R1+0x358] ;  /* 0x0003580001187983 */ /* 0x000ea20000100a00 */
[----:B0-----:R-:W-:-:S03]  /*98b0*/  IMAD.WIDE R10, R2, 0x2, R28 ;  /* 0x00000002020a7825 */ /* 0x001fc600078e021c */
[----:B------:R-:W2:Y:S01]  /*98c0*/  LDL.64 R28, [R1+0x2a0] ;  /* 0x0002a000011c7983 */ /* 0x000ea20000100a00 */
[----:B-1----:R-:W-:-:S03]  /*98d0*/  IMAD.WIDE R6, R2, 0x2, R26 ;  /* 0x0000000202067825 */ /* 0x002fc600078e021a */
[----:B------:R-:W2:Y:S01]  /*98e0*/  LDL.64 R26, [R1+0x318] ;  /* 0x00031800011a7983 */ /* 0x000ea20000100a00 */
[----:B------:R-:W-:-:S03]  /*98f0*/  IMAD.WIDE R20, R2, 0x2, R34 ;  /* 0x0000000202147825 */ /* 0x000fc600078e0222 */
[----:B------:R-:W2:Y:S01]  /*9900*/  LDL.64 R34, [R1+0x2d8] ;  /* 0x0002d80001227983 */ /* 0x000ea20000100a00 */
[----:B------:R-:W-:-:S03]  /*9910*/  IMAD.WIDE R18, R2, 0x2, R32 ;  /* 0x0000000202127825 */ /* 0x000fc600078e0220 */
[----:B------:R-:W2:Y:S04]  /*9920*/  LDL.64 R32, [R1+0x298] ;  /* 0x0002980001207983 */ /* 0x000ea80000100a00 */
[----:B------:R0:W2:Y:S04]  /*9930*/  LDG.E.U16 R161, desc[UR6][R20.64] ;  /* 0x0000000614a17981 */ /* 0x0000a8000c1e1500 */
[----:B------:R1:W2:Y:S04]  /*9940*/  LDG.E.U16 R160, desc[UR6][R18.64] ;  /* 0x0000000612a07981 */ /* 0x0002a8000c1e1500 */
[----:B------:R3:W2:Y:S01]  /*9950*/  LDG.E.U16 R159, desc[UR6][R10.64] ;  /* 0x000000060a9f7981 */ /* 0x0006a2000c1e1500 */
[----:B0-----:R-:W-:-:S03]  /*9960*/  IMAD.WIDE R20, R2, 0x2, R50 ;  /* 0x0000000202147825 */ /* 0x001fc600078e0232 */
[----:B------:R4:W2:Y:S01]  /*9970*/  LDG.E.U16 R157, desc[UR6][R6.64] ;  /* 0x00000006069d7981 */ /* 0x0008a2000c1e1500 */
[----:B-1----:R-:W-:-:S03]  /*9980*/  IMAD.WIDE R18, R2, 0x2, R48 ;  /* 0x0000000202127825 */ /* 0x002fc600078e0230 */
[----:B------:R5:W2:Y:S01]  /*9990*/  LDG.E.U16 R156, desc[UR6][R20.64] ;  /* 0x00000006149c7981 */ /* 0x000aa2000c1e1500 */
[----:B---3--:R-:W-:-:S03]  /*99a0*/  IMAD.WIDE R10, R2, 0x2, R46 ;  /* 0x00000002020a7825 */ /* 0x008fc600078e022e */
[----:B------:R-:W3:Y:S01]  /*99b0*/  LDG.E.U16 R155, desc[UR6][R18.64] ;  /* 0x00000006129b7981 */ /* 0x000ee2000c1e1500 */
[----:B----4-:R-:W-:-:S03]  /*99c0*/  IMAD.WIDE R6, R2, 0x2, R42 ;  /* 0x0000000202067825 */ /* 0x010fc600078e022a */
[----:B------:R0:W4:Y:S01]  /*99d0*/  LDG.E.U16 R158, desc[UR6][R8.64] ;  /* 0x00000006089e7981 */ /* 0x000122000c1e1500 */
[----:B-----5:R-:W-:-:S03]  /*99e0*/  IMAD.WIDE R20, R2, 0x2, R40 ;  /* 0x0000000202147825 */ /* 0x020fc600078e0228 */
[----:B------:R-:W5:Y:S04]  /*99f0*/  LDG.E.U16 R154, desc[UR6][R10.64] ;  /* 0x000000060a9a7981 */ /* 0x000f68000c1e1500 */
[----:B------:R1:W5:Y:S01]  /*9a00*/  LDG.E.U16 R152, desc[UR6][R6.64] ;  /* 0x0000000606987981 */ /* 0x000362000c1e1500 */
[C---:B0-----:R-:W-:Y:S01]  /*9a10*/  IMAD.WIDE R8, R2.reuse, 0x2, R44 ;  /* 0x0000000202087825 */ /* 0x041fe200078e022c */
[----:B------:R-:W0:Y:S04]  /*9a20*/  S2R R174, SR_TID.X ;  /* 0x0000000000ae7919 */ /* 0x000e280000002100 */
[----:B------:R1:W5:Y:S02]  /*9a30*/  LDG.E.U16 R153, desc[UR6][R8.64] ;  /* 0x0000000608997981 */ /* 0x000364000c1e1500 */
[----:B-1----:R-:W-:-:S02]  /*9a40*/  IMAD.WIDE R6, R2, 0x2, R22 ;  /* 0x0000000202067825 */ /* 0x002fc400078e0216 */
[----:B------:R2:W5:Y:S04]  /*9a50*/  LDG.E.U16 R23, desc[UR6][R20.64] ;  /* 0x0000000614177981 */ /* 0x000568000c1e1500 */
[----:B------:R-:W5:Y:S01]  /*9a60*/  LDG.E.U16 R4, desc[UR6][R6.64] ;  /* 0x0000000606047981 */ /* 0x000f62000c1e1500 */
[----:B------:R-:W-:-:S03]  /*9a70*/  IMAD.WIDE R8, R2, 0x2, R30 ;  /* 0x0000000202087825 */ /* 0x000fc600078e021e */
[----:B------:R-:W5:Y:S01]  /*9a80*/  LDL.64 R30, [R1+0x3b0] ;  /* 0x0003b000011e7983 */ /* 0x000f620000100a00 */
[----:B------:R-:W-:-:S03]  /*9a90*/  IMAD.WIDE R18, R2, 0x2, R38 ;  /* 0x0000000202127825 */ /* 0x000fc600078e0226 */
[----:B------:R1:W5:Y:S01]  /*9aa0*/  LDG.E.U16 R12, desc[UR6][R8.64] ;  /* 0x00000006080c7981 */ /* 0x000362000c1e1500 */
[----:B------:R-:W-:-:S03]  /*9ab0*/  IMAD.WIDE R10, R2, 0x2, R36 ;  /* 0x00000002020a7825 */ /* 0x000fc600078e0224 */
[----:B------:R0:W5:Y:S04]  /*9ac0*/  LDG.E.U16 R22, desc[UR6][R18.64] ;  /* 0x0000000612167981 */ /* 0x000168000c1e1500 */
[----:B------:R0:W5:Y:S01]  /*9ad0*/  LDG.E.U16 R16, desc[UR6][R10.64] ;  /* 0x000000060a107981 */ /* 0x000162000c1e1500 */
[----:B------:R-:W-:-:S03]  /*9ae0*/  UMOV UR45, 0x40000040 ;  /* 0x40000040002d7882 */ /* 0x000fc60000000000 */
[----:B------:R-:W5:Y:S04]  /*9af0*/  LDL.64 R44, [R1+0x250] ;  /* 0x00025000012c7983 */ /* 0x000f680000100a00 */
[----:B------:R-:W5:Y:S04]  /*9b00*/  LDL.64 R48, [R1+0x260] ;  /* 0x0002600001307983 */ /* 0x000f680000100a00 */
[----:B------:R-:W5:Y:S04]  /*9b10*/  LDL.64 R46, [R1+0x258] ;  /* 0x00025800012e7983 */ /* 0x000f680000100a00 */
[----:B------:R-:W5:Y:S04]  /*9b20*/  LDL.64 R38, [R1+0x238] ;  /* 0x0002380001267983 */ /* 0x000f680000100a00 */
[----:B------:R-:W5:Y:S04]  /*9b30*/  LDL.64 R40, [R1+0x240] ;  /* 0x0002400001287983 */ /* 0x000f680000100a00 */
[----:B------:R-:W5:Y:S04]  /*9b40*/  LDL.64 R42, [R1+0x248] ;  /* 0x00024800012a7983 */ /* 0x000f680000100a00 */
[----:B------:R-:W5:Y:S01]  /*9b50*/  LDL.64 R36, [R1+0x230] ;  /* 0x0002300001247983 */ /* 0x000f620000100a00 */
[----:B--2---:R-:W-:-:S03]  /*9b60*/  IMAD.WIDE R20, R2, 0x2, R24 ;  /* 0x0000000202147825 */ /* 0x004fc600078e0218 */
[----:B------:R-:W2:Y:S01]  /*9b70*/  LDL.64 R24, [R1+0x3b8] ;  /* 0x0003b80001187983 */ /* 0x000ea20000100a00 */
[----:B-1----:R-:W-:-:S03]  /*9b80*/  IMAD.WIDE R8, R2, 0x2, R28 ;  /* 0x0000000202087825 */ /* 0x002fc600078e021c */
[----:B------:R-:W2:Y:S01]  /*9b90*/  LDG.E.U16 R20, desc[UR6][R20.64] ;  /* 0x0000000614147981 */ /* 0x000ea2000c1e1500 */
[----:B0-----:R-:W-:-:S03]  /*9ba0*/  IMAD.WIDE R18, R2, 0x2, R26 ;  /* 0x0000000202127825 */ /* 0x001fc600078e021a */
[----:B------:R-:W2:Y:S01]  /*9bb0*/  LDG.E.U16 R8, desc[UR6][R8.64] ;  /* 0x0000000608087981 */ /* 0x000ea2000c1e1500 */
[----:B------:R-:W-:-:S03]  /*9bc0*/  IMAD.WIDE R10, R2, 0x2, R34 ;  /* 0x00000002020a7825 */ /* 0x000fc600078e0222 */
[----:B------:R-:W2:Y:S01]  /*9bd0*/  LDG.E.U16 R18, desc[UR6][R18.64] ;  /* 0x0000000612127981 */ /* 0x000ea2000c1e1500 */
[----:B------:R-:W-:-:S03]  /*9be0*/  IMAD.WIDE R6, R2, 0x2, R32 ;  /* 0x0000000202067825 */ /* 0x000fc600078e0220 */
[----:B------:R-:W2:Y:S04]  /*9bf0*/  LDG.E.U16 R10, desc[UR6][R10.64] ;  /* 0x000000060a0a7981 */ /* 0x000ea8000c1e1500 */
[----:B------:R0:W2:Y:S01]  /*9c00*/  LDG.E.U16 R6, desc[UR6][R6.64] ;  /* 0x0000000606067981 */ /* 0x0000a2000c1e1500 */
[----:B------:R-:W-:Y:S01]  /*9c10*/  BAR.SYNC.DEFER_BLOCKING 0x0 ;  /* 0x0000000000007b1d */ /* 0x000fe20000010000 */
[C---:B------:R-:W-:Y:S02]  /*9c20*/  LOP3.LUT R32, R13.reuse, 0x10, RZ, 0x3c, !PT ;  /* 0x000000100d207812 */ /* 0x040fe400078e3cff */
[----:B------:R-:W-:-:S03]  /*9c30*/  LOP3.LUT R34, R13, 0x20, RZ, 0x3c, !PT ;  /* 0x000000200d227812 */ /* 0x000fc600078e3cff */
[----:B------:R-:W2:Y:S04]  /*9c40*/  LDL.64 R28, [R1+0x3a8] ;  /* 0x0003a800011c7983 */ /* 0x000ea80000100a00 */
[----:B------:R-:W2:Y:S04]  /*9c50*/  LDL.64 R26, [R1+0x3a0] ;  /* 0x0003a000011a7983 */ /* 0x000ea80000100a00 */
[----:B------:R-:W-:Y:S04]  /*9c60*/  STS.U16 [R13+UR4+0x20000], R173 ;  /* 0x020000ad0d007988 */ /* 0x000fe80008000404 */
[----:B------:R-:W-:Y:S04]  /*9c70*/  STS.U16 [R13+UR4+0x20400], R166 ;  /* 0x020400a60d007988 */ /* 0x000fe80008000404 */
[----:B------:R-:W-:Y:S04]  /*9c80*/  STS.U16 [R13+UR4+0x20800], R159 ;  /* 0x0208009f0d007988 */ /* 0x000fe80008000404 */
[----:B---3--:R-:W-:Y:S04]  /*9c90*/  STS.U16 [R13+UR4+0x20c00], R155 ;  /* 0x020c009b0d007988 */ /* 0x008fe80008000404 */
[----:B------:R-:W-:Y:S04]  /*9ca0*/  STS.U16 [R32+UR4+0x20080], R172 ;  /* 0x020080ac20007988 */ /* 0x000fe80008000404 */
[----:B------:R-:W-:Y:S04]  /*9cb0*/  STS.U16 [R32+UR4+0x20480], R165 ;  /* 0x020480a520007988 */ /* 0x000fe80008000404 */
[----:B----4-:R-:W-:Y:S04]  /*9cc0*/  STS.U16 [R32+UR4+0x20880], R158 ;  /* 0x0208809e20007988 */ /* 0x010fe80008000404 */
[----:B-----5:R1:W-:Y:S04]  /*9cd0*/  STS.U16 [R32+UR4+0x20c80], R154 ;  /* 0x020c809a20007988 */ /* 0x0203e80008000404 */
[----:B------:R-:W-:Y:S04]  /*9ce0*/  STS.U16 [R34+UR4+0x20100], R171 ;  /* 0x020100ab22007988 */ /* 0x000fe80008000404 */
[----:B------:R-:W-:Y:S01]  /*9cf0*/  STS.U16 [R34+UR4+0x20500], R164 ;  /* 0x020500a422007988 */ /* 0x000fe20008000404 */
[----:B-1----:R-:W-:-:S03]  /*9d00*/  LOP3.LUT R32, R13, 0x30, RZ, 0x3c, !PT ;  /* 0x000000300d207812 */ /* 0x002fc600078e3cff */
[----:B------:R-:W-:Y:S04]  /*9d10*/  STS.U16 [R34+UR4+0x20900], R157 ;  /* 0x0209009d22007988 */ /* 0x000fe80008000404 */
[----:B------:R1:W-:Y:S04]  /*9d20*/  STS.U16 [R34+UR4+0x20d00], R153 ;  /* 0x020d009922007988 */ /* 0x0003e80008000404 */
[----:B------:R-:W-:Y:S04]  /*9d30*/  STS.U16 [R32+UR4+0x20180], R170 ;  /* 0x020180aa20007988 */ /* 0x000fe80008000404 */
[----:B------:R-:W-:Y:S04]  /*9d40*/  STS.U16 [R32+UR4+0x20580], R163 ;  /* 0x020580a320007988 */ /* 0x000fe80008000404 */
[----:B------:R-:W-:Y:S04]  /*9d50*/  STS.U16 [R32+UR4+0x20980], R156 ;  /* 0x0209809c20007988 */ /* 0x000fe80008000404 */
[----:B------:R3:W-:Y:S01]  /*9d60*/  STS.U16 [R32+UR4+0x20d80], R152 ;  /* 0x020d809820007988 */ /* 0x0007e20008000404 */
[----:B0-----:R-:W-:-:S02]  /*9d70*/  LOP3.LUT R7, R13, 0x70, RZ, 0x3c, !PT ;  /* 0x000000700d077812 */ /* 0x001fc400078e3cff */
[----:B------:R-:W-:Y:S01]  /*9d80*/  SHF.R.U32.HI R33, RZ, 0x5, R174 ;  /* 0x00000005ff217819 */ /* 0x000fe200000116ae */
[----:B-1----:R-:W4:Y:S03]  /*9d90*/  LDL.64 R34, [R1+0x228] ;  /* 0x0002280001227983 */ /* 0x002f260000100a00 */
[----:B------:R-:W-:Y:S02]  /*9da0*/  R2UR UR8, R33 ;  /* 0x00000000210872ca */ /* 0x000fe400000e0000 */
[----:B------:R-:W-:Y:S01]  /*9db0*/  R2UR UR38, R30 ;  /* 0x000000001e2672ca */ /* 0x000fe200000e0000 */
[----:B---3--:R-:W3:Y:S10]  /*9dc0*/  LDL.64 R32, [R1+0x220] ;  /* 0x0002200001207983 */ /* 0x008ef40000100a00 */
[----:B------:R-:W-:-:S04]  /*9dd0*/  USHF.L.U32 UR8, UR8, 0x9, URZ ;  /* 0x0000000908087899 */ /* 0x000fc8000800063f */
[----:B------:R-:W-:-:S04]  /*9de0*/  ULOP3.LUT UR8, UR8, 0x800, URZ, 0xc0, !UPT ;  /* 0x0000080008087892 */ /* 0x000fc8000f8ec03f */
[----:B------:R-:W-:-:S04]  /*9df0*/  ULEA.HI UR8, UR4, UR8, URZ, 0x1c ;  /* 0x0000000804087291 */ /* 0x000fc8000f8fe03f */
[----:B------:R-:W-:-:S04]  /*9e00*/  ULOP3.LUT UR44, UR8, 0x3fff, URZ, 0xc0, !UPT ;  /* 0x00003fff082c7892 */ /* 0x000fc8000f8ec03f */
[----:B------:R-:W-:Y:S01]  /*9e10*/  UIADD3 UR48, UP0, UR44, 0x80, URZ ;  /* 0x000000802c307890 */ /* 0x000fe2000ff1e03f */
[----:B------:R-:W-:-:S03]  /*9e20*/  UMOV UR8, URZ ;  /* 0x0000003f00087c82 */ /* 0x000fc60008000000 */
[----:B------:R-:W-:Y:S01]  /*9e30*/  UIADD3.X UR49, UR8, 0x40000040, URZ, UP0, !UPT ;  /* 0x4000004008317890 */ /* 0x000fe200087fe43f */
[----:B--2---:R-:W-:Y:S02]  /*9e40*/  R2UR UR34, R24 ;  /* 0x00000000182272ca */ /* 0x004fe400000e0000 */
[----:B------:R-:W-:Y:S02]  /*9e50*/  LOP3.LUT R24, R13, 0x40, RZ, 0x3c, !PT ;  /* 0x000000400d187812 */ /* 0x000fe400078e3cff */
[----:B------:R-:W-:Y:S02]  /*9e60*/  R2UR UR35, R25 ;  /* 0x00000000192372ca */ /* 0x000fe400000e0000 */
[C---:B------:R-:W-:Y:S01]  /*9e70*/  LOP3.LUT R25, R13.reuse, 0x50, RZ, 0x3c, !PT ;  /* 0x000000500d197812 */ /* 0x040fe200078e3cff */
[----:B------:R-:W-:Y:S04]  /*9e80*/  STS.U16 [R24+UR4+0x20200], R169 ;  /* 0x020200a918007988 */ /* 0x000fe80008000404 */
[----:B------:R-:W-:Y:S04]  /*9e90*/  STS.U16 [R24+UR4+0x20600], R162 ;  /* 0x020600a218007988 */ /* 0x000fe80008000404 */
[----:B------:R-:W-:Y:S04]  /*9ea0*/  STS.U16 [R24+UR4+0x20a00], R23 ;  /* 0x020a001718007988 */ /* 0x000fe80008000404 */
[----:B------:R0:W-:Y:S04]  /*9eb0*/  STS.U16 [R24+UR4+0x20e00], R12 ;  /* 0x020e000c18007988 */ /* 0x0001e80008000404 */
[----:B------:R-:W-:Y:S04]  /*9ec0*/  STS.U16 [R25+UR4+0x20280], R168 ;  /* 0x020280a819007988 */ /* 0x000fe80008000404 */
[----:B------:R-:W-:Y:S01]  /*9ed0*/  STS.U16 [R25+UR4+0x20680], R161 ;  /* 0x020680a119007988 */ /* 0x000fe20008000404 */
        /* <DEDUP_REMOVED lines=10> */
[----:B------:R1:W-:Y:S01]  /*9f80*/  STS.U16 [R7+UR4+0x20f80], R6 ;  /* 0x020f800607007988 */ /* 0x0003e20008000404 */
[----:B------:R2:W-:Y:S06]  /*9f90*/  MEMBAR.ALL.CTA ;  /* 0x0000000000007992 */ /* 0x0005ec0000008000 */
[----:B--2---:R-:W2:Y:S01]  /*9fa0*/  FENCE.VIEW.ASYNC.S ;  /* 0x00000000000073c6 */ /* 0x004ea20000000000 */
[----:B------:R-:W-:Y:S01]  /*9fb0*/  UIADD3.64 UR32, UR48, 0x80, URZ ;  /* 0x0000008030207897 */ /* 0x000fe2000fffe03f */
[----:B------:R-:W-:Y:S01]  /*9fc0*/  R2UR UR39, R31 ;  /* 0x000000001f2772ca */ /* 0x000fe200000e0000 */
[----:B------:R-:W-:Y:S01]  /*9fd0*/  UIADD3.64 UR36, UR48, 0x100, URZ ;  /* 0x0000010030247897 */ /* 0x000fe2000fffe03f */
[----:B------:R-:W-:-:S02]  /*9fe0*/  R2UR UR42, R28 ;  /* 0x000000001c2a72ca */ /* 0x000fc400000e0000 */
[----:B------:R-:W-:Y:S01]  /*9ff0*/  R2UR UR43, R29 ;  /* 0x000000001d2b72ca */ /* 0x000fe200000e0000 */
[----:B------:R-:W-:Y:S01]  /*a000*/  UIADD3.64 UR40, UR48, 0x180, URZ ;  /* 0x0000018030287897 */ /* 0x000fe2000fffe03f */
[----:B------:R-:W-:Y:S02]  /*a010*/  R2UR UR54, R26 ;  /* 0x000000001a3672ca */ /* 0x000fe400000e0000 */
[----:B------:R-:W-:Y:S01]  /*a020*/  R2UR UR55, R27 ;  /* 0x000000001b3772ca */ /* 0x000fe200000e0000 */
[----:B------:R-:W-:Y:S01]  /*a030*/  UIADD3.64 UR52, UR48, 0x200, URZ ;  /* 0x0000020030347897 */ /* 0x000fe2000fffe03f */
[----:B0-----:R-:W5:Y:S01]  /*a040*/  LDL.64 R10, [R1+0x290] ;  /* 0x00029000010a7983 */ /* 0x001f620000100a00 */
[----:B------:R-:W-:Y:S01]  /*a050*/  UIADD3.64 UR56, UR48, 0x280, URZ ;  /* 0x0000028030387897 */ /* 0x000fe2000fffe03f */
[----:B------:R-:W-:Y:S01]  /*a060*/  UMOV UR16, UR38 ;  /* 0x0000002600107c82 */ /* 0x000fe20008000000 */
[----:B------:R-:W-:Y:S01]  /*a070*/  UMOV UR20, UR34 ;  /* 0x0000002200147c82 */ /* 0x000fe20008000000 */
[----:B------:R-:W-:Y:S01]  /*a080*/  UMOV UR21, UR35 ;  /* 0x0000002300157c82 */ /* 0x000fe20008000000 */
[----:B------:R-:W-:Y:S01]  /*a090*/  UIADD3.64 UR24, UR48, 0x500, URZ ;  /* 0x0000050030187897 */ /* 0x000fe2000fffe03f */
[----:B------:R-:W4:Y:S01]  /*a0a0*/  LDL.64 R22, [R1+0x398] ;  /* 0x0003980001167983 */ /* 0x000f220000100a00 */
[----:B------:R-:W-:-:S03]  /*a0b0*/  UIADD3.64 UR28, UR48, 0x580, URZ ;  /* 0x00000580301c7897 */ /* 0x000fc6000fffe03f */
[----:B------:R-:W3:Y:S01]  /*a0c0*/  LDL.64 R8, [R1+0x288] ;  /* 0x0002880001087983 */ /* 0x000ee20000100a00 */
[----:B--2---:R-:W-:Y:S06]  /*a0d0*/  BAR.SYNC.DEFER_BLOCKING 0x0 ;  /* 0x0000000000007b1d */ /* 0x004fec0000010000 */
[----:B------:R-:W-:Y:S01]  /*a0e0*/  UMOV UR8, UR54 ;  /* 0x0000003600087c82 */ /* 0x000fe20008000000 */
[----:B------:R-:W-:Y:S01]  /*a0f0*/  UMOV UR12, UR42 ;  /* 0x0000002a000c7c82 */ /* 0x000fe20008000000 */
[----:B------:R-:W-:Y:S01]  /*a100*/  UMOV UR13, UR43 ;  /* 0x0000002b000d7c82 */ /* 0x000fe20008000000 */
[----:B------:R-:W-:Y:S01]  /*a110*/  UMOV UR17, UR39 ;  /* 0x0000002700117c82 */ /* 0x000fe20008000000 */
[----:B------:R-:W2:Y:S04]  /*a120*/  LDL.64 R26, [R1+0x278] ;  /* 0x00027800011a7983 */ /* 0x000ea80000100a00 */
[----:B------:R-:W3:Y:S04]  /*a130*/  LDL.64 R24, [R1+0x270] ;  /* 0x0002700001187983 */ /* 0x000ee80000100a00 */
[----:B------:R-:W1:Y:S04]  /*a140*/  LDL.64 R20, [R1+0x280] ;  /* 0x0002800001147983 */ /* 0x000e680000100a00 */
[----:B------:R-:W3:Y:S01]  /*a150*/  LDL.64 R18, [R1+0x268] ;  /* 0x0002680001127983 */ /* 0x000ee20000100a00 */
[----:B------:R-:W-:-:S03]  /*a160*/  WARPGROUP.ARRIVE ;  /* 0x00000000000079c5 */ /* 0x000fc60000000000 */
[----:B------:R-:W3:Y:S03]  /*a170*/  LDL.64 R28, [R1+0x210] ;  /* 0x00021000011c7983 */ /* 0x000ee60000100a00 */
[----:B------:R-:W-:Y:S01]  /*a180*/  HGMMA.64x32x16.F32 R168, gdesc[UR44].tnspA, RZ, !UPT, gsb0 ;  /* 0x206000002ca879f0 */ /* 0x000fe2000c0008ff */
[----:B------:R-:W3:Y:S02]  /*a190*/  LDL.64 R30, [R1+0x218] ;  /* 0x00021800011e7983 */ /* 0x000ee40000100a00 */
[----:B------:R-:W-:Y:S02]  /*a1a0*/  WARPGROUP.DEPBAR.LE gsb0, 0x0 ;  /* 0x00008000000079c5 */ /* 0x000fe40000010000 */
[----:B------:R-:W-:-:S06]  /*a1b0*/  WARPGROUP.ARRIVE ;  /* 0x00000000000079c5 */ /* 0x000fcc0000000000 */
[----:B------:R-:W-:Y:S03]  /*a1c0*/  HGMMA.64x32x16.F32 R168, gdesc[UR48].tnspA, R168, gsb0 ;  /* 0x2060000030a879f0 */ /* 0x000fe600080008a8 */
        /* <DEDUP_REMOVED lines=14> */
[----:B------:R-:W-:Y:S01]  /*a2b0*/  HGMMA.64x32x16.F32 R168, gdesc[UR56].tnspA, R168, gsb0 ;  /* 0x2060000038a879f0 */ /* 0x000fe200080008a8 */
[----:B------:R-:W-:Y:S01]  /*a2c0*/  UMOV UR9, UR55 ;  /* 0x0000003700097c82 */ /* 0x000fe20008000000 */
[----:B------:R-:W-:Y:S01]  /*a2d0*/  UMOV UR56, UR8 ;  /* 0x0000000800387c82 */ /* 0x000fe20008000000 */
[----:B------:R-:W-:Y:S01]  /*a2e0*/  UMOV UR57, UR9 ;  /* 0x0000000900397c82 */ /* 0x000fe20008000000 */
[----:B------:R-:W-:Y:S01]  /*a2f0*/  UIADD3.64 UR8, UR48, 0x300, URZ ;  /* 0x0000030030087897 */ /* 0x000fe2000fffe03f */
[----:B------:R-:W-:Y:S02]  /*a300*/  WARPGROUP.DEPBAR.LE gsb0, 0x0 ;  /* 0x00008000000079c5 */ /* 0x000fe40000010000 */
[----:B------:R-:W-:-:S06]  /*a310*/  WARPGROUP.ARRIVE ;  /* 0x00000000000079c5 */ /* 0x000fcc0000000000 */
[----:B------:R-:W-:Y:S01]  /*a320*/  HGMMA.64x32x16.F32 R168, gdesc[UR8].tnspA, R168, gsb0 ;  /* 0x2060000008a879f0 */ /* 0x000fe200080008a8 */
        /* <DEDUP_REMOVED lines=24> */
[----:B------:R-:W-:Y:S02]  /*a4b0*/  R2UR UR35, R191 ;  /* 0x00000000bf2372ca */ /* 0x000fe400000e0000 */
[----:B------:R-:W-:Y:S01]  /*a4c0*/  R2UR UR34, R189 ;  /* 0x00000000bd2272ca */ /* 0x000fe200000e0000 */
[----:B------:R-:W-:Y:S01]  /*a4d0*/  UIADD3.64 UR32, UR48, 0x600, URZ ;  /* 0x0000060030207897 */ /* 0x000fe2000fffe03f */
[----:B------:R-:W-:Y:S02]  /*a4e0*/  WARPGROUP.DEPBAR.LE gsb0, 0x0 ;  /* 0x00008000000079c5 */ /* 0x000fe40000010000 */
[----:B------:R-:W-:-:S09]  /*a4f0*/  WARPGROUP.ARRIVE ;  /* 0x00000000000079c5 */ /* 0x000fd20000000000 */
        /* <DEDUP_REMOVED lines=13> */
[----:B------:R-:W-:Y:S02]  /*a5d0*/  UIADD3.64 UR44, UR48, 0xf80, URZ ;  /* 0x00000f80302c7897 */ /* 0x000fe4000fffe03f */
[----:B------:R-:W-:Y:S02]  /*a5e0*/  WARPGROUP.DEPBAR.LE gsb0, 0x0 ;  /* 0x00008000000079c5 */ /* 0x000fe40000010000 */
[----:B------:R-:W-:-:S06]  /*a5f0*/  WARPGROUP.ARRIVE ;  /* 0x00000000000079c5 */ /* 0x000fcc0000000000 */
[----:B------:R-:W-:Y:S01]  /*a600*/  HGMMA.64x32x16.F32 R152, gdesc[UR44].tnspA, RZ, !UPT, gsb0 ;  /* 0x206000002c9879f0 */ /* 0x000fe2000c0008ff */
[----:B------:R-:W-:Y:S01]  /*a610*/  UIADD3.64 UR52, UR48, 0x1000, URZ ;  /* 0x0000100030347897 */ /* 0x000fe2000fffe03f */
[----:B------:R-:W-:Y:S01]  /*a620*/  UMOV UR54, UR50 ;  /* 0x0000003200367c82 */ /* 0x000fe20008000000 */
[----:B------:R-:W-:Y:S01]  /*a630*/  UMOV UR55, UR51 ;  /* 0x0000003300377c82 */ /* 0x000fe20008000000 */
[----:B------:R-:W-:Y:S02]  /*a640*/  WARPGROUP.DEPBAR.LE gsb0, 0x0 ;  /* 0x00008000000079c5 */ /* 0x000fe40000010000 */
[----:B------:R-:W-:-:S06]  /*a650*/  WARPGROUP.ARRIVE ;  /* 0x00000000000079c5 */ /* 0x000fcc0000000000 */
[----:B------:R-:W-:Y:S01]  /*a660*/  HGMMA.64x32x16.F32 R152, gdesc[UR52].tnspA, R152, gsb0 ;  /* 0x20600000349879f0 */ /* 0x000fe20008000898 */
        /* <DEDUP_REMOVED lines=30> */
[----:B------:R-:W-:Y:S02]  /*a850*/  UIADD3.64 UR8, UR48, 0x1300, URZ ;  /* 0x0000130030087897 */ /* 0x000fe4000fffe03f */
        /* <DEDUP_REMOVED lines=11> */
[----:B------:R-:W-:Y:S01]  /*a910*/  UIADD3.64 UR20, UR48, 0x1480, URZ ;  /* 0x0000148030147897 */ /* 0x000fe2000fffe03f */
[----:B-----5:R-:W-:Y:S01]  /*a920*/  IMAD.WIDE R10, R0, 0x2, R10 ;  /* 0x00000002000a7825 */ /* 0x020fe200078e020a */
[----:B----4-:R-:W-:-:S04]  /*a930*/  R2UR UR55, R23 ;  /* 0x00000000173772ca */ /* 0x010fc800000e0000 */
[----:B------:R2:W4:Y:S02]  /*a940*/  LDG.E.U16 R23, desc[UR6][R10.64] ;  /* 0x000000060a177981 */ /* 0x000524000c1e1500 */
[----:B--2---:R-:W-:Y:S02]  /*a950*/  IMAD.WIDE R10, R0, 0x2, R26 ;  /* 0x00000002000a7825 */ /* 0x004fe400078e021a */
[----:B------:R-:W2:Y:S01]  /*a960*/  LDL.64 R26, [R1+0x208] ;  /* 0x00020800011a7983 */ /* 0x000ea20000100a00 */
[----:B------:R-:W-:Y:S02]  /*a970*/  WARPGROUP.DEPBAR.LE gsb0, 0x0 ;  /* 0x00008000000079c5 */ /* 0x000fe40000010000 */
[----:B------:R-:W-:-:S06]  /*a980*/  WARPGROUP.ARRIVE ;  /* 0x00000000000079c5 */ /* 0x000fcc0000000000 */
[----:B------:R-:W-:Y:S01]  /*a990*/  HGMMA.64x32x16.F32 R152, gdesc[UR20].tnspA, R152, gsb0 ;  /* 0x20600000149879f0 */ /* 0x000fe20008000898 */
[----:B------:R-:W-:Y:S01]  /*a9a0*/  UIADD3.64 UR24, UR48, 0x1500, URZ ;  /* 0x0000150030187897 */ /* 0x000fe2000fffe03f */
[----:B---3--:R-:W-:Y:S01]  /*a9b0*/  IMAD.WIDE R8, R0, 0x2, R8 ;  /* 0x0000000200087825 */ /* 0x008fe200078e0208 */
[----:B------:R-:W-:-:S04]  /*a9c0*/  R2UR UR54, R22 ;  /* 0x00000000163672ca */ /* 0x000fc800000e0000 */
[----:B------:R0:W3:Y:S02]  /*a9d0*/  LDG.E.U16 R22, desc[UR6][R8.64] ;  /* 0x0000000608167981 */ /* 0x0000e4000c1e1500 */
[----:B0-----:R-:W-:Y:S02]  /*a9e0*/  IMAD.WIDE R8, R0, 0x2, R24 ;  /* 0x0000000200087825 */ /* 0x001fe400078e0218 */
[----:B------:R-:W5:Y:S01]  /*a9f0*/  LDL.64 R24, [R1+0x200] ;  /* 0x0002000001187983 */ /* 0x000f620000100a00 */
[----:B------:R-:W-:Y:S02]  /*aa00*/  WARPGROUP.DEPBAR.LE gsb0, 0x0 ;  /* 0x00008000000079c5 */ /* 0x000fe40000010000 */
[----:B------:R-:W-:-:S06]  /*aa10*/  WARPGROUP.ARRIVE ;  /* 0x00000000000079c5 */ /* 0x000fcc0000000000 */
[----:B------:R-:W-:Y:S01]  /*aa20*/  HGMMA.64x32x16.F32 R152, gdesc[UR24].tnspA, R152, gsb0 ;  /* 0x20600000189879f0 */ /* 0x000fe20008000898 */
[C---:B-1----:R-:W-:Y:S01]  /*aa30*/  IMAD.WIDE R6, R0.reuse, 0x2, R20 ;  /* 0x0000000200067825 */ /* 0x042fe200078e0214 */
[----:B------:R-:W-:Y:S01]  /*aa40*/  UIADD3.64 UR28, UR48, 0x1580, URZ ;  /* 0x00001580301c7897 */ /* 0x000fe2000fffe03f */
[----:B------:R-:W4:Y:S04]  /*aa50*/  LDG.E.U16 R20, desc[UR6][R10.64] ;  /* 0x000000060a147981 */ /* 0x000f28000c1e1500 */
[----:B------:R0:W3:Y:S02]  /*aa60*/  LDG.E.U16 R21, desc[UR6][R6.64] ;  /* 0x0000000606157981 */ /* 0x0000e4000c1e1500 */
[C---:B0-----:R-:W-:Y:S02]  /*aa70*/  IMAD.WIDE R6, R0.reuse, 0x2, R18 ;  /* 0x0000000200067825 */ /* 0x041fe400078e0212 */
[----:B------:R-:W3:Y:S04]  /*aa80*/  LDG.E.U16 R19, desc[UR6][R8.64] ;  /* 0x0000000608137981 */ /* 0x000ee8000c1e1500 */
[----:B------:R0:W3:Y:S02]  /*aa90*/  LDG.E.U16 R18, desc[UR6][R6.64] ;  /* 0x0000000606127981 */ /* 0x0000e4000c1e1500 */
[----:B0-----:R-:W-:-:S05]  /*aaa0*/  IMAD.WIDE R6, R0, 0x2, R44 ;  /* 0x0000000200067825 */ /* 0x001fca00078e022c */
[----:B------:R0:W4:Y:S01]  /*aab0*/  LDG.E.U16 R4, desc[UR6][R6.64] ;  /* 0x0000000606047981 */ /* 0x000122000c1e1500 */
[C---:B------:R-:W-:Y:S01]  /*aac0*/  IMAD.WIDE R10, R0.reuse, 0x2, R48 ;  /* 0x00000002000a7825 */ /* 0x040fe200078e0230 */
[----:B------:R-:W-:Y:S02]  /*aad0*/  WARPGROUP.DEPBAR.LE gsb0, 0x0 ;  /* 0x00008000000079c5 */ /* 0x000fe40000010000 */
[----:B------:R-:W-:Y:S02]  /*aae0*/  WARPGROUP.ARRIVE ;  /* 0x00000000000079c5 */ /* 0x000fe40000000000 */
[----:B------:R-:W3:Y:S04]  /*aaf0*/  LDG.E.U16 R16, desc[UR6][R10.64] ;  /* 0x000000060a107981 */ /* 0x000ee8000c1e1500 */
[----:B------:R-:W-:Y:S01]  /*ab00*/  HGMMA.64x32x16.F32 R152, gdesc[UR28].tnspA, R152, gsb0 ;  /* 0x206000001c9879f0 */ /* 0x000fe20008000898 */
[----:B------:R-:W-:-:S05]  /*ab10*/  IMAD.WIDE R8, R0, 0x2, R46 ;  /* 0x0000000200087825 */ /* 0x000fca00078e022e */
[----:B------:R-:W3:Y:S01]  /*ab20*/  LDG.E.U16 R12, desc[UR6][R8.64] ;  /* 0x00000006080c7981 */ /* 0x000ee2000c1e1500 */
[----:B------:R-:W-:Y:S01]  /*ab30*/  UIADD3.64 UR32, UR48, 0x1600, URZ ;  /* 0x0000160030207897 */ /* 0x000fe2000fffe03f */
[----:B------:R-:W-:Y:S02]  /*ab40*/  WARPGROUP.DEPBAR.LE gsb0, 0x0 ;  /* 0x00008000000079c5 */ /* 0x000fe40000010000 */
[----:B------:R-:W-:-:S06]  /*ab50*/  WARPGROUP.ARRIVE ;  /* 0x00000000000079c5 */ /* 0x000fcc0000000000 */
[----:B------:R-:W-:Y:S01]  /*ab60*/  HGMMA.64x32x16.F32 R152, gdesc[UR32].tnspA, R152, gsb0 ;  /* 0x20600000209879f0 */ /* 0x000fe20008000898 */
[----:B------:R-:W-:Y:S01]  /*ab70*/  UIADD3.64 UR36, UR48, 0x1680, URZ ;  /* 0x0000168030247897 */ /* 0x000fe2000fffe03f */
[----:B0-----:R-:W-:Y:S01]  /*ab80*/  IMAD.WIDE R6, R0, 0x2, R38 ;  /* 0x0000000200067825 */ /* 0x001fe200078e0226 */
[----:B------:R-:W-:-:S04]  /*ab90*/  UIADD3.64 UR40, UR48, 0x1700, URZ ;  /* 0x0000170030287897 */ /* 0x000fc8000fffe03f */
[----:B------:R0:W3:Y:S01]  /*aba0*/  LDG.E.U16 R215, desc[UR6][R6.64] ;  /* 0x0000000606d77981 */ /* 0x0000e2000c1e1500 */
[----:B------:R-:W-:Y:S02]  /*abb0*/  WARPGROUP.DEPBAR.LE gsb0, 0x0 ;  /* 0x00008000000079c5 */ /* 0x000fe40000010000 */
[----:B------:R-:W-:-:S06]  /*abc0*/  WARPGROUP.ARRIVE ;  /* 0x00000000000079c5 */ /* 0x000fcc0000000000 */
[----:B------:R-:W-:Y:S01]  /*abd0*/  HGMMA.64x32x16.F32 R152, gdesc[UR36].tnspA, R152, gsb0 ;  /* 0x20600000249879f0 */ /* 0x000fe20008000898 */
[----:B0-----:R-:W-:-:S05]  /*abe0*/  IMAD.WIDE R6, R0, 0x2, R32 ;  /* 0x0000000200067825 */ /* 0x001fca00078e0220 */
[----:B------:R2:W3:Y:S02]  /*abf0*/  LDG.E.U16 R211, desc[UR6][R6.64] ;  /* 0x0000000606d37981 */ /* 0x0004e4000c1e1500 */
[----:B--2---:R-:W-:-:S05]  /*ac00*/  IMAD.WIDE R6, R0, 0x2, R26 ;  /* 0x0000000200067825 */ /* 0x004fca00078e021a */
[----:B------:R0:W2:Y:S02]  /*ac10*/  LDG.E.U16 R203, desc[UR6][R6.64] ;  /* 0x0000000606cb7981 */ /* 0x0000a4000c1e1500 */
[----:B0-----:R-:W-:-:S05]  /*ac20*/  IMAD.WIDE R6, R0, 0x2, R248 ;  /* 0x0000000200067825 */ /* 0x001fca00078e02f8 */
[----:B------:R0:W2:Y:S02]  /*ac30*/  LDG.E.U16 R194, desc[UR6][R6.64] ;  /* 0x0000000606c27981 */ /* 0x0000a4000c1e1500 */
[----:B0-----:R-:W-:-:S05]  /*ac40*/  IMAD.WIDE R6, R0, 0x2, R244 ;  /* 0x0000000200067825 */ /* 0x001fca00078e02f4 */
[----:B------:R0:W2:Y:S01]  /*ac50*/  LDG.E.U16 R189, desc[UR6][R6.64] ;  /* 0x0000000606bd7981 */ /* 0x0000a2000c1e1500 */
[----:B------:R-:W-:Y:S02]  /*ac60*/  WARPGROUP.DEPBAR.LE gsb0, 0x0 ;  /* 0x00008000000079c5 */ /* 0x000fe40000010000 */
[----:B------:R-:W-:-:S06]  /*ac70*/  WARPGROUP.ARRIVE ;  /* 0x00000000000079c5 */ /* 0x000fcc0000000000 */
[----:B------:R-:W-:Y:S01]  /*ac80*/  HGMMA.64x32x16.F32 R152, gdesc[UR40].tnspA, R152, gsb0 ;  /* 0x20600000289879f0 */ /* 0x000fe20008000898 */
[----:B0-----:R-:W-:-:S05]  /*ac90*/  IMAD.WIDE R6, R0, 0x2, R242 ;  /* 0x0000000200067825 */ /* 0x001fca00078e02f2 */
[----:B------:R0:W2:Y:S01]  /*aca0*/  LDG.E.U16 R191, desc[UR6][R6.64] ;  /* 0x0000000606bf7981 */ /* 0x0000a2000c1e1500 */
[----:B------:R-:W-:-:S05]  /*acb0*/  IMAD.WIDE R8, R0, 0x2, R40 ;  /* 0x0000000200087825 */ /* 0x000fca00078e0228 */
[----:B------:R1:W2:Y:S01]  /*acc0*/  LDG.E.U16 R216, desc[UR6][R8.64] ;  /* 0x0000000608d87981 */ /* 0x0002a2000c1e1500 */
[----:B0-----:R-:W-:-:S05]  /*acd0*/  IMAD.WIDE R6, R0, 0x2, R240 ;  /* 0x0000000200067825 */ /* 0x001fca00078e02f0 */
[----:B------:R0:W2:Y:S01]  /*ace0*/  LDG.E.U16 R192, desc[UR6][R6.64] ;  /* 0x0000000606c07981 */ /* 0x0000a2000c1e1500 */
[----:B-1----:R-:W-:-:S04]  /*acf0*/  IMAD.WIDE R8, R0, 0x2, R34 ;  /* 0x0000000200087825 */ /* 0x002fc800078e0222 */
[C---:B------:R-:W-:Y:S01]  /*ad00*/  IMAD.WIDE R10, R0.reuse, 0x2, R42 ;  /* 0x00000002000a7825 */ /* 0x040fe200078e022a */
[----:B------:R1:W2:Y:S03]  /*ad10*/  LDG.E.U16 R213, desc[UR6][R8.64] ;  /* 0x0000000608d57981 */ /* 0x0002a6000c1e1500 */
[C---:B0-----:R-:W-:Y:S01]  /*ad20*/  IMAD.WIDE R6, R0.reuse, 0x2, R238 ;  /* 0x0000000200067825 */ /* 0x041fe200078e02ee */
[----:B------:R-:W2:Y:S04]  /*ad30*/  LDG.E.U16 R217, desc[UR6][R10.64] ;  /* 0x000000060ad97981 */ /* 0x000ea8000c1e1500 */
[----:B------:R0:W2:Y:S01]  /*ad40*/  LDG.E.U16 R201, desc[UR6][R6.64] ;  /* 0x0000000606c97981 */ /* 0x0000a2000c1e1500 */
[----:B-1----:R-:W-:-:S05]  /*ad50*/  IMAD.WIDE R8, R0, 0x2, R28 ;  /* 0x0000000200087825 */ /* 0x002fca00078e021c */
[----:B------:R1:W2:Y:S01]  /*ad60*/  LDG.E.U16 R204, desc[UR6][R8.64] ;  /* 0x0000000608cc7981 */ /* 0x0002a2000c1e1500 */
[----:B0-----:R-:W-:-:S05]  /*ad70*/  IMAD.WIDE R6, R0, 0x2, R236 ;  /* 0x0000000200067825 */ /* 0x001fca00078e02ec */
[----:B------:R0:W2:Y:S01]  /*ad80*/  LDG.E.U16 R205, desc[UR6][R6.64] ;  /* 0x0000000606cd7981 */ /* 0x0000a2000c1e1500 */
[----:B------:R-:W-:-:S04]  /*ad90*/  IMAD.WIDE R10, R0, 0x2, R36 ;  /* 0x00000002000a7825 */ /* 0x000fc800078e0224 */
[C---:B-1----:R-:W-:Y:S01]  /*ada0*/  IMAD.WIDE R8, R0.reuse, 0x2, R250 ;  /* 0x0000000200087825 */ /* 0x042fe200078e02fa */
[----:B------:R-:W1:Y:S03]  /*adb0*/  S2R R196, SR_TID.X ;  /* 0x0000000000c47919 */ /* 0x000e660000002100 */
[C---:B0-----:R-:W-:Y:S01]  /*adc0*/  IMAD.WIDE R6, R0.reuse, 0x2, R234 ;  /* 0x0000000200067825 */ /* 0x041fe200078e02ea */
[----:B------:R-:W2:Y:S04]  /*add0*/  LDG.E.U16 R214, desc[UR6][R10.64] ;  /* 0x000000060ad67981 */ /* 0x000ea8000c1e1500 */
[----:B------:R0:W2:Y:S04]  /*ade0*/  LDG.E.U16 R206, desc[UR6][R6.64] ;  /* 0x0000000606ce7981 */ /* 0x0000a8000c1e1500 */
[----:B------:R5:W2:Y:S01]  /*adf0*/  LDG.E.U16 R195, desc[UR6][R8.64] ;  /* 0x0000000608c37981 */ /* 0x000aa2000c1e1500 */
[----:B0-----:R-:W-:-:S04]  /*ae00*/  IMAD.WIDE R6, R0, 0x2, R230 ;  /* 0x0000000200067825 */ /* 0x001fc800078e02e6 */
[C---:B------:R-:W-:Y:S01]  /*ae10*/  IMAD.WIDE R10, R0.reuse, 0x2, R30 ;  /* 0x00000002000a7825 */ /* 0x040fe200078e021e */
[----:B------:R0:W2:Y:S03]  /*ae20*/  LDG.E.U16 R210, desc[UR6][R6.64] ;  /* 0x0000000606d27981 */ /* 0x0000a6000c1e1500 */
[C---:B-----5:R-:W-:Y:S01]  /*ae30*/  IMAD.WIDE R8, R0.reuse, 0x2, R246 ;  /* 0x0000000200087825 */ /* 0x060fe200078e02f6 */
[----:B------:R5:W2:Y:S04]  /*ae40*/  LDG.E.U16 R207, desc[UR6][R10.64] ;  /* 0x000000060acf7981 */ /* 0x000aa8000c1e1500 */
[----:B------:R4:W2:Y:S01]  /*ae50*/  LDG.E.U16 R193, desc[UR6][R8.64] ;  /* 0x0000000608c17981 */ /* 0x0008a2000c1e1500 */
[----:B0-----:R-:W-:-:S04]  /*ae60*/  IMAD.WIDE R6, R0, 0x2, R228 ;  /* 0x0000000200067825 */ /* 0x001fc800078e02e4 */
[C---:B-----5:R-:W-:Y:S01]  /*ae70*/  IMAD.WIDE R10, R0.reuse, 0x2, R24 ;  /* 0x00000002000a7825 */ /* 0x060fe200078e0218 */
[----:B------:R0:W5:Y:S03]  /*ae80*/  LDG.E.U16 R212, desc[UR6][R6.64] ;  /* 0x0000000606d47981 */ /* 0x000166000c1e1500 */
[----:B----4-:R-:W-:Y:S01]  /*ae90*/  IMAD.WIDE R8, R0, 0x2, R232 ;  /* 0x0000000200087825 */ /* 0x010fe200078e02e8 */
[----:B------:R-:W4:Y:S01]  /*aea0*/  LDG.E.U16 R202, desc[UR6][R10.64] ;  /* 0x000000060aca7981 */ /* 0x000f22000c1e1500 */
[----:B------:R-:W-:-:S03]  /*aeb0*/  WARPGROUP.DEPBAR.LE gsb0, 0x0 ;  /* 0x00008000000079c5 */ /* 0x000fc60000010000 */
[----:B------:R-:W5:Y:S01]  /*aec0*/  LDG.E.U16 R209, desc[UR6][R8.64] ;  /* 0x0000000608d17981 */ /* 0x000f62000c1e1500 */
[----:B0-----:R-:W-:-:S05]  /*aed0*/  IMAD.WIDE R6, R0, 0x2, R226 ;  /* 0x0000000200067825 */ /* 0x001fca00078e02e2 */
[----:B------:R0:W5:Y:S01]  /*aee0*/  LDG.E.U16 R208, desc[UR6][R6.64] ;  /* 0x0000000606d07981 */ /* 0x000162000c1e1500 */
[----:B------:R-:W-:Y:S01]  /*aef0*/  BAR.SYNC.DEFER_BLOCKING 0x0 ;  /* 0x0000000000007b1d */ /* 0x000fe20000010000 */
[----:B-1----:R-:W-:-:S04]  /*af00*/  SHF.L.U32 R25, R196, 0x1, RZ ;  /* 0x00000001c4197819 */ /* 0x002fc800000006ff */
[----:B------:R-:W-:Y:S01]  /*af10*/  LOP3.LUT R25, R25, 0x6, RZ, 0xc0, !PT ;  /* 0x0000000619197812 */ /* 0x000fe200078ec0ff */
[----:B------:R-:W-:Y:S01]  /*af20*/  FMUL R172, R172, UR5 ;  /* 0x00000005acac7c20 */ /* 0x000fe20008400000 */
[----:B0-----:R-:W-:Y:S01]  /*af30*/  FMUL R6, R169, UR5 ;  /* 0x00000005a9067c20 */ /* 0x001fe20008400000 */
[----:B------:R0:W-:Y:S04]  /*af40*/  STS.U16 [R3+UR4+0x21000], R4 ;  /* 0x0210000403007988 */ /* 0x0001e80008000404 */
[----:B------:R1:W-:Y:S01]  /*af50*/  STS.U16 [R3+UR4+0x20600], R20 ;  /* 0x0206001403007988 */ /* 0x0003e20008000404 */
[----:B0-----:R-:W-:-:S03]  /*af60*/  IADD3 R4, P1, R25, UR61, RZ ;  /* 0x0000003d19047c10 */ /* 0x001fc6000ff3e0ff */
[----:B---3--:R0:W-:Y:S01]  /*af70*/  STS.U16 [R3+UR4+0x20800], R19 ;  /* 0x0208001303007988 */ /* 0x0081e20008000404 */
[----:B-1----:R-:W-:Y:S02]  /*af80*/  IADD3.X R20, RZ, UR60, RZ, P1, !PT ;  /* 0x0000003cff147c10 */ /* 0x002fe40008ffe4ff */
[C---:B0-----:R-:W-:Y:S01]  /*af90*/  IADD3 R19, P6, R4.reuse, 0x8, RZ ;  /* 0x0000000804137810 */ /* 0x041fe20007fde0ff */
[----:B------:R0:W-:Y:S01]  /*afa0*/  STS.U16 [R3+UR4+0x20a00], R18 ;  /* 0x020a001203007988 */ /* 0x0001e20008000404 */
[-C--:B------:R-:W-:Y:S02]  /*afb0*/  ISETP.GE.U32.AND P5, PT, R4, R5.reuse, PT ;  /* 0x000000050400720c */ /* 0x080fe40003fa6070 */
[----:B------:R-:W-:Y:S01]  /*afc0*/  ISETP.GT.U32.AND P2, PT, R19, R5, PT ;  /* 0x000000051300720c */ /* 0x000fe20003f44070 */
[----:B------:R-:W-:Y:S01]  /*afd0*/  IMAD.X R218, RZ, RZ, R20, P6 ;  /* 0x000000ffffda7224 */ /* 0x000fe200030e0614 */
[----:B------:R-:W-:Y:S02]  /*afe0*/  ISETP.GE.U32.AND.EX P5, PT, R20, RZ, PT, P5 ;  /* 0x000000ff1400720c */ /* 0x000fe40003fa6150 */
[----:B0-----:R-:W-:-:S02]  /*aff0*/  IADD3 R18, P1, R4, 0x9, RZ ;  /* 0x0000000904127810 */ /* 0x001fc40007f3e0ff */
[----:B------:R-:W-:Y:S02]  /*b000*/  ISETP.GT.U32.AND.EX P2, PT, R218, RZ, PT, P2 ;  /* 0x000000ffda00720c */ /* 0x000fe40003f44120 */
[----:B------:R-:W-:Y:S02]  /*b010*/  IADD3.X R199, RZ, R20, RZ, P1, !PT ;  /* 0x00000014ffc77210 */ /* 0x000fe40000ffe4ff */
[----:B------:R-:W-:Y:S01]  /*b020*/  IADD3 R9, P1, R4, 0x10, RZ ;  /* 0x0000001004097810 */ /* 0x000fe20007f3e0ff */
[----:B------:R-:W-:Y:S01]  /*b030*/  FMUL R169, R173, UR5 ;  /* 0x00000005ada97c20 */ /* 0x000fe20008400000 */
[----:B------:R-:W-:Y:S02]  /*b040*/  FSEL R172, R172, -INF , !P2 ;  /* 0xff800000acac7808 */ /* 0x000fe40005000000 */
[----:B------:R-:W-:Y:S02]  /*b050*/  IADD3 R10, P2, R4, 0x11, RZ ;  /* 0x00000011040a7810 */ /* 0x000fe40007f5e0ff */
[----:B------:R-:W-:-:S02]  /*b060*/  FSEL R173, R6, -INF , !P5 ;  /* 0xff80000006ad7808 */ /* 0x000fc40006800000 */
[-C--:B------:R-:W-:Y:S02]  /*b070*/  ISETP.GT.U32.AND P6, PT, R18, R5.reuse, PT ;  /* 0x000000051200720c */ /* 0x080fe40003fc4070 */
[-C--:B------:R-:W-:Y:S02]  /*b080*/  ISETP.GT.U32.AND P5, PT, R9, R5.reuse, PT ;  /* 0x000000050900720c */ /* 0x080fe40003fa4070 */
[----:B------:R-:W-:Y:S01]  /*b090*/  IADD3.X R197, RZ, R20, RZ, P1, !PT ;  /* 0x00000014ffc57210 */ /* 0x000fe20000ffe4ff */
[----:B------:R-:W-:Y:S02]  /*b0a0*/  IMAD.X R198, RZ, RZ, R20, P2 ;  /* 0x000000ffffc67224 */ /* 0x000fe400010e0614 */
[----:B------:R-:W-:Y:S01]  /*b0b0*/  FMUL R184, R176, UR5 ;  /* 0x00000005b0b87c20 */ /* 0x000fe20008400000 */
[----:B------:R-:W-:Y:S02]  /*b0c0*/  ISETP.GT.U32.AND.EX P6, PT, R199, RZ, PT, P6 ;  /* 0x000000ffc700720c */ /* 0x000fe40003fc4160 */
[----:B------:R-:W-:-:S02]  /*b0d0*/  ISETP.GT.U32.AND P1, PT, R10, R5, PT ;  /* 0x000000050a00720c */ /* 0x000fc40003f24070 */
[----:B------:R-:W-:Y:S01]  /*b0e0*/  ISETP.GT.U32.AND.EX P5, PT, R197, RZ, PT, P5 ;  /* 0x000000ffc500720c */ /* 0x000fe20003fa4150 */
[----:B------:R-:W-:Y:S01]  /*b0f0*/  FMUL R185, R177, UR5 ;  /* 0x00000005b1b97c20 */ /* 0x000fe20008400000 */
[----:B------:R0:W-:Y:S01]  /*b100*/  STS.U16 [R3+UR4+0x20c00], R16 ;  /* 0x020c001003007988 */ /* 0x0001e20008000404 */
[----:B------:R-:W-:Y:S02]  /*b110*/  FSEL R169, R169, -INF , !P6 ;  /* 0xff800000a9a97808 */ /* 0x000fe40007000000 */
[----:B------:R-:W-:Y:S02]  /*b120*/  ISETP.GT.U32.AND.EX P1, PT, R198, RZ, PT, P1 ;  /* 0x000000ffc600720c */ /* 0x000fe40003f24110 */
[----:B------:R-:W-:Y:S02]  /*b130*/  FSEL R184, R184, -INF , !P5 ;  /* 0xff800000b8b87808 */ /* 0x000fe40006800000 */
[----:B------:R-:W-:Y:S02]  /*b140*/  LOP3.LUT R24, R5, 0x8, RZ, 0xfc, !PT ;  /* 0x0000000805187812 */ /* 0x000fe400078efcff */
[----:B------:R-:W-:-:S02]  /*b150*/  IADD3 R6, P5, R4, 0x19, RZ ;  /* 0x0000001904067810 */ /* 0x000fc40007fbe0ff */
[C---:B0-----:R-:W-:Y:S02]  /*b160*/  IADD3 R16, P6, R4.reuse, 0x18, RZ ;  /* 0x0000001804107810 */ /* 0x041fe40007fde0ff */
[----:B------:R-:W-:Y:S01]  /*b170*/  FSEL R185, R185, -INF , !P1 ;  /* 0xff800000b9b97808 */ /* 0x000fe20004800000 */
[----:B------:R0:W-:Y:S01]  /*b180*/  STS.U16 [R3+UR4+0x20e00], R12 ;  /* 0x020e000c03007988 */ /* 0x0001e20008000404 */
[----:B------:R-:W-:Y:S02]  /*b190*/  ISETP.GT.U32.AND P0, PT, R4, R24, PT ;  /* 0x000000180400720c */ /* 0x000fe40003f04070 */
[-C--:B------:R-:W-:Y:S02]  /*b1a0*/  ISETP.GT.U32.AND P2, PT, R16, R5.reuse, PT ;  /* 0x000000051000720c */ /* 0x080fe40003f44070 */
[----:B------:R-:W-:Y:S02]  /*b1b0*/  ISETP.GT.U32.AND P1, PT, R6, R5, PT ;  /* 0x000000050600720c */ /* 0x000fe40003f24070 */
[----:B------:R-:W-:-:S02]  /*b1c0*/  IADD3.X R196, RZ, R20, RZ, P6, !PT ;  /* 0x00000014ffc47210 */ /* 0x000fc400037fe4ff */
[----:B------:R-:W-:Y:S01]  /*b1d0*/  IADD3.X R200, RZ, R20, RZ, P5, !PT ;  /* 0x00000014ffc87210 */ /* 0x000fe20002ffe4ff */
[----:B0-----:R-:W-:Y:S01]  /*b1e0*/  FMUL R12, R168, UR5 ;  /* 0x00000005a80c7c20 */ /* 0x001fe20008400000 */
[----:B------:R-:W-:Y:S01]  /*b1f0*/  FMUL R186, R180, UR5 ;  /* 0x00000005b4ba7c20 */ /* 0x000fe20008400000 */
[----:B------:R-:W-:Y:S01]  /*b200*/  FMUL R187, R181, UR5 ;  /* 0x00000005b5bb7c20 */ /* 0x000fe20008400000 */
[----:B------:R-:W-:Y:S01]  /*b210*/  FMUL R168, R170, UR5 ;  /* 0x00000005aaa87c20 */ /* 0x000fe20008400000 */
[----:B------:R-:W-:Y:S01]  /*b220*/  ISETP.GT.U32.AND.EX P0, PT, R20, RZ, PT, P0 ;  /* 0x000000ff1400720c */ /* 0x000fe20003f04100 */
[----:B------:R-:W3:Y:S01]  /*b230*/  LDL.64 R180, [R1+0x390] ;  /* 0x0003900001b47983 */ /* 0x000ee20000100a00 */
[----:B------:R-:W-:Y:S02]  /*b240*/  ISETP.GT.U32.AND.EX P2, PT, R196, RZ, PT, P2 ;  /* 0x000000ffc400720c */ /* 0x000fe40003f44120 */
[----:B------:R-:W-:Y:S02]  /*b250*/  ISETP.GT.U32.AND.EX P1, PT, R200, RZ, PT, P1 ;  /* 0x000000ffc800720c */ /* 0x000fe40003f24110 */
[----:B------:R-:W-:-:S02]  /*b260*/  FSEL R186, R186, -INF , !P2 ;  /* 0xff800000baba7808 */ /* 0x000fc40005000000 */
[----:B------:R-:W-:Y:S02]  /*b270*/  FSEL R187, R187, -INF , !P1 ;  /* 0xff800000bbbb7808 */ /* 0x000fe40004800000 */
[----:B------:R-:W-:Y:S02]  /*b280*/  FSEL R168, R168, -INF , !P0 ;  /* 0xff800000a8a87808 */ /* 0x000fe40004000000 */
[-C--:B------:R-:W-:Y:S02]  /*b290*/  ISETP.GE.U32.AND P4, PT, R4, R24.reuse, PT ;  /* 0x000000180400720c */ /* 0x080fe40003f86070 */
[-C--:B------:R-:W-:Y:S02]  /*b2a0*/  ISETP.GT.U32.AND P6, PT, R18, R24.reuse, PT ;  /* 0x000000181200720c */ /* 0x080fe40003fc4070 */
[-C--:B------:R-:W-:Y:S02]  /*b2b0*/  ISETP.GT.U32.AND P5, PT, R9, R24.reuse, PT ;  /* 0x000000180900720c */ /* 0x080fe40003fa4070 */
[----:B------:R-:W-:-:S02]  /*b2c0*/  ISETP.GT.U32.AND P2, PT, R10, R24, PT ;  /* 0x000000180a00720c */ /* 0x000fc40003f44070 */
[-C--:B------:R-:W-:Y:S02]  /*b2d0*/  ISETP.GT.U32.AND P1, PT, R16, R24.reuse, PT ;  /* 0x000000181000720c */ /* 0x080fe40003f24070 */
[----:B------:R-:W-:Y:S02]  /*b2e0*/  ISETP.GT.U32.AND P0, PT, R6, R24, PT ;  /* 0x000000180600720c */ /* 0x000fe40003f04070 */
[----:B------:R-:W3:Y:S04]  /*b2f0*/  LDL.LU.64 R24, [R1] ;  /* 0x0000000001187983 */ /* 0x000ee80000300a00 */
[----:B------:R-:W3:Y:S04]  /*b300*/  LDL.LU.64 R26, [R1+0x8] ;  /* 0x00000800011a7983 */ /* 0x000ee80000300a00 */
        /* <DEDUP_REMOVED lines=61> */
[----:B------:R-:W3:Y:S01]  /*b6e0*/  LDL.LU.64 R150, [R1+0x1f8] ;  /* 0x0001f80001967983 */ /* 0x000ee20000300a00 */
[----:B------:R-:W-:-:S04]  /*b6f0*/  ISETP.GT.U32.AND P3, PT, R4, R5, PT ;  /* 0x000000050400720c */ /* 0x000fc80003f64070 */
[----:B------:R-:W-:-:S04]  /*b700*/  ISETP.GT.U32.AND.EX P3, PT, R20, RZ, PT, P3 ;  /* 0x000000ff1400720c */ /* 0x000fc80003f64130 */
[----:B------:R-:W-:-:S04]  /*b710*/  FSEL R12, R12, -INF , !P3 ;  /* 0xff8000000c0c7808 */ /* 0x000fc80005800000 */
[----:B------:R-:W-:-:S04]  /*b720*/  FMNMX R7, R12, R173, !PT ;  /* 0x000000ad0c077209 */ /* 0x000fc80007800000 */
[----:B------:R-:W-:-:S04]  /*b730*/  FMNMX R7, R172, R7, !PT ;  /* 0x00000007ac077209 */ /* 0x000fc80007800000 */
[----:B------:R-:W-:-:S04]  /*b740*/  FMNMX R7, R169, R7, !PT ;  /* 0x00000007a9077209 */ /* 0x000fc80007800000 */
[----:B------:R-:W-:-:S04]  /*b750*/  FMNMX R7, R184, R7, !PT ;  /* 0x00000007b8077209 */ /* 0x000fc80007800000 */
[----:B------:R-:W-:Y:S01]  /*b760*/  FMNMX R7, R185, R7, !PT ;  /* 0x00000007b9077209 */ /* 0x000fe20007800000 */
[----:B------:R0:W-:Y:S01]  /*b770*/  STS.U16 [R3+UR4+0x20000], R23 ;  /* 0x0200001703007988 */ /* 0x0001e20008000404 */
[----:B------:R-:W-:Y:S02]  /*b780*/  ISETP.GE.U32.AND.EX P4, PT, R20, RZ, PT, P4 ;  /* 0x000000ff1400720c */ /* 0x000fe40003f86140 */
[----:B------:R-:W-:Y:S01]  /*b790*/  FMNMX R7, R186, R7, !PT ;  /* 0x00000007ba077209 */ /* 0x000fe20007800000 */
[----:B------:R1:W-:Y:S03]  /*b7a0*/  STS.U16 [R3+UR4+0x20200], R22 ;  /* 0x0202001603007988 */ /* 0x0003e60008000404 */
[----:B------:R-:W-:Y:S01]  /*b7b0*/  FMNMX R7, R187, R7, !PT ;  /* 0x00000007bb077209 */ /* 0x000fe20007800000 */
[----:B0-----:R-:W-:Y:S01]  /*b7c0*/  FMUL R23, R171, UR5 ;  /* 0x00000005ab177c20 */ /* 0x001fe20008400000 */
[----:B------:R0:W-:Y:S01]  /*b7d0*/  STS.U16 [R3+UR4+0x20400], R21 ;  /* 0x0204001503007988 */ /* 0x0001e20008000404 */
[----:B-1----:R-:W-:-:S03]  /*b7e0*/  FMUL R22, R174, UR5 ;  /* 0x00000005ae167c20 */ /* 0x002fc60008400000 */
[----:B------:R-:W-:Y:S01]  /*b7f0*/  FSEL R23, R23, -INF , !P4 ;  /* 0xff80000017177808 */ /* 0x000fe20006000000 */
[----:B------:R-:W1:Y:S01]  /*b800*/  SHFL.BFLY PT, R11, R7, 0x2, 0x1f ;  /* 0x0c401f00070b7f89 */ /* 0x000e6200000e0000 */
[----:B------:R-:W-:Y:S02]  /*b810*/  ISETP.GT.U32.AND.EX P6, PT, R199, RZ, PT, P6 ;  /* 0x000000ffc700720c */ /* 0x000fe40003fc4160 */
[----:B------:R-:W-:Y:S01]  /*b820*/  FSEL R22, R22, -INF , !P3 ;  /* 0xff80000016167808 */ /* 0x000fe20005800000 */
[----:B0-----:R-:W-:Y:S01]  /*b830*/  FMUL R21, R175, UR5 ;  /* 0x00000005af157c20 */ /* 0x001fe20008400000 */
[----:B------:R-:W-:Y:S01]  /*b840*/  FMNMX R8, R168, R23, !PT ;  /* 0x00000017a8087209 */ /* 0x000fe20007800000 */
[----:B------:R-:W-:Y:S01]  /*b850*/  FMUL R178, R178, UR5 ;  /* 0x00000005b2b27c20 */ /* 0x000fe20008400000 */
[----:B------:R-:W-:Y:S02]  /*b860*/  ISETP.GT.U32.AND.EX P5, PT, R197, RZ, PT, P5 ;  /* 0x000000ffc500720c */ /* 0x000fe40003fa4150 */
[----:B------:R-:W-:-:S02]  /*b870*/  FSEL R21, R21, -INF , !P6 ;  /* 0xff80000015157808 */ /* 0x000fc40007000000 */
[----:B------:R-:W-:Y:S01]  /*b880*/  FMNMX R8, R22, R8, !PT ;  /* 0x0000000816087209 */ /* 0x000fe20007800000 */
[----:B------:R-:W-:Y:S01]  /*b890*/  FMUL R177, R179, UR5 ;  /* 0x00000005b3b17c20 */ /* 0x000fe20008400000 */
[----:B------:R-:W-:Y:S02]  /*b8a0*/  ISETP.GT.U32.AND.EX P2, PT, R198, RZ, PT, P2 ;  /* 0x000000ffc600720c */ /* 0x000fe40003f44120 */
[----:B------:R-:W-:Y:S02]  /*b8b0*/  FSEL R178, R178, -INF , !P5 ;  /* 0xff800000b2b27808 */ /* 0x000fe40006800000 */
        /* <DEDUP_REMOVED lines=8> */
[----:B------:R-:W-:Y:S02]  /*b940*/  FMNMX R8, R177, R8, !PT ;  /* 0x00000008b1087209 */ /* 0x000fe40007800000 */
[----:B------:R-:W-:Y:S02]  /*b950*/  FSEL R183, R183, -INF , !P0 ;  /* 0xff800000b7b77808 */ /* 0x000fe40004000000 */
[----:B------:R-:W-:-:S02]  /*b960*/  FMNMX R8, R176, R8, !PT ;  /* 0x00000008b0087209 */ /* 0x000fc40007800000 */
[----:B-1----:R-:W-:Y:S02]  /*b970*/  FMNMX R7, R7, R11, !PT ;  /* 0x0000000b07077209 */ /* 0x002fe40007800000 */
[----:B------:R-:W-:-:S03]  /*b980*/  FMNMX R8, R183, R8, !PT ;  /* 0x00000008b7087209 */ /* 0x000fc60007800000 */
[----:B------:R-:W0:Y:S04]  /*b990*/  SHFL.BFLY PT, R11, R7, 0x1, 0x1f ;  /* 0x0c201f00070b7f89 */ /* 0x000e2800000e0000 */
[----:B------:R-:W1:Y:S01]  /*b9a0*/  SHFL.BFLY PT, R170, R8, 0x2, 0x1f ;  /* 0x0c401f0008aa7f89 */ /* 0x000e6200000e0000 */
[----:B0-----:R-:W-:Y:S02]  /*b9b0*/  FMNMX R11, R7, R11, !PT ;  /* 0x0000000b070b7209 */ /* 0x001fe40007800000 */
[----:B-1----:R-:W-:-:S05]  /*b9c0*/  FMNMX R7, R8, R170, !PT ;  /* 0x000000aa08077209 */ /* 0x002fca0007800000 */
[----:B------:R-:W0:Y:S01]  /*b9d0*/  SHFL.BFLY PT, R8, R7, 0x1, 0x1f ;  /* 0x0c201f0007087f89 */ /* 0x000e2200000e0000 */
[----:B------:R-:W-:-:S03]  /*b9e0*/  FMNMX R11, R11, R188, !PT ;  /* 0x000000bc0b0b7209 */ /* 0x000fc60007800000 */
[----:B--2---:R-:W-:Y:S02]  /*b9f0*/  STS.U16 [R3+UR4+0x21200], R217 ;  /* 0x021200d903007988 */ /* 0x004fe40008000404 */
[--C-:B------:R-:W-:Y:S02]  /*ba00*/  FADD R12, R12, -R11.reuse ;  /* 0x8000000b0c0c7221 */ /* 0x100fe40000000000 */
[----:B------:R-:W-:Y:S02]  /*ba10*/  STS.U16 [R3+UR4+0x21400], R216 ;  /* 0x021400d803007988 */ /* 0x000fe40008000404 */
[----:B------:R-:W-:Y:S02]  /*ba20*/  FMUL R12, R12, 1.4426950216293334961 ;  /* 0x3fb8aa3b0c0c7820 */ /* 0x000fe40000400000 */
[----:B------:R-:W-:Y:S04]  /*ba30*/  STS.U16 [R3+UR4+0x21600], R215 ;  /* 0x021600d703007988 */ /* 0x000fe80008000404 */
[----:B------:R-:W-:Y:S04]  /*ba40*/  STS.U16 [R3+UR4+0x21800], R214 ;  /* 0x021800d603007988 */ /* 0x000fe80008000404 */
[----:B------:R-:W-:Y:S04]  /*ba50*/  STS.U16 [R3+UR4+0x21a00], R213 ;  /* 0x021a00d503007988 */ /* 0x000fe80008000404 */
[----:B------:R-:W-:Y:S04]  /*ba60*/  STS.U16 [R3+UR4+0x21c00], R211 ;  /* 0x021c00d303007988 */ /* 0x000fe80008000404 */
[----:B------:R-:W-:Y:S04]  /*ba70*/  STS.U16 [R3+UR4+0x21e00], R207 ;  /* 0x021e00cf03007988 */ /* 0x000fe80008000404 */
[----:B------:R-:W-:Y:S04]  /*ba80*/  STS.U16 [R3+UR4+0x22000], R204 ;  /* 0x022000cc03007988 */ /* 0x000fe80008000404 */
[----:B------:R-:W-:Y:S04]  /*ba90*/  STS.U16 [R3+UR4+0x22200], R203 ;  /* 0x022200cb03007988 */ /* 0x000fe80008000404 */
[----:B----4-:R-:W-:Y:S04]  /*baa0*/  STS.U16 [R3+UR4+0x22400], R202 ;  /* 0x022400ca03007988 */ /* 0x010fe80008000404 */
[----:B------:R1:W-:Y:S04]  /*bab0*/  STS.U16 [R3+UR4+0x22600], R195 ;  /* 0x022600c303007988 */ /* 0x0003e80008000404 */
[----:B------:R-:W-:Y:S04]  /*bac0*/  STS.U16 [R3+UR4+0x22800], R194 ;  /* 0x022800c203007988 */ /* 0x000fe80008000404 */
[----:B------:R2:W-:Y:S04]  /*bad0*/  STS.U16 [R3+UR4+0x22a00], R193 ;  /* 0x022a00c103007988 */ /* 0x0005e80008000404 */
[----:B------:R4:W-:Y:S04]  /*bae0*/  STS.U16 [R3+UR4+0x22c00], R189 ;  /* 0x022c00bd03007988 */ /* 0x0009e80008000404 */
[----:B------:R-:W-:Y:S04]  /*baf0*/  STS.U16 [R3+UR4+0x22e00], R191 ;  /* 0x022e00bf03007988 */ /* 0x000fe80008000404 */
[----:B------:R4:W-:Y:S04]  /*bb00*/  STS.U16 [R3+UR4+0x23000], R192 ;  /* 0x023000c003007988 */ /* 0x0009e80008000404 */
[----:B------:R-:W-:Y:S04]  /*bb10*/  STS.U16 [R3+UR4+0x23200], R201 ;  /* 0x023200c903007988 */ /* 0x000fe80008000404 */
[----:B------:R-:W-:Y:S04]  /*bb20*/  STS.U16 [R3+UR4+0x23400], R205 ;  /* 0x023400cd03007988 */ /* 0x000fe80008000404 */
[----:B------:R-:W-:Y:S04]  /*bb30*/  STS.U16 [R3+UR4+0x23600], R206 ;  /* 0x023600ce03007988 */ /* 0x000fe80008000404 */
[----:B-----5:R-:W-:Y:S04]  /*bb40*/  STS.U16 [R3+UR4+0x23800], R209 ;  /* 0x023800d103007988 */ /* 0x020fe80008000404 */
[----:B------:R-:W-:Y:S04]  /*bb50*/  STS.U16 [R3+UR4+0x23a00], R210 ;  /* 0x023a00d203007988 */ /* 0x000fe80008000404 */
[----:B------:R-:W-:Y:S04]  /*bb60*/  STS.U16 [R3+UR4+0x23c00], R212 ;  /* 0x023c00d403007988 */ /* 0x000fe80008000404 */
[----:B------:R-:W-:Y:S01]  /*bb70*/  STS.U16 [R3+UR4+0x23e00], R208 ;  /* 0x023e00d003007988 */ /* 0x000fe20008000404 */
[----:B------:R5:W-:Y:S06]  /*bb80*/  MEMBAR.ALL.CTA ;  /* 0x0000000000007992 */ /* 0x000bec0000008000 */
[----:B-----5:R-:W5:Y:S01]  /*bb90*/  FENCE.VIEW.ASYNC.S ;  /* 0x00000000000073c6 */ /* 0x020f620000000000 */
[----:B-1----:R0:W-:Y:S01]  /*bba0*/  MUFU.EX2 R195, R12 ;  /* 0x0000000c00c37308 */ /* 0x0021e20000000800 */
[----:B------:R-:W-:Y:S01]  /*bbb0*/  FADD R169, R169, -R11 ;  /* 0x8000000ba9a97221 */ /* 0x000fe20000000000 */
[----:B0-----:R-:W-:-:S03]  /*bbc0*/  FMNMX R12, R7, R8, !PT ;  /* 0x00000008070c7209 */ /* 0x001fc60007800000 */
[----:B------:R-:W-:Y:S01]  /*bbd0*/  FMUL R7, R169, 1.4426950216293334961 ;  /* 0x3fb8aa3ba9077820 */ /* 0x000fe20000400000 */
[----:B------:R-:W-:-:S03]  /*bbe0*/  FMNMX R12, R12, R190, !PT ;  /* 0x000000be0c0c7209 */ /* 0x000fc60007800000 */
[----:B--2---:R0:W-:Y:S01]  /*bbf0*/  MUFU.EX2 R193, R7 ;  /* 0x0000000700c17308 */ /* 0x0041e20000000800 */
[----:B------:R-:W-:Y:S01]  /*bc00*/  FADD R8, -R11, R188 ;  /* 0x000000bc0b087221 */ /* 0x000fe20000000100 */
[--C-:B------:R-:W-:Y:S01]  /*bc10*/  FADD R173, R173, -R11.reuse ;  /* 0x8000000badad7221 */ /* 0x100fe20000000000 */
[--C-:B----4-:R-:W-:Y:S01]  /*bc20*/  FADD R189, R23, -R12.reuse ;  /* 0x8000000c17bd7221 */ /* 0x110fe20000000000 */
[----:B------:R-:W-:Y:S01]  /*bc30*/  FADD R188, R22, -R12 ;  /* 0x8000000c16bc7221 */ /* 0x000fe20000000000 */
[----:B0-----:R-:W-:Y:S01]  /*bc40*/  FADD R7, -R12, R190 ;  /* 0x000000be0c077221 */ /* 0x001fe20000000100 */
[----:B------:R-:W-:Y:S01]  /*bc50*/  FADD R172, R172, -R11 ;  /* 0x8000000bacac7221 */ /* 0x000fe20000000000 */
[----:B------:R-:W-:Y:S01]  /*bc60*/  FMUL R8, R8, 1.4426950216293334961 ;  /* 0x3fb8aa3b08087820 */ /* 0x000fe20000400000 */
[--C-:B------:R-:W-:Y:S01]  /*bc70*/  FADD R168, R168, -R12.reuse ;  /* 0x8000000ca8a87221 */ /* 0x100fe20000000000 */
[----:B------:R-:W-:Y:S01]  /*bc80*/  FADD R21, R21, -R12 ;  /* 0x8000000c15157221 */ /* 0x000fe20000000000 */
[----:B------:R-:W-:Y:S01]  /*bc90*/  FMUL R7, R7, 1.4426950216293334961 ;  /* 0x3fb8aa3b07077820 */ /* 0x000fe20000400000 */
[----:B------:R-:W-:Y:S01]  /*bca0*/  FMUL R189, R189, 1.4426950216293334961 ;  /* 0x3fb8aa3bbdbd7820 */ /* 0x000fe20000400000 */
[----:B------:R-:W-:Y:S01]  /*bcb0*/  FMUL R188, R188, 1.4426950216293334961 ;  /* 0x3fb8aa3bbcbc7820 */ /* 0x000fe20000400000 */
[----:B------:R-:W-:Y:S01]  /*bcc0*/  FMUL R173, R173, 1.4426950216293334961 ;  /* 0x3fb8aa3badad7820 */ /* 0x000fe20000400000 */
[----:B------:R-:W-:Y:S01]  /*bcd0*/  FMUL R172, R172, 1.4426950216293334961 ;  /* 0x3fb8aa3bacac7820 */ /* 0x000fe20000400000 */
[----:B------:R-:W-:Y:S01]  /*bce0*/  FMUL R168, R168, 1.4426950216293334961 ;  /* 0x3fb8aa3ba8a87820 */ /* 0x000fe20000400000 */
[----:B------:R-:W-:Y:S01]  /*bcf0*/  FMUL R21, R21, 1.4426950216293334961 ;  /* 0x3fb8aa3b15157820 */ /* 0x000fe20000400000 */
[----:B------:R-:W3:Y:S08]  /*bd00*/  MUFU.EX2 R8, R8 ;  /* 0x0000000800087308 */ /* 0x000ef00000000800 */
[----:B------:R-:W0:Y:S08]  /*bd10*/  MUFU.EX2 R7, R7 ;  /* 0x0000000700077308 */ /* 0x000e300000000800 */
[----:B------:R-:W1:Y:S08]  /*bd20*/  MUFU.EX2 R192, R173 ;  /* 0x000000ad00c07308 */ /* 0x000e700000000800 */
[----:B------:R-:W2:Y:S08]  /*bd30*/  MUFU.EX2 R194, R172 ;  /* 0x000000ac00c27308 */ /* 0x000eb00000000800 */
[----:B------:R1:W-:Y:S08]  /*bd40*/  MUFU.EX2 R191, R168 ;  /* 0x000000a800bf7308 */ /* 0x0003f00000000800 */
[----:B------:R-:W4:Y:S08]  /*bd50*/  MUFU.EX2 R189, R189 ;  /* 0x000000bd00bd7308 */ /* 0x000f300000000800 */
[----:B------:R-:W-:Y:S08]  /*bd60*/  MUFU.EX2 R188, R188 ;  /* 0x000000bc00bc7308 */ /* 0x000ff00000000800 */
[----:B------:R-:W5:Y:S01]  /*bd70*/  MUFU.EX2 R190, R21 ;  /* 0x0000001500be7308 */ /* 0x000f620000000800 */
[-C--:B---3--:R-:W-:Y:S01]  /*bd80*/  FMUL R24, R24, R8.reuse ;  /* 0x0000000818187220 */ /* 0x088fe20000400000 */
[-C--:B------:R-:W-:Y:S01]  /*bd90*/  FMUL R25, R25, R8.reuse ;  /* 0x0000000819197220 */ /* 0x080fe20000400000 */
        /* <DEDUP_REMOVED lines=61> */
[----:B------:R-:W-:Y:S01]  /*c170*/  FMUL R149, R149, R8 ;  /* 0x0000000895957220 */ /* 0x000fe20000400000 */
[-C--:B0-----:R-:W-:Y:S01]  /*c180*/  FMUL R26, R26, R7.reuse ;  /* 0x000000071a1a7220 */ /* 0x081fe20000400000 */
        /* <DEDUP_REMOVED lines=63> */
[----:B-1----:R-:W-:-:S02]  /*c580*/  F2FP.F16.F32.PACK_AB R168, R192, R195 ;  /* 0x000000c3c0a8723e */ /* 0x002fc400000000ff */
[----:B--2---:R-:W-:Y:S02]  /*c590*/  F2FP.F16.F32.PACK_AB R170, R193, R194 ;  /* 0x000000c2c1aa723e */ /* 0x004fe400000000ff */
[----:B----4-:R-:W-:Y:S02]  /*c5a0*/  F2FP.F16.F32.PACK_AB R169, R189, R191 ;  /* 0x000000bfbda9723e */ /* 0x010fe400000000ff */
[----:B-----5:R-:W-:Y:S01]  /*c5b0*/  F2FP.F16.F32.PACK_AB R171, R190, R188 ;  /* 0x000000bcbeab723e */ /* 0x020fe200000000ff */
[----:B------:R-:W-:Y:S06]  /*c5c0*/  BAR.SYNC.DEFER_BLOCKING 0x0 ;  /* 0x0000000000007b1d */ /* 0x000fec0000010000 */
[----:B------:R-:W-:-:S06]  /*c5d0*/  WARPGROUP.ARRIVE ;  /* 0x00000000000079c5 */ /* 0x000fcc0000000000 */
[----:B------:R-:W-:Y:S01]  /*c5e0*/  HGMMA.64x256x16.F32 R24, R168, gdesc[UR52], R24, gsb0 ;  /* 0x03e00034a8187df0 */ /* 0x000fe20008000818 */
[-C--:B------:R-:W-:Y:S02]  /*c5f0*/  ISETP.GT.U32.AND P6, PT, R4, R252.reuse, PT ;  /* 0x000000fc0400720c */ /* 0x080fe40003fc4070 */
[-C--:B------:R-:W-:Y:S01]  /*c600*/  ISETP.GT.U32.AND P3, PT, R18, R252.reuse, PT ;  /* 0x000000fc1200720c */ /* 0x080fe20003f64070 */
[----:B------:R-:W-:Y:S01]  /*c610*/  FMUL R23, R157, UR5 ;  /* 0x000000059d177c20 */ /* 0x000fe20008400000 */
[-C--:B------:R-:W-:Y:S01]  /*c620*/  ISETP.GE.U32.AND P5, PT, R4, R252.reuse, PT ;  /* 0x000000fc0400720c */ /* 0x080fe20003fa6070 */
[----:B------:R-:W-:Y:S01]  /*c630*/  FMUL R22, R152, UR5 ;  /* 0x0000000598167c20 */ /* 0x000fe20008400000 */
[----:B------:R-:W-:Y:S01]  /*c640*/  ISETP.GT.U32.AND P4, PT, R19, R252, PT ;  /* 0x000000fc1300720c */ /* 0x000fe20003f84070 */
[----:B------:R-:W-:Y:S01]  /*c650*/  FMUL R153, R153, UR5 ;  /* 0x0000000599997c20 */ /* 0x000fe20008400000 */
[----:B------:R-:W-:Y:S02]  /*c660*/  ISETP.GT.U32.AND.EX P3, PT, R199, RZ, PT, P3 ;  /* 0x000000ffc700720c */ /* 0x000fe40003f64130 */
[----:B------:R-:W-:-:S02]  /*c670*/  ISETP.GT.U32.AND.EX P6, PT, R20, RZ, PT, P6 ;  /* 0x000000ff1400720c */ /* 0x000fc40003fc4160 */
[----:B------:R-:W-:Y:S01]  /*c680*/  LOP3.LUT R174, R5, 0x88, RZ, 0xfc, !PT ;  /* 0x0000008805ae7812 */ /* 0x000fe200078efcff */
[----:B------:R-:W-:Y:S01]  /*c690*/  FMUL R156, R156, UR5 ;  /* 0x000000059c9c7c20 */ /* 0x000fe20008400000 */
[----:B------:R-:W-:Y:S02]  /*c6a0*/  ISETP.GE.U32.AND.EX P5, PT, R20, RZ, PT, P5 ;  /* 0x000000ff1400720c */ /* 0x000fe40003fa6150 */
[----:B------:R-:W-:Y:S02]  /*c6b0*/  ISETP.GT.U32.AND.EX P4, PT, R218, RZ, PT, P4 ;  /* 0x000000ffda00720c */ /* 0x000fe40003f84140 */
[----:B------:R-:W-:Y:S02]  /*c6c0*/  FSEL R23, R23, -INF , !P3 ;  /* 0xff80000017177808 */ /* 0x000fe40005800000 */
[----:B------:R-:W-:Y:S02]  /*c6d0*/  FSEL R22, R22, -INF , !P6 ;  /* 0xff80000016167808 */ /* 0x000fe40007000000 */
[----:B------:R-:W-:-:S02]  /*c6e0*/  ISETP.GT.U32.AND P3, PT, R10, R252, PT ;  /* 0x000000fc0a00720c */ /* 0x000fc40003f64070 */
[-C--:B------:R-:W-:Y:S02]  /*c6f0*/  ISETP.GT.U32.AND P6, PT, R10, R174.reuse, PT ;  /* 0x000000ae0a00720c */ /* 0x080fe40003fc4070 */
[----:B------:R-:W-:Y:S01]  /*c700*/  FSEL R10, R153, -INF , !P5 ;  /* 0xff800000990a7808 */ /* 0x000fe20006800000 */
[----:B------:R-:W-:Y:S01]  /*c710*/  UMOV UR13, UR55 ;  /* 0x00000037000d7c82 */ /* 0x000fe20008000000 */
[-C--:B------:R-:W-:Y:S02]  /*c720*/  ISETP.GT.U32.AND P1, PT, R4, R174.reuse, PT ;  /* 0x000000ae0400720c */ /* 0x080fe40003f24070 */
[----:B------:R-:W-:Y:S02]  /*c730*/  FSEL R156, R156, -INF , !P4 ;  /* 0xff8000009c9c7808 */ /* 0x000fe40006000000 */
[----:B------:R-:W-:Y:S02]  /*c740*/  ISETP.GE.U32.AND P2, PT, R4, R174, PT ;  /* 0x000000ae0400720c */ /* 0x000fe40003f46070 */
[----:B------:R-:W-:Y:S01]  /*c750*/  ISETP.GT.U32.AND P4, PT, R9, R252, PT ;  /* 0x000000fc0900720c */ /* 0x000fe20003f84070 */
[----:B------:R-:W-:Y:S01]  /*c760*/  FMUL R21, R154, UR5 ;  /* 0x000000059a157c20 */ /* 0x000fe20008400000 */
[----:B------:R-:W-:Y:S01]  /*c770*/  R2UR UR55, R181 ;  /* 0x00000000b53772ca */ /* 0x000fe200000e0000 */
[----:B------:R-:W-:Y:S01]  /*c780*/  FMUL R181, R161, UR5 ;  /* 0x00000005a1b57c20 */ /* 0x000fe20008400000 */
[----:B------:R-:W-:Y:S01]  /*c790*/  FMNMX R4, R22, R10, !PT ;  /* 0x0000000a16047209 */ /* 0x000fe20007800000 */
[----:B------:R-:W-:Y:S01]  /*c7a0*/  FMUL R182, R160, UR5 ;  /* 0x00000005a0b67c20 */ /* 0x000fe20008400000 */
[----:B------:R-:W-:-:S02]  /*c7b0*/  ISETP.GT.U32.AND.EX P3, PT, R198, RZ, PT, P3 ;  /* 0x000000ffc600720c */ /* 0x000fc40003f64130 */
[----:B------:R-:W-:Y:S02]  /*c7c0*/  ISETP.GT.U32.AND.EX P1, PT, R20, RZ, PT, P1 ;  /* 0x000000ff1400720c */ /* 0x000fe40003f24110 */
[----:B------:R-:W-:Y:S02]  /*c7d0*/  ISETP.GT.U32.AND.EX P4, PT, R197, RZ, PT, P4 ;  /* 0x000000ffc500720c */ /* 0x000fe40003f84140 */
[----:B------:R-:W-:Y:S02]  /*c7e0*/  FMNMX R4, R156, R4, !PT ;  /* 0x000000049c047209 */ /* 0x000fe40007800000 */
[----:B------:R-:W-:Y:S02]  /*c7f0*/  FSEL R181, R181, -INF , !P3 ;  /* 0xff800000b5b57808 */ /* 0x000fe40005800000 */
[----:B------:R-:W-:Y:S02]  /*c800*/  FSEL R21, R21, -INF , !P1 ;  /* 0xff80000015157808 */ /* 0x000fe40004800000 */
[----:B------:R-:W-:-:S02]  /*c810*/  FSEL R182, R182, -INF , !P4 ;  /* 0xff800000b6b67808 */ /* 0x000fc40006000000 */
[C---:B------:R-:W-:Y:S02]  /*c820*/  ISETP.GT.U32.AND P3, PT, R6.reuse, R252, PT ;  /* 0x000000fc0600720c */ /* 0x040fe40003f64070 */
[----:B------:R-:W-:Y:S01]  /*c830*/  ISETP.GT.U32.AND P1, PT, R6, R174, PT ;  /* 0x000000ae0600720c */ /* 0x000fe20003f24070 */
[----:B------:R-:W-:Y:S01]  /*c840*/  UMOV UR12, UR54 ;  /* 0x00000036000c7c82 */ /* 0x000fe20008000000 */
[----:B------:R-:W-:Y:S02]  /*c850*/  ISETP.GT.U32.AND P4, PT, R16, R252, PT ;  /* 0x000000fc1000720c */ /* 0x000fe40003f84070 */
[----:B------:R-:W-:Y:S02]  /*c860*/  FMNMX R6, R23, R4, !PT ;  /* 0x0000000417067209 */ /* 0x000fe40007800000 */
[----:B------:R-:W-:Y:S01]  /*c870*/  R2UR UR54, R180 ;  /* 0x00000000b43672ca */ /* 0x000fe200000e0000 */
[----:B------:R-:W-:Y:S01]  /*c880*/  FMUL R180, R164, UR5 ;  /* 0x00000005a4b47c20 */ /* 0x000fe20008400000 */
[----:B------:R-:W-:-:S02]  /*c890*/  ISETP.GT.U32.AND.EX P4, PT, R196, RZ, PT, P4 ;  /* 0x000000ffc400720c */ /* 0x000fc40003f84140 */
[----:B------:R-:W-:Y:S01]  /*c8a0*/  FMNMX R6, R182, R6, !PT ;  /* 0x00000006b6067209 */ /* 0x000fe20007800000 */
[----:B------:R-:W-:Y:S01]  /*c8b0*/  FMUL R179, R165, UR5 ;  /* 0x00000005a5b37c20 */ /* 0x000fe20008400000 */
[----:B------:R-:W-:Y:S02]  /*c8c0*/  ISETP.GT.U32.AND.EX P3, PT, R200, RZ, PT, P3 ;  /* 0x000000ffc800720c */ /* 0x000fe40003f64130 */
[----:B------:R-:W-:Y:S02]  /*c8d0*/  FSEL R180, R180, -INF , !P4 ;  /* 0xff800000b4b47808 */ /* 0x000fe40006000000 */
[----:B------:R-:W-:Y:S02]  /*c8e0*/  FMNMX R6, R181, R6, !PT ;  /* 0x00000006b5067209 */ /* 0x000fe40007800000 */
[----:B------:R-:W-:Y:S01]  /*c8f0*/  ISETP.GT.U32.AND P0, PT, R19, R174, PT ;  /* 0x000000ae1300720c */ /* 0x000fe20003f04070 */
[----:B------:R-:W-:Y:S01]  /*c900*/  FMUL R19, R155, UR5 ;  /* 0x000000059b137c20 */ /* 0x000fe20008400000 */
[----:B------:R-:W-:-:S02]  /*c910*/  FSEL R179, R179, -INF , !P3 ;  /* 0xff800000b3b37808 */ /* 0x000fc40005800000 */
[----:B------:R-:W-:Y:S02]  /*c920*/  ISETP.GE.U32.AND.EX P2, PT, R20, RZ, PT, P2 ;  /* 0x000000ff1400720c */ /* 0x000fe40003f46120 */
[----:B------:R-:W-:Y:S02]  /*c930*/  FMNMX R6, R180, R6, !PT ;  /* 0x00000006b4067209 */ /* 0x000fe40007800000 */
[----:B------:R-:W-:Y:S01]  /*c940*/  ISETP.GT.U32.AND P4, PT, R18, R174, PT ;  /* 0x000000ae1200720c */ /* 0x000fe20003f84070 */
[----:B------:R-:W-:Y:S01]  /*c950*/  FMUL R18, R158, UR5 ;  /* 0x000000059e127c20 */ /* 0x000fe20008400000 */
[----:B------:R-:W-:Y:S02]  /*c960*/  ISETP.GT.U32.AND.EX P0, PT, R218, RZ, PT, P0 ;  /* 0x000000ffda00720c */ /* 0x000fe40003f04100 */
[----:B------:R-:W-:Y:S02]  /*c970*/  FSEL R19, R19, -INF , !P2 ;  /* 0xff80000013137808 */ /* 0x000fe40005000000 */
[----:B------:R-:W-:-:S02]  /*c980*/  FMNMX R6, R179, R6, !PT ;  /* 0x00000006b3067209 */ /* 0x000fc40007800000 */
[-C--:B------:R-:W-:Y:S01]  /*c990*/  ISETP.GT.U32.AND P5, PT, R16, R174.reuse, PT ;  /* 0x000000ae1000720c */ /* 0x080fe20003fa4070 */
[----:B------:R-:W-:Y:S01]  /*c9a0*/  FMUL R16, R159, UR5 ;  /* 0x000000059f107c20 */ /* 0x000fe20008400000 */
[----:B------:R-:W-:Y:S02]  /*c9b0*/  ISETP.GT.U32.AND P3, PT, R9, R174, PT ;  /* 0x000000ae0900720c */ /* 0x000fe40003f64070 */
[----:B------:R-:W-:Y:S01]  /*c9c0*/  ISETP.GT.U32.AND.EX P4, PT, R199, RZ, PT, P4 ;  /* 0x000000ffc700720c */ /* 0x000fe20003f84140 */
[----:B------:R-:W0:Y:S01]  /*c9d0*/  SHFL.BFLY PT, R9, R6, 0x2, 0x1f ;  /* 0x0c401f0006097f89 */ /* 0x000e2200000e0000 */
[----:B------:R-:W-:Y:S02]  /*c9e0*/  FSEL R18, R18, -INF , !P0 ;  /* 0xff80000012127808 */ /* 0x000fe40004000000 */
[----:B------:R-:W-:Y:S01]  /*c9f0*/  FMNMX R4, R21, R19, !PT ;  /* 0x0000001315047209 */ /* 0x000fe20007800000 */
[----:B------:R-:W-:Y:S01]  /*ca00*/  FMUL R164, R162, UR5 ;  /* 0x00000005a2a47c20 */ /* 0x000fe20008400000 */
[----:B------:R-:W-:-:S02]  /*ca10*/  ISETP.GT.U32.AND.EX P3, PT, R197, RZ, PT, P3 ;  /* 0x000000ffc500720c */ /* 0x000fc40003f64130 */
[----:B------:R-:W-:Y:S02]  /*ca20*/  FSEL R16, R16, -INF , !P4 ;  /* 0xff80000010107808 */ /* 0x000fe40006000000 */
[----:B------:R-:W-:Y:S01]  /*ca30*/  FMNMX R4, R18, R4, !PT ;  /* 0x0000000412047209 */ /* 0x000fe20007800000 */
[----:B------:R-:W-:Y:S01]  /*ca40*/  FMUL R20, R163, UR5 ;  /* 0x00000005a3147c20 */ /* 0x000fe20008400000 */
[----:B------:R-:W-:Y:S02]  /*ca50*/  ISETP.GT.U32.AND.EX P6, PT, R198, RZ, PT, P6 ;  /* 0x000000ffc600720c */ /* 0x000fe40003fc4160 */
        /* <DEDUP_REMOVED lines=9> */
[----:B------:R-:W-:Y:S02]  /*caf0*/  FMNMX R4, R20, R4, !PT ;  /* 0x0000000414047209 */ /* 0x000fe40007800000 */
[----:B------:R-:W-:-:S02]  /*cb00*/  FSEL R166, R166, -INF , !P1 ;  /* 0xff800000a6a67808 */ /* 0x000fc40004800000 */
[----:B------:R-:W-:Y:S02]  /*cb10*/  FMNMX R4, R163, R4, !PT ;  /* 0x00000004a3047209 */ /* 0x000fe40007800000 */
[----:B0-----:R-:W-:Y:S02]  /*cb20*/  FMNMX R6, R6, R9, !PT ;  /* 0x0000000906067209 */ /* 0x001fe40007800000 */
[----:B------:R-:W-:Y:S01]  /*cb30*/  FMNMX R4, R166, R4, !PT ;  /* 0x00000004a6047209 */ /* 0x000fe20007800000 */
[--C-:B------:R-:W-:Y:S01]  /*cb40*/  FADD R175, R184, -R11.reuse ;  /* 0x8000000bb8af7221 */ /* 0x100fe20000000000 */
[----:B------:R-:W-:Y:S01]  /*cb50*/  FADD R185, R185, -R11 ;  /* 0x8000000bb9b97221 */ /* 0x000fe20000000000 */
[--C-:B------:R-:W-:Y:S01]  /*cb60*/  FADD R173, R178, -R12.reuse ;  /* 0x8000000cb2ad7221 */ /* 0x100fe20000000000 */
[--C-:B------:R-:W-:Y:S01]  /*cb70*/  FADD R172, R177, -R12.reuse ;  /* 0x8000000cb1ac7221 */ /* 0x100fe20000000000 */
[----:B------:R-:W-:Y:S01]  /*cb80*/  FADD R183, R183, -R12 ;  /* 0x8000000cb7b77221 */ /* 0x000fe20000000000 */
[----:B------:R-:W0:Y:S01]  /*cb90*/  SHFL.BFLY PT, R9, R4, 0x2, 0x1f ;  /* 0x0c401f0004097f89 */ /* 0x000e2200000e0000 */
[----:B------:R-:W-:Y:S01]  /*cba0*/  FMUL R175, R175, 1.4426950216293334961 ;  /* 0x3fb8aa3bafaf7820 */ /* 0x000fe20000400000 */
[----:B------:R-:W-:-:S02]  /*cbb0*/  FMUL R174, R185, 1.4426950216293334961 ;  /* 0x3fb8aa3bb9ae7820 */ /* 0x000fc40000400000 */
[----:B------:R-:W1:Y:S01]  /*cbc0*/  SHFL.BFLY PT, R152, R6, 0x1, 0x1f ;  /* 0x0c201f0006987f89 */ /* 0x000e6200000e0000 */
[----:B------:R-:W-:Y:S01]  /*cbd0*/  FMUL R173, R173, 1.4426950216293334961 ;  /* 0x3fb8aa3badad7820 */ /* 0x000fe20000400000 */
[----:B------:R-:W-:Y:S01]  /*cbe0*/  FMUL R172, R172, 1.4426950216293334961 ;  /* 0x3fb8aa3bacac7820 */ /* 0x000fe20000400000 */
[----:B------:R-:W-:Y:S08]  /*cbf0*/  MUFU.EX2 R175, R175 ;  /* 0x000000af00af7308 */ /* 0x000ff00000000800 */
[----:B------:R-:W2:Y:S08]  /*cc00*/  MUFU.EX2 R174, R174 ;  /* 0x000000ae00ae7308 */ /* 0x000eb00000000800 */
[----:B------:R-:W-:Y:S08]  /*cc10*/  MUFU.EX2 R173, R173 ;  /* 0x000000ad00ad7308 */ /* 0x000ff00000000800 */
[----:B------:R-:W3:Y:S01]  /*cc20*/  MUFU.EX2 R172, R172 ;  /* 0x000000ac00ac7308 */ /* 0x000ee20000000800 */
[----:B0-----:R-:W-:-:S02]  /*cc30*/  FMNMX R4, R4, R9, !PT ;  /* 0x0000000904047209 */ /* 0x001fc40007800000 */
[----:B-1----:R-:W-:Y:S02]  /*cc40*/  FMNMX R9, R6, R152, !PT ;  /* 0x0000009806097209 */ /* 0x002fe40007800000 */
[----:B--2---:R-:W-:Y:S02]  /*cc50*/  F2FP.F16.F32.PACK_AB R152, R174, R175 ;  /* 0x000000afae98723e */ /* 0x004fe400000000ff */
[----:B---3--:R-:W-:Y:S01]  /*cc60*/  F2FP.F16.F32.PACK_AB R153, R172, R173 ;  /* 0x000000adac99723e */ /* 0x008fe200000000ff */
[----:B------:R-:W-:Y:S02]  /*cc70*/  WARPGROUP.DEPBAR.LE gsb0, 0x0 ;  /* 0x00008000000079c5 */ /* 0x000fe40000010000 */
[--C-:B------:R-:W-:Y:S01]  /*cc80*/  FADD R171, R186, -R11.reuse ;  /* 0x8000000bbaab7221 */ /* 0x100fe20000000000 */
[----:B------:R-:W-:Y:S01]  /*cc90*/  FADD R170, R187, -R11 ;  /* 0x8000000bbbaa7221 */ /* 0x000fe20000000000 */
[----:B------:R-:W-:Y:S01]  /*cca0*/  FADD R168, R176, -R12 ;  /* 0x8000000cb0a87221 */ /* 0x000fe20000000000 */
[----:B------:R-:W-:Y:S01]  /*ccb0*/  FMUL R169, R183, 1.4426950216293334961 ;  /* 0x3fb8aa3bb7a97820 */ /* 0x000fe20000400000 */
[----:B------:R-:W-:Y:S01]  /*ccc0*/  FMUL R171, R171, 1.4426950216293334961 ;  /* 0x3fb8aa3babab7820 */ /* 0x000fe20000400000 */
[----:B------:R-:W-:Y:S01]  /*ccd0*/  FMUL R170, R170, 1.4426950216293334961 ;  /* 0x3fb8aa3baaaa7820 */ /* 0x000fe20000400000 */
[----:B------:R-:W-:-:S03]  /*cce0*/  FMUL R168, R168, 1.4426950216293334961 ;  /* 0x3fb8aa3ba8a87820 */ /* 0x000fc60000400000 */
[----:B------:R-:W-:Y:S08]  /*ccf0*/  MUFU.EX2 R169, R169 ;  /* 0x000000a900a97308 */ /* 0x000ff00000000800 */
[----:B------:R-:W-:Y:S08]  /*cd00*/  MUFU.EX2 R171, R171 ;  /* 0x000000ab00ab7308 */ /* 0x000ff00000000800 */
[----:B------:R-:W0:Y:S08]  /*cd10*/  MUFU.EX2 R170, R170 ;  /* 0x000000aa00aa7308 */ /* 0x000e300000000800 */
[----:B------:R-:W1:Y:S01]  /*cd20*/  MUFU.EX2 R168, R168 ;  /* 0x000000a800a87308 */ /* 0x000e620000000800 */
[----:B0-----:R-:W-:-:S02]  /*cd30*/  F2FP.F16.F32.PACK_AB R154, R170, R171 ;  /* 0x000000abaa9a723e */ /* 0x001fc400000000ff */
[----:B-1----:R-:W-:-:S04]  /*cd40*/  F2FP.F16.F32.PACK_AB R155, R169, R168 ;  /* 0x000000a8a99b723e */ /* 0x002fc800000000ff */
[----:B------:R-:W-:-:S06]  /*cd50*/  WARPGROUP.ARRIVE ;  /* 0x00000000000079c5 */ /* 0x000fcc0000000000 */
[----:B------:R-:W-:Y:S03]  /*cd60*/  HGMMA.64x256x16.F32 R24, R152, gdesc[UR52], R24, gsb0 ;  /* 0x03e0003498187df0 */ /* 0x000fe60008000818 */
[----:B------:R-:W-:Y:S02]  /*cd70*/  WARPGROUP.DEPBAR.LE gsb0, 0x0 ;  /* 0x00008000000079c5 */ /* 0x000fe40000010000 */
[----:B------:R-:W-:Y:S04]  /*cd80*/  STL.64 [R1], R24 ;  /* 0x0000001801007387 */ /* 0x000fe80000100a00 */
        /* <DEDUP_REMOVED lines=63> */
[----:B0-----:R-:W2:Y:S04]  /*d180*/  LDL.LU.64 R150, [R1+0x5c0] ;  /* 0x0005c00001967983 */ /* 0x001ea80000300a00 */
[----:B------:R-:W3:Y:S04]  /*d190*/  LDL.LU.64 R148, [R1+0x5b8] ;  /* 0x0005b80001947983 */ /* 0x000ee80000300a00 */
[----:B------:R-:W4:Y:S04]  /*d1a0*/  LDL.LU.64 R146, [R1+0x5b0] ;  /* 0x0005b00001927983 */ /* 0x000f280000300a00 */
[----:B------:R-:W5:Y:S04]  /*d1b0*/  LDL.LU.64 R144, [R1+0x5a8] ;  /* 0x0005a80001907983 */ /* 0x000f680000300a00 */
[----:B------:R-:W2:Y:S04]  /*d1c0*/  LDL.LU.64 R142, [R1+0x5a0] ;  /* 0x0005a000018e7983 */ /* 0x000ea80000300a00 */
        /* <DEDUP_REMOVED lines=16> */
[----:B------:R-:W4:Y:S04]  /*d2d0*/  LDL.LU.64 R108, [R1+0x518] ;  /* 0x00051800016c7983 */ /* 0x000f280000300a00 */
[----:B------:R-:W2:Y:S04]  /*d2e0*/  LDL.LU.64 R106, [R1+0x510] ;  /* 0x00051000016a7983 */ /* 0x000ea80000300a00 */
        /* <DEDUP_REMOVED lines=41> */
[----:B------:R-:W0:Y:S01]  /*d580*/  SHFL.BFLY PT, R6, R4, 0x1, 0x1f ;  /* 0x0c201f0004067f89 */ /* 0x000e2200000e0000 */
[----:B------:R-:W-:-:S05]  /*d590*/  FMNMX R9, R9, R219, !PT ;  /* 0x000000db09097209 */ /* 0x000fca0007800000 */
[--C-:B------:R-:W-:Y:S01]  /*d5a0*/  FADD R165, R10, -R9.reuse ;  /* 0x800000090aa57221 */ /* 0x100fe20000000000 */
[--C-:B------:R-:W-:Y:S01]  /*d5b0*/  FADD R167, R22, -R9.reuse ;  /* 0x8000000916a77221 */ /* 0x100fe20000000000 */
[--C-:B------:R-:W-:Y:S01]  /*d5c0*/  FADD R162, R156, -R9.reuse ;  /* 0x800000099ca27221 */ /* 0x100fe20000000000 */
[----:B------:R-:W-:Y:S01]  /*d5d0*/  FADD R161, R23, -R9 ;  /* 0x8000000917a17221 */ /* 0x000fe20000000000 */
[----:B0-----:R-:W-:Y:S01]  /*d5e0*/  FMNMX R10, R4, R6, !PT ;  /* 0x00000006040a7209 */ /* 0x001fe20007800000 */
[----:B------:R-:W-:-:S03]  /*d5f0*/  FADD R4, -R9, R219 ;  /* 0x000000db09047221 */ /* 0x000fc60000000100 */
[----:B------:R-:W-:Y:S01]  /*d600*/  FMNMX R10, R10, R220, !PT ;  /* 0x000000dc0a0a7209 */ /* 0x000fe20007800000 */
[----:B------:R-:W-:-:S04]  /*d610*/  FMUL R4, R4, 1.4426950216293334961 ;  /* 0x3fb8aa3b04047820 */ /* 0x000fc80000400000 */
[----:B------:R0:W3:Y:S01]  /*d620*/  MUFU.EX2 R6, R4 ;  /* 0x0000000400067308 */ /* 0x0000e20000000800 */
[--C-:B------:R-:W-:Y:S01]  /*d630*/  FADD R160, R21, -R10.reuse ;  /* 0x8000000a15a07221 */ /* 0x100fe20000000000 */
[--C-:B------:R-:W-:Y:S01]  /*d640*/  FADD R159, R19, -R10.reuse ;  /* 0x8000000a139f7221 */ /* 0x100fe20000000000 */
[--C-:B------:R-:W-:Y:S01]  /*d650*/  FADD R158, R18, -R10.reuse ;  /* 0x8000000a129e7221 */ /* 0x100fe20000000000 */
[----:B------:R-:W-:Y:S01]  /*d660*/  FADD R157, R16, -R10 ;  /* 0x8000000a109d7221 */ /* 0x000fe20000000000 */
[----:B0-----:R-:W-:Y:S01]  /*d670*/  FADD R4, -R10, R220 ;  /* 0x000000dc0a047221 */ /* 0x001fe20000000100 */
[----:B------:R-:W-:Y:S01]  /*d680*/  FMUL R167, R167, 1.4426950216293334961 ;  /* 0x3fb8aa3ba7a77820 */ /* 0x000fe20000400000 */
[----:B------:R-:W-:Y:S02]  /*d690*/  FMUL R165, R165, 1.4426950216293334961 ;  /* 0x3fb8aa3ba5a57820 */ /* 0x000fe40000400000 */
[----:B------:R-:W-:Y:S01]  /*d6a0*/  FMUL R4, R4, 1.4426950216293334961 ;  /* 0x3fb8aa3b04047820 */ /* 0x000fe20000400000 */
[----:B------:R-:W-:Y:S01]  /*d6b0*/  FMUL R162, R162, 1.4426950216293334961 ;  /* 0x3fb8aa3ba2a27820 */ /* 0x000fe20000400000 */
[----:B------:R-:W-:Y:S01]  /*d6c0*/  FMUL R161, R161, 1.4426950216293334961 ;  /* 0x3fb8aa3ba1a17820 */ /* 0x000fe20000400000 */
[----:B------:R-:W-:Y:S01]  /*d6d0*/  FMUL R160, R160, 1.4426950216293334961 ;  /* 0x3fb8aa3ba0a07820 */ /* 0x000fe20000400000 */
[----:B------:R-:W-:Y:S01]  /*d6e0*/  FMUL R159, R159, 1.4426950216293334961 ;  /* 0x3fb8aa3b9f9f7820 */ /* 0x000fe20000400000 */
[----:B------:R-:W-:Y:S01]  /*d6f0*/  FMUL R158, R158, 1.4426950216293334961 ;  /* 0x3fb8aa3b9e9e7820 */ /* 0x000fe20000400000 */
[----:B------:R-:W-:Y:S01]  /*d700*/  FMUL R157, R157, 1.4426950216293334961 ;  /* 0x3fb8aa3b9d9d7820 */ /* 0x000fe20000400000 */
[----:B------:R-:W0:Y:S08]  /*d710*/  MUFU.EX2 R4, R4 ;  /* 0x0000000400047308 */ /* 0x000e300000000800 */
[----:B------:R-:W-:Y:S08]  /*d720*/  MUFU.EX2 R167, R167 ;  /* 0x000000a700a77308 */ /* 0x000ff00000000800 */
[----:B------:R-:W1:Y:S08]  /*d730*/  MUFU.EX2 R165, R165 ;  /* 0x000000a500a57308 */ /* 0x000e700000000800 */
[----:B------:R-:W-:Y:S08]  /*d740*/  MUFU.EX2 R162, R162 ;  /* 0x000000a200a27308 */ /* 0x000ff00000000800 */
[----:B------:R-:W1:Y:S08]  /*d750*/  MUFU.EX2 R161, R161 ;  /* 0x000000a100a17308 */ /* 0x000e700000000800 */
[----:B------:R-:W-:Y:S08]  /*d760*/  MUFU.EX2 R160, R160 ;  /* 0x000000a000a07308 */ /* 0x000ff00000000800 */
[----:B------:R-:W1:Y:S08]  /*d770*/  MUFU.EX2 R159, R159 ;  /* 0x0000009f009f7308 */ /* 0x000e700000000800 */
[----:B------:R-:W-:Y:S08]  /*d780*/  MUFU.EX2 R158, R158 ;  /* 0x0000009e009e7308 */ /* 0x000ff00000000800 */
[----:B------:R-:W1:Y:S01]  /*d790*/  MUFU.EX2 R157, R157 ;  /* 0x0000009d009d7308 */ /* 0x000e620000000800 */
[-C--:B---3--:R-:W-:Y:S01]  /*d7a0*/  FMUL R116, R116, R6.reuse ;  /* 0x0000000674747220 */ /* 0x088fe20000400000 */
[-C--:B------:R-:W-:Y:S01]  /*d7b0*/  FMUL R117, R117, R6.reuse ;  /* 0x0000000675757220 */ /* 0x080fe20000400000 */
[-C--:B-----5:R-:W-:Y:S01]  /*d7c0*/  FMUL R112, R112, R6.reuse ;  /* 0x0000000670707220 */ /* 0x0a0fe20000400000 */
[-C--:B------:R-:W-:Y:S01]  /*d7d0*/  FMUL R113, R113, R6.reuse ;  /* 0x0000000671717220 */ /* 0x080fe20000400000 */
[-C--:B------:R-:W-:Y:S01]  /*d7e0*/  FMUL R120, R120, R6.reuse ;  /* 0x0000000678787220 */ /* 0x080fe20000400000 */
[-C--:B------:R-:W-:Y:S01]  /*d7f0*/  FMUL R121, R121, R6.reuse ;  /* 0x0000000679797220 */ /* 0x080fe20000400000 */
[-C--:B------:R-:W-:Y:S01]  /*d800*/  FMUL R124, R124, R6.reuse ;  /* 0x000000067c7c7220 */ /* 0x080fe20000400000 */
[-C--:B------:R-:W-:Y:S01]  /*d810*/  FMUL R125, R125, R6.reuse ;  /* 0x000000067d7d7220 */ /* 0x080fe20000400000 */
[-C--:B------:R-:W-:Y:S01]  /*d820*/  FMUL R128, R128, R6.reuse ;  /* 0x0000000680807220 */ /* 0x080fe20000400000 */
[-C--:B------:R-:W-:Y:S01]  /*d830*/  FMUL R129, R129, R6.reuse ;  /* 0x0000000681817220 */ /* 0x080fe20000400000 */
[-C--:B----4-:R-:W-:Y:S01]  /*d840*/  FMUL R108, R108, R6.reuse ;  /* 0x000000066c6c7220 */ /* 0x090fe20000400000 */
[-C--:B------:R-:W-:Y:S01]  /*d850*/  FMUL R109, R109, R6.reuse ;  /* 0x000000066d6d7220 */ /* 0x080fe20000400000 */
[-C--:B------:R-:W-:Y:S01]  /*d860*/  FMUL R132, R132, R6.reuse ;  /* 0x0000000684847220 */ /* 0x080fe20000400000 */
[-C--:B------:R-:W-:Y:S01]  /*d870*/  FMUL R133, R133, R6.reuse ;  /* 0x0000000685857220 */ /* 0x080fe20000400000 */
[-C--:B------:R-:W-:Y:S01]  /*d880*/  FMUL R136, R136, R6.reuse ;  /* 0x0000000688887220 */ /* 0x080fe20000400000 */
[-C--:B------:R-:W-:Y:S01]  /*d890*/  FMUL R137, R137, R6.reuse ;  /* 0x0000000689897220 */ /* 0x080fe20000400000 */
[-C--:B------:R-:W-:Y:S01]  /*d8a0*/  FMUL R140, R140, R6.reuse ;  /* 0x000000068c8c7220 */ /* 0x080fe20000400000 */
[-C--:B------:R-:W-:Y:S01]  /*d8b0*/  FMUL R141, R141, R6.reuse ;  /* 0x000000068d8d7220 */ /* 0x080fe20000400000 */
[-C--:B--2---:R-:W-:Y:S01]  /*d8c0*/  FMUL R104, R104, R6.reuse ;  /* 0x0000000668687220 */ /* 0x084fe20000400000 */
[-C--:B------:R-:W-:Y:S01]  /*d8d0*/  FMUL R105, R105, R6.reuse ;  /* 0x0000000669697220 */ /* 0x080fe20000400000 */
[-C--:B------:R-:W-:Y:S01]  /*d8e0*/  FMUL R144, R144, R6.reuse ;  /* 0x0000000690907220 */ /* 0x080fe20000400000 */
[-C--:B------:R-:W-:Y:S01]  /*d8f0*/  FMUL R145, R145, R6.reuse ;  /* 0x0000000691917220 */ /* 0x080fe20000400000 */
[-C--:B------:R-:W-:Y:S01]  /*d900*/  FMUL R148, R148, R6.reuse ;  /* 0x0000000694947220 */ /* 0x080fe20000400000 */
[----:B------:R-:W-:Y:S01]  /*d910*/  FMUL R149, R149, R6 ;  /* 0x0000000695957220 */ /* 0x000fe20000400000 */
[-C--:B0-----:R-:W-:Y:S01]  /*d920*/  FMUL R102, R102, R4.reuse ;  /* 0x0000000466667220 */ /* 0x081fe20000400000 */
[----:B------:R-:W-:Y:S01]  /*d930*/  FMUL R103, R103, R4 ;  /* 0x0000000467677220 */ /* 0x000fe20000400000 */
[-C--:B------:R-:W-:Y:S01]  /*d940*/  FMUL R100, R100, R6.reuse ;  /* 0x0000000664647220 */ /* 0x080fe20000400000 */
[----:B------:R-:W-:Y:S01]  /*d950*/  FMUL R101, R101, R6 ;  /* 0x0000000665657220 */ /* 0x000fe20000400000 */
[-C--:B------:R-:W-:Y:S01]  /*d960*/  FMUL R106, R106, R4.reuse ;  /* 0x000000046a6a7220 */ /* 0x080fe20000400000 */
[-C--:B------:R-:W-:Y:S01]  /*d970*/  FMUL R107, R107, R4.reuse ;  /* 0x000000046b6b7220 */ /* 0x080fe20000400000 */
[-C--:B------:R-:W-:Y:S01]  /*d980*/  FMUL R98, R98, R4.reuse ;  /* 0x0000000462627220 */ /* 0x080fe20000400000 */
[-C--:B------:R-:W-:Y:S01]  /*d990*/  FMUL R99, R99, R4.reuse ;  /* 0x0000000463637220 */ /* 0x080fe20000400000 */
[-C--:B------:R-:W-:Y:S01]  /*d9a0*/  FMUL R110, R110, R4.reuse ;  /* 0x000000046e6e7220 */ /* 0x080fe20000400000 */
        /* <DEDUP_REMOVED lines=43> */
[----:B-1----:R-:W-:Y:S01]  /*dc60*/  F2FP.F16.F32.PACK_AB R152, R165, R167 ;  /* 0x000000a7a598723e */ /* 0x002fe200000000ff */
[-C--:B------:R-:W-:Y:S01]  /*dc70*/  FMUL R74, R74, R4.reuse ;  /* 0x000000044a4a7220 */ /* 0x080fe20000400000 */
[----:B------:R-:W-:Y:S01]  /*dc80*/  FMUL R75, R75, R4 ;  /* 0x000000044b4b7220 */ /* 0x000fe20000400000 */
[----:B------:R-:W-:Y:S01]  /*dc90*/  F2FP.F16.F32.PACK_AB R154, R161, R162 ;  /* 0x000000a2a19a723e */ /* 0x000fe200000000ff */
        /* <DEDUP_REMOVED lines=52> */
[----:B------:R-:W-:Y:S01]  /*dfe0*/  UMOV UR8, UR54 ;  /* 0x0000003600087c82 */ /* 0x000fe20008000000 */
[----:B------:R-:W-:-:S04]  /*dff0*/  UMOV UR9, UR55 ;  /* 0x0000003700097c82 */ /* 0x000fc80008000000 */
[----:B------:R-:W-:Y:S01]  /*e000*/  WARPGROUP.ARRIVE ;  /* 0x00000000000079c5 */ /* 0x000fe20000000000 */
[----:B------:R-:W-:Y:S01]  /*e010*/  UMOV UR54, UR12 ;  /* 0x0000000c00367c82 */ /* 0x000fe20008000000 */
[----:B------:R-:W-:-:S04]  /*e020*/  UMOV UR55, UR13 ;  /* 0x0000000d00377c82 */ /* 0x000fc80008000000 */
[----:B------:R-:W-:Y:S01]  /*e030*/  HGMMA.64x256x16.F32 R24, R152, gdesc[UR52], R24, gsb0 ;  /* 0x03e0003498187df0 */ /* 0x000fe20008000818 */
[--C-:B------:R-:W-:Y:S01]  /*e040*/  FADD R16, R164, -R10.reuse ;  /* 0x8000000aa4107221 */ /* 0x100fe20000000000 */
[----:B------:R-:W-:-:S03]  /*e050*/  FADD R19, R20, -R10 ;  /* 0x8000000a14137221 */ /* 0x000fc60000000000 */
[----:B------:R-:W-:Y:S01]  /*e060*/  FMUL R16, R16, 1.4426950216293334961 ;  /* 0x3fb8aa3b10107820 */ /* 0x000fe20000400000 */
[--C-:B------:R-:W-:Y:S01]  /*e070*/  FADD R22, R182, -R9.reuse ;  /* 0x80000009b6167221 */ /* 0x100fe20000000000 */
[--C-:B------:R-:W-:Y:S01]  /*e080*/  FADD R21, R181, -R9.reuse ;  /* 0x80000009b5157221 */ /* 0x100fe20000000000 */
[--C-:B------:R-:W-:Y:S01]  /*e090*/  FADD R18, R180, -R9.reuse ;  /* 0x80000009b4127221 */ /* 0x100fe20000000000 */
[----:B------:R0:W-:Y:S01]  /*e0a0*/  MUFU.EX2 R20, R16 ;  /* 0x0000001000147308 */ /* 0x0001e20000000800 */
[----:B------:R-:W-:Y:S01]  /*e0b0*/  FADD R23, R179, -R9 ;  /* 0x80000009b3177221 */ /* 0x000fe20000000000 */
[--C-:B------:R-:W-:Y:S01]  /*e0c0*/  FADD R156, R166, -R10.reuse ;  /* 0x8000000aa69c7221 */ /* 0x100fe20000000000 */
[----:B------:R-:W-:Y:S01]  /*e0d0*/  FMUL R22, R22, 1.4426950216293334961 ;  /* 0x3fb8aa3b16167820 */ /* 0x000fe20000400000 */
[----:B------:R-:W-:Y:S01]  /*e0e0*/  FMUL R21, R21, 1.4426950216293334961 ;  /* 0x3fb8aa3b15157820 */ /* 0x000fe20000400000 */
[----:B------:R-:W-:Y:S01]  /*e0f0*/  FMUL R18, R18, 1.4426950216293334961 ;  /* 0x3fb8aa3b12127820 */ /* 0x000fe20000400000 */
[----:B0-----:R-:W-:Y:S01]  /*e100*/  FADD R16, R163, -R10 ;  /* 0x8000000aa3107221 */ /* 0x001fe20000000000 */
[----:B------:R-:W-:Y:S01]  /*e110*/  FMUL R23, R23, 1.4426950216293334961 ;  /* 0x3fb8aa3b17177820 */ /* 0x000fe20000400000 */
[----:B------:R-:W-:Y:S01]  /*e120*/  FMUL R19, R19, 1.4426950216293334961 ;  /* 0x3fb8aa3b13137820 */ /* 0x000fe20000400000 */
[----:B------:R-:W-:Y:S01]  /*e130*/  FMUL R156, R156, 1.4426950216293334961 ;  /* 0x3fb8aa3b9c9c7820 */ /* 0x000fe20000400000 */
[----:B------:R-:W-:Y:S01]  /*e140*/  FMUL R16, R16, 1.4426950216293334961 ;  /* 0x3fb8aa3b10107820 */ /* 0x000fe20000400000 */
[----:B------:R-:W-:Y:S08]  /*e150*/  MUFU.EX2 R22, R22 ;  /* 0x0000001600167308 */ /* 0x000ff00000000800 */
[----:B------:R-:W0:Y:S08]  /*e160*/  MUFU.EX2 R21, R21 ;  /* 0x0000001500157308 */ /* 0x000e300000000800 */
[----:B------:R-:W-:Y:S08]  /*e170*/  MUFU.EX2 R18, R18 ;  /* 0x0000001200127308 */ /* 0x000ff00000000800 */
[----:B------:R-:W1:Y:S08]  /*e180*/  MUFU.EX2 R23, R23 ;  /* 0x0000001700177308 */ /* 0x000e700000000800 */
[----:B------:R-:W2:Y:S08]  /*e190*/  MUFU.EX2 R19, R19 ;  /* 0x0000001300137308 */ /* 0x000eb00000000800 */
[----:B------:R-:W-:Y:S08]  /*e1a0*/  MUFU.EX2 R16, R16 ;  /* 0x0000001000107308 */ /* 0x000ff00000000800 */
[----:B------:R-:W3:Y:S01]  /*e1b0*/  MUFU.EX2 R156, R156 ;  /* 0x0000009c009c7308 */ /* 0x000ee20000000800 */
[----:B------:R-:W-:Y:S01]  /*e1c0*/  UMOV UR54, UR8 ;  /* 0x0000000800367c82 */ /* 0x000fe20008000000 */
[----:B------:R-:W-:Y:S01]  /*e1d0*/  UMOV UR55, UR9 ;  /* 0x0000000900377c82 */ /* 0x000fe20008000000 */
[----:B------:R-:W-:Y:S01]  /*e1e0*/  FADD R165, R167, R165 ;  /* 0x000000a5a7a57221 */ /* 0x000fe20000000000 */
[----:B------:R-:W-:-:S03]  /*e1f0*/  FADD R159, R160, R159 ;  /* 0x0000009fa09f7221 */ /* 0x000fc60000000000 */
[----:B------:R-:W-:Y:S01]  /*e200*/  FADD R162, R162, R165 ;  /* 0x000000a5a2a27221 */ /* 0x000fe20000000000 */
[----:B------:R-:W-:-:S03]  /*e210*/  FADD R158, R158, R159 ;  /* 0x0000009f9e9e7221 */ /* 0x000fc60000000000 */
[----:B------:R-:W-:Y:S01]  /*e220*/  FADD R162, R161, R162 ;  /* 0x000000a2a1a27221 */ /* 0x000fe20000000000 */
[----:B------:R-:W-:Y:S01]  /*e230*/  FADD R157, R157, R158 ;  /* 0x0000009e9d9d7221 */ /* 0x000fe20000000000 */
[----:B------:R-:W-:Y:S02]  /*e240*/  WARPGROUP.DEPBAR.LE gsb0, 0x0 ;  /* 0x00008000000079c5 */ /* 0x000fe40000010000 */
[----:B0-----:R-:W-:Y:S02]  /*e250*/  F2FP.F16.F32.PACK_AB R152, R21, R22 ;  /* 0x000000161598723e */ /* 0x001fe400000000ff */
[----:B-1----:R-:W-:Y:S02]  /*e260*/  F2FP.F16.F32.PACK_AB R154, R23, R18 ;  /* 0x00000012179a723e */ /* 0x002fe400000000ff */
[----:B--2---:R-:W-:Y:S02]  /*e270*/  F2FP.F16.F32.PACK_AB R153, R19, R20 ;  /* 0x000000141399723e */ /* 0x004fe400000000ff */
[----:B---3--:R-:W-:-:S04]  /*e280*/  F2FP.F16.F32.PACK_AB R155, R156, R16 ;  /* 0x000000109c9b723e */ /* 0x008fc800000000ff */
[----:B------:R-:W-:-:S06]  /*e290*/  WARPGROUP.ARRIVE ;  /* 0x00000000000079c5 */ /* 0x000fcc0000000000 */
[----:B------:R-:W-:Y:S01]  /*e2a0*/  HGMMA.64x256x16.F32 R24, R152, gdesc[UR52], R24, gsb0 ;  /* 0x03e0003498187df0 */ /* 0x000fe20008000818 */
[----:B------:R-:W-:Y:S01]  /*e2b0*/  FADD R22, R22, R162 ;  /* 0x000000a216167221 */ /* 0x000fe20000000000 */
[----:B------:R-:W-:-:S03]  /*e2c0*/  FADD R20, R20, R157 ;  /* 0x0000009d14147221 */ /* 0x000fc60000000000 */
[----:B------:R-:W-:Y:S01]  /*e2d0*/  FADD R21, R21, R22 ;  /* 0x0000001615157221 */ /* 0x000fe20000000000 */
[----:B------:R-:W-:-:S03]  /*e2e0*/  FADD R19, R19, R20 ;  /* 0x0000001413137221 */ /* 0x000fc60000000000 */
[----:B------:R-:W-:Y:S01]  /*e2f0*/  FADD R18, R18, R21 ;  /* 0x0000001512127221 */ /* 0x000fe20000000000 */
[----:B------:R-:W-:-:S03]  /*e300*/  FADD R16, R16, R19 ;  /* 0x0000001310107221 */ /* 0x000fc60000000000 */
[----:B------:R-:W-:Y:S01]  /*e310*/  FADD R18, R23, R18 ;  /* 0x0000001217127221 */ /* 0x000fe20000000000 */
[----:B------:R-:W-:Y:S01]  /*e320*/  FADD R16, R156, R16 ;  /* 0x000000109c107221 */ /* 0x000fe20000000000 */
[----:B------:R-:W0:Y:S03]  /*e330*/  S2R R176, SR_CTAID.X ;  /* 0x0000000000b07919 */ /* 0x000e260000002500 */
[----:B------:R-:W1:Y:S01]  /*e340*/  SHFL.BFLY PT, R23, R18, 0x2, 0x1f ;  /* 0x0c401f0012177f89 */ /* 0x000e6200000e0000 */
[----:B------:R-:W-:-:S04]  /*e350*/  UIADD3 UR61, UP0, UR61, 0x20, URZ ;  /* 0x000000203d3d7890 */ /* 0x000fc8000ff1e03f */
[----:B------:R-:W-:Y:S01]  /*e360*/  UIADD3.X UR60, URZ, UR60, URZ, UP0, !UPT ;  /* 0x0000003c3f3c7290 */ /* 0x000fe200087fe43f */
[----:B-1----:R-:W-:Y:S01]  /*e370*/  FADD R18, R18, R23 ;  /* 0x0000001712127221 */ /* 0x002fe20000000000 */
[----:B0-----:R-:W-:-:S05]  /*e380*/  IMAD.SHL.U32 R176, R176, 0x100, RZ ;  /* 0x00000100b0b07824 */ /* 0x001fca00078e00ff */
[----:B------:R-:W-:-:S04]  /*e390*/  IADD3 R176, R176, 0x100, RZ ;  /* 0x00000100b0b07810 */ /* 0x000fc80007ffe0ff */
[----:B------:R-:W-:Y:S01]  /*e3a0*/  ISETP.LE.U32.AND P0, PT, R176, UR61, PT ;  /* 0x0000003db0007c0c */ /* 0x000fe2000bf03070 */
[----:B------:R-:W-:Y:S01]  /*e3b0*/  IMAD R0, R225, 0x20, R0 ;  /* 0x00000020e1007824 */ /* 0x000fe200078e0200 */
[----:B------:R-:W-:Y:S01]  /*e3c0*/  LEA R2, R17, R2, 0x5 ;  /* 0x0000000211027211 */ /* 0x000fe200078e28ff */
[----:B------:R-:W-:Y:S01]  /*e3d0*/  IMAD.MOV.U32 R219, RZ, RZ, R9 ;  /* 0x000000ffffdb7224 */ /* 0x000fe200078e0009 */
[----:B------:R-:W-:Y:S01]  /*e3e0*/  MOV R220, R10 ;  /* 0x0000000a00dc7202 */ /* 0x000fe20000000f00 */
[----:B------:R-:W-:Y:S02]  /*e3f0*/  WARPGROUP.DEPBAR.LE gsb0, 0x0 ;  /* 0x00008000000079c5 */ /* 0x000fe40000010000 */
[----:B------:R-:W-:Y:S01]  /*e400*/  FADD R152, R195, R192 ;  /* 0x000000c0c3987221 */ /* 0x000fe20000000000 */
[----:B------:R-:W-:-:S03]  /*e410*/  FADD R153, R191, R189 ;  /* 0x000000bdbf997221 */ /* 0x000fc60000000000 */
        /* <DEDUP_REMOVED lines=12> */
[----:B------:R-:W0:Y:S04]  /*e4e0*/  SHFL.BFLY PT, R152, R16, 0x2, 0x1f ;  /* 0x0c401f0010987f89 */ /* 0x000e2800000e0000 */
[----:B------:R-:W1:Y:S04]  /*e4f0*/  SHFL.BFLY PT, R21, R20, 0x2, 0x1f ;  /* 0x0c401f0014157f89 */ /* 0x000e6800000e0000 */
[----:B------:R-:W2:Y:S01]  /*e500*/  SHFL.BFLY PT, R22, R19, 0x2, 0x1f ;  /* 0x0c401f0013167f89 */ /* 0x000ea200000e0000 */
[----:B0-----:R-:W-:Y:S01]  /*e510*/  FADD R16, R16, R152 ;  /* 0x0000009810107221 */ /* 0x001fe20000000000 */
[----:B-1----:R-:W-:Y:S01]  /*e520*/  FADD R20, R20, R21 ;  /* 0x0000001514147221 */ /* 0x002fe20000000000 */
[----:B--2---:R-:W-:Y:S01]  /*e530*/  FADD R19, R19, R22 ;  /* 0x0000001613137221 */ /* 0x004fe20000000000 */
[----:B------:R-:W0:Y:S04]  /*e540*/  SHFL.BFLY PT, R152, R18, 0x1, 0x1f ;  /* 0x0c201f0012987f89 */ /* 0x000e2800000e0000 */
[----:B------:R-:W1:Y:S04]  /*e550*/  SHFL.BFLY PT, R22, R20, 0x1, 0x1f ;  /* 0x0c201f0014167f89 */ /* 0x000e6800000e0000 */
[----:B------:R-:W2:Y:S04]  /*e560*/  SHFL.BFLY PT, R23, R19, 0x1, 0x1f ;  /* 0x0c201f0013177f89 */ /* 0x000ea800000e0000 */
[----:B------:R-:W3:Y:S01]  /*e570*/  SHFL.BFLY PT, R153, R16, 0x1, 0x1f ;  /* 0x0c201f0010997f89 */ /* 0x000ee200000e0000 */
[----:B------:R-:W-:-:S04]  /*e580*/  MOV R21, UR60 ;  /* 0x0000003c00157c02 */ /* 0x000fc80008000f00 */
[----:B------:R-:W-:Y:S02]  /*e590*/  ISETP.GE.U32.AND.EX P0, PT, R21, RZ, PT, P0 ;  /* 0x000000ff1500720c */ /* 0x000fe40003f06100 */
[----:B------:R-:W-:Y:S01]  /*e5a0*/  MOV R190, R12 ;  /* 0x0000000c00be7202 */ /* 0x000fe20000000f00 */
[----:B0-----:R-:W-:Y:S01]  /*e5b0*/  FADD R18, R18, R152 ;  /* 0x0000009812127221 */ /* 0x001fe20000000000 */
[----:B-1----:R-:W-:Y:S01]  /*e5c0*/  FADD R22, R20, R22 ;  /* 0x0000001614167221 */ /* 0x002fe20000000000 */
[----:B--2---:R-:W-:Y:S01]  /*e5d0*/  FADD R19, R19, R23 ;  /* 0x0000001713137221 */ /* 0x004fe20000000000 */
[----:B---3--:R-:W-:Y:S02]  /*e5e0*/  FADD R16, R16, R153 ;  /* 0x0000009910107221 */ /* 0x008fe40000000000 */
[----:B------:R-:W-:Y:S01]  /*e5f0*/  FFMA R222, R8, R222, R22 ;  /* 0x000000de08de7223 */ /* 0x000fe20000000016 */
[----:B------:R-:W-:Y:S01]  /*e600*/  FFMA R223, R7, R223, R19 ;  /* 0x000000df07df7223 */ /* 0x000fe20000000013 */
[----:B------:R-:W-:Y:S01]  /*e610*/  FFMA R224, R6, R224, R18 ;  /* 0x000000e006e07223 */ /* 0x000fe20000000012 */
[----:B------:R-:W-:Y:S01]  /*e620*/  FFMA R221, R4, R221, R16 ;  /* 0x000000dd04dd7223 */ /* 0x000fe20000000010 */
[----:B------:R-:W-:Y:S01]  /*e630*/  MOV R7, R12 ;  /* 0x0000000c00077202 */ /* 0x000fe20000000f00 */
[----:B------:R-:W-:Y:S01]  /*e640*/  IMAD.MOV.U32 R8, RZ, RZ, R11 ;  /* 0x000000ffff087224 */ /* 0x000fe200078e000b */
[----:B------:R-:W-:Y:S01]  /*e650*/  MOV R188, R11 ;  /* 0x0000000b00bc7202 */ /* 0x000fe20000000f00 */
[----:B------:R-:W-:Y:S01]  /*e660*/  IMAD.MOV.U32 R4, RZ, RZ, R10 ;  /* 0x000000ffff047224 */ /* 0x000fe200078e000a */
[----:B------:R-:W-:Y:S01]  /*e670*/  MOV R6, R9 ;  /* 0x0000000900067202 */ /* 0x000fe20000000f00 */
[----:B------:R-:W-:Y:S06]  /*e680*/  @!P0 BRA `(.L_x_1) ;  /* 0xffffffa800a08947 */ /* 0x000fec000383ffff */
.L_x_0:
[C---:B------:R-:W-:Y:S01]  /*e690*/  FMUL R2, R222.reuse, 8388608 ;  /* 0x4b000000de027820 */ /* 0x040fe20000400000 */
[----:B------:R-:W-:Y:S01]  /*e6a0*/  FSETP.GEU.AND P0, PT, R222, 1.175494350822287508e-38, PT ;  /* 0x00800000de00780b */ /* 0x000fe20003f0e000 */
[----:B------:R-:W-:Y:S01]  /*e6b0*/  FMUL R3, R26, 0.25 ;  /* 0x3e8000001a037820 */ /* 0x000fe20000400000 */
[----:B------:R-:W-:Y:S01]  /*e6c0*/  FSETP.GT.AND P3, PT, |R221|, 8.50705917302346158658e+37, PT ;  /* 0x7e800000dd00780b */ /* 0x000fe20003f64200 */
[----:B------:R-:W-:Y:S01]  /*e6d0*/  IMAD.MOV.U32 R10, RZ, RZ, 0x3dc6b27f ;  /* 0x3dc6b27fff0a7424 */ /* 0x000fe200078e00ff */
[----:B------:R-:W-:Y:S01]  /*e6e0*/  FSEL R2, R2, R222, !P0 ;  /* 0x000000de02027208 */ /* 0x000fe20004000000 */
[----:B------:R-:W2:Y:S01]  /*e6f0*/  LDL.LU R16, [R1+0x1d8] ;  /* 0x0001d80001107983 */ /* 0x000ea20000300800 */
[----:B------:R-:W-:Y:S02]  /*e700*/  FSETP.GEU.AND P1, PT, R223, 1.175494350822287508e-38, PT ;  /* 0x00800000df00780b */ /* 0x000fe40003f2e000 */
[----:B------:R-:W-:Y:S01]  /*e710*/  FSETP.GEU.AND P4, PT, R221, 1.175494350822287508e-38, PT ;  /* 0x00800000dd00780b */ /* 0x000fe20003f8e000 */
[----:B------:R-:W3:Y:S01]  /*e720*/  LDL.LU R12, [R1+0x8] ;  /* 0x00000800010c7983 */ /* 0x000ee20000300800 */
[----:B------:R-:W-:Y:S01]  /*e730*/  IADD3 R0, R2, -0x3f3504f3, RZ ;  /* 0xc0cafb0d02007810 */ /* 0x000fe20007ffe0ff */
[----:B------:R-:W-:Y:S01]  /*e740*/  FMUL R17, R28, 0.25 ;  /* 0x3e8000001c117820 */ /* 0x000fe20000400000 */
[----:B------:R-:W-:Y:S01]  /*e750*/  FSEL R26, R3, R26, P3 ;  /* 0x0000001a031a7208 */ /* 0x000fe20001800000 */
[----:B------:R-:W4:Y:S01]  /*e760*/  LDL.LU R171, [R1+0x1fc] ;  /* 0x0001fc0001ab7983 */ /* 0x000f220000300800 */
[----:B------:R-:W-:Y:S01]  /*e770*/  LOP3.LUT R0, R0, 0xff800000, RZ, 0xc0, !PT ;  /* 0xff80000000007812 */ /* 0x000fe200078ec0ff */
[----:B------:R-:W-:Y:S01]  /*e780*/  ULDC.64 UR8, c[0x0][0x270] ;  /* 0x00009c0000087ab9 */ /* 0x000fe20000000a00 */
[----:B------:R-:W-:Y:S02]  /*e790*/  BAR.SYNC.DEFER_BLOCKING 0x0 ;  /* 0x0000000000007b1d */ /* 0x000fe40000010000 */
[----:B------:R-:W-:-:S02]  /*e7a0*/  IADD3 R3, R2, -R0, RZ ;  /* 0x8000000002037210 */ /* 0x000fc40007ffe0ff */
[----:B------:R-:W-:-:S03]  /*e7b0*/  I2FP.F32.S32 R5, R0 ;  /* 0x0000000000057245 */ /* 0x000fc60000201400 */
[----:B------:R-:W-:Y:S01]  /*e7c0*/  FADD R0, R3, -1 ;  /* 0xbf80000003007421 */ /* 0x000fe20000000000 */
[----:B------:R-:W-:Y:S01]  /*e7d0*/  FSEL R3, RZ, -23, P0 ;  /* 0xc1b80000ff037808 */ /* 0x000fe20000000000 */
[----:B------:R-:W5:Y:S04]  /*e7e0*/  LDL.LU R170, [R1+0x1f8] ;  /* 0x0001f80001aa7983 */ /* 0x000f680000300800 */
[----:B------:R-:W-:Y:S01]  /*e7f0*/  FFMA.FTZ R5, R5, 1.1920928955078125e-07, R3 ;  /* 0x3400000005057823 */ /* 0x000fe20000010003 */
[----:B------:R-:W-:Y:S01]  /*e800*/  FFMA.FTZ R3, R0, R10, -0.16845393180847167969 ;  /* 0xbe2c7f3000037423 */ /* 0x000fe2000001000a */
[----:B------:R-:W-:Y:S01]  /*e810*/  ISETP.GE.U32.AND P0, PT, R2, 0x7f800000, PT ;  /* 0x7f8000000200780c */ /* 0x000fe20003f06070 */
[----:B------:R-:W2:Y:S02]  /*e820*/  LDL.LU R169, [R1+0x1ec] ;  /* 0x0001ec0001a97983 */ /* 0x000ea40000300800 */
[----:B------:R-:W-:Y:S01]  /*e830*/  FFMA.FTZ R3, R0, R3, 0.1716887056827545166 ;  /* 0x3e2fcf2a00037423 */ /* 0x000fe20000010003 */
[----:B------:R-:W-:Y:S01]  /*e840*/  FSETP.NEU.AND P2, PT, R2, RZ, PT ;  /* 0x000000ff0200720b */ /* 0x000fe20003f4d000 */
[----:B------:R-:W3:Y:S02]  /*e850*/  LDL.LU R168, [R1+0x1e8] ;  /* 0x0001e80001a87983 */ /* 0x000ee40000300800 */
[----:B------:R-:W-:-:S02]  /*e860*/  FFMA.FTZ R3, R0, R3, -0.17900948226451873779 ;  /* 0xbe374e4300037423 */ /* 0x000fc40000010003 */
[----:B------:R-:W3:Y:S02]  /*e870*/  LDL.LU R11, [R1+0x1dc] ;  /* 0x0001dc00010b7983 */ /* 0x000ee40000300800 */
[C---:B------:R-:W-:Y:S02]  /*e880*/  FFMA.FTZ R3, R0.reuse, R3, 0.20512372255325317383 ;  /* 0x3e520bf400037423 */ /* 0x040fe40000010003 */
[----:B------:R-:W3:Y:S02]  /*e890*/  LDL.LU R167, [R1+0x1c8] ;  /* 0x0001c80001a77983 */ /* 0x000ee40000300800 */
[C---:B------:R-:W-:Y:S02]  /*e8a0*/  FFMA.FTZ R3, R0.reuse, R3, -0.24046532809734344482 ;  /* 0xbe763c8b00037423 */ /* 0x040fe40000010003 */
[----:B------:R-:W3:Y:S02]  /*e8b0*/  LDL.LU R166, [R1+0x1bc] ;  /* 0x0001bc0001a67983 */ /* 0x000ee40000300800 */
[----:B------:R-:W-:-:S02]  /*e8c0*/  FFMA.FTZ R3, R0, R3, 0.28857114911079406738 ;  /* 0x3e93bf9900037423 */ /* 0x000fc40000010003 */
[----:B------:R-:W3:Y:S02]  /*e8d0*/  LDL.LU R165, [R1+0x1b8] ;  /* 0x0001b80001a57983 */ /* 0x000ee40000300800 */
[C---:B------:R-:W-:Y:S02]  /*e8e0*/  FFMA.FTZ R3, R0.reuse, R3, -0.36067417263984680176 ;  /* 0xbeb8aa4900037423 */ /* 0x040fe40000010003 */
[----:B------:R-:W3:Y:S02]  /*e8f0*/  LDL.LU R164, [R1+0x1ac] ;  /* 0x0001ac0001a47983 */ /* 0x000ee40000300800 */
[C---:B------:R-:W-:Y:S02]  /*e900*/  FFMA.FTZ R3, R0.reuse, R3, 0.48089820146560668945 ;  /* 0x3ef6384a00037423 */ /* 0x040fe40000010003 */
[----:B------:R-:W3:Y:S02]  /*e910*/  LDL.LU R163, [R1+0x1a8] ;  /* 0x0001a80001a37983 */ /* 0x000ee40000300800 */
[----:B------:R-:W-:-:S02]  /*e920*/  FFMA.FTZ R3, R0, R3, -0.72134751081466674805 ;  /* 0xbf38aa3b00037423 */ /* 0x000fc40000010003 */
[----:B------:R-:W3:Y:S02]  /*e930*/  LDL.LU R162, [R1+0x19c] ;  /* 0x00019c0001a27983 */ /* 0x000ee40000300800 */
[C---:B------:R-:W-:Y:S02]  /*e940*/  FMUL R3, R0.reuse, R3 ;  /* 0x0000000300037220 */ /* 0x040fe40000400000 */
[----:B------:R-:W3:Y:S02]  /*e950*/  LDL.LU R161, [R1+0x198] ;  /* 0x0001980001a17983 */ /* 0x000ee40000300800 */
[C---:B------:R-:W-:Y:S02]  /*e960*/  FMUL R3, R0.reuse, R3 ;  /* 0x0000000300037220 */ /* 0x040fe40000400000 */
[----:B------:R-:W3:Y:S02]  /*e970*/  LDL.LU R160, [R1+0x18c] ;  /* 0x00018c0001a07983 */ /* 0x000ee40000300800 */
[----:B------:R-:W-:Y:S01]  /*e980*/  FFMA.FTZ R0, R0, 1.4426950216293334961, R3 ;  /* 0x3fb8aa3b00007823 */ /* 0x000fe20000010003 */
[----:B------:R-:W-:Y:S01]  /*e990*/  FMUL R3, R223, 8388608 ;  /* 0x4b000000df037820 */ /* 0x000fe20000400000 */
[----:B------:R-:W3:Y:S02]  /*e9a0*/  LDL.LU R159, [R1+0x188] ;  /* 0x00018800019f7983 */ /* 0x000ee40000300800 */
[----:B------:R-:W-:Y:S01]  /*e9b0*/  FADD R220, R5, R0 ;  /* 0x0000000005dc7221 */ /* 0x000fe20000000000 */
[----:B------:R-:W-:Y:S01]  /*e9c0*/  @P0 MOV R0, 0x7f800000 ;  /* 0x7f80000000000802 */ /* 0x000fe20000000f00 */
[----:B------:R-:W3:Y:S01]  /*e9d0*/  LDL.LU R158, [R1+0x17c] ;  /* 0x00017c00019e7983 */ /* 0x000ee20000300800 */
[----:B------:R-:W-:-:S03]  /*e9e0*/  FSEL R3, R3, R223, !P1 ;  /* 0x000000df03037208 */ /* 0x000fc60004800000 */
[----:B------:R-:W-:Y:S01]  /*e9f0*/  @P0 FFMA.FTZ R220, R2, R0, +INF ;  /* 0x7f80000002dc0423 */ /* 0x000fe20000010000 */
[----:B------:R-:W-:Y:S01]  /*ea00*/  IADD3 R0, R3, -0x3f3504f3, RZ ;  /* 0xc0cafb0d03007810 */ /* 0x000fe20007ffe0ff */
[----:B------:R-:W3:Y:S03]  /*ea10*/  LDL.LU R157, [R1+0x178] ;  /* 0x00017800019d7983 */ /* 0x000ee60000300800 */
[----:B------:R-:W-:Y:S01]  /*ea20*/  LOP3.LUT R0, R0, 0xff800000, RZ, 0xc0, !PT ;  /* 0xff80000000007812 */ /* 0x000fe200078ec0ff */
[----:B------:R-:W3:Y:S01]  /*ea30*/  LDL.LU R156, [R1+0x16c] ;  /* 0x00016c00019c7983 */ /* 0x000ee20000300800 */
[----:B------:R-:W-:-:S03]  /*ea40*/  FSEL R2, RZ, -23, P1 ;  /* 0xc1b80000ff027808 */ /* 0x000fc60000800000 */
[----:B------:R-:W-:Y:S01]  /*ea50*/  IMAD.IADD R5, R3, 0x1, -R0 ;  /* 0x0000000103057824 */ /* 0x000fe200078e0a00 */
[----:B------:R-:W-:Y:S01]  /*ea60*/  I2FP.F32.S32 R0, R0 ;  /* 0x0000000000007245 */ /* 0x000fe20000201400 */
[----:B------:R-:W3:Y:S04]  /*ea70*/  LDL.LU R155, [R1+0x168] ;  /* 0x00016800019b7983 */ /* 0x000ee80000300800 */
[----:B------:R-:W-:Y:S01]  /*ea80*/  FFMA.FTZ R9, R0, 1.1920928955078125e-07, R2 ;  /* 0x3400000000097823 */ /* 0x000fe20000010002 */
[----:B------:R-:W-:Y:S01]  /*ea90*/  FADD R0, R5, -1 ;  /* 0xbf80000005007421 */ /* 0x000fe20000000000 */
[C---:B------:R-:W-:Y:S01]  /*eaa0*/  ISETP.GE.U32.AND P0, PT, R3.reuse, 0x7f800000, PT ;  /* 0x7f8000000300780c */ /* 0x040fe20003f06070 */
[----:B------:R-:W3:Y:S02]  /*eab0*/  LDL.LU R154, [R1+0x15c] ;  /* 0x00015c00019a7983 */ /* 0x000ee40000300800 */
[C---:B------:R-:W-:Y:S01]  /*eac0*/  FFMA.FTZ R2, R0.reuse, R10, -0.16845393180847167969 ;  /* 0xbe2c7f3000027423 */ /* 0x040fe2000001000a */
[----:B------:R-:W-:Y:S01]  /*ead0*/  FSETP.NEU.AND P1, PT, R3, RZ, PT ;  /* 0x000000ff0300720b */ /* 0x000fe20003f2d000 */
[----:B------:R-:W3:Y:S02]  /*eae0*/  LDL.LU R153, [R1+0x158] ;  /* 0x0001580001997983 */ /* 0x000ee40000300800 */
[----:B------:R-:W-:-:S02]  /*eaf0*/  FFMA.FTZ R2, R0, R2, 0.1716887056827545166 ;  /* 0x3e2fcf2a00027423 */ /* 0x000fc40000010002 */
[----:B------:R-:W3:Y:S02]  /*eb00*/  LDL.LU R152, [R1+0x14c] ;  /* 0x00014c0001987983 */ /* 0x000ee40000300800 */
[C---:B------:R-:W-:Y:S02]  /*eb10*/  FFMA.FTZ R2, R0.reuse, R2, -0.17900948226451873779 ;  /* 0xbe374e4300027423 */ /* 0x040fe40000010002 */
[----:B------:R-:W3:Y:S02]  /*eb20*/  LDL.LU R23, [R1+0x148] ;  /* 0x0001480001177983 */ /* 0x000ee40000300800 */
[C---:B------:R-:W-:Y:S02]  /*eb30*/  FFMA.FTZ R2, R0.reuse, R2, 0.20512372255325317383 ;  /* 0x3e520bf400027423 */ /* 0x040fe40000010002 */
[----:B------:R-:W3:Y:S02]  /*eb40*/  LDL.LU R22, [R1+0x13c] ;  /* 0x00013c0001167983 */ /* 0x000ee40000300800 */
[----:B------:R-:W-:-:S02]  /*eb50*/  FFMA.FTZ R2, R0, R2, -0.24046532809734344482 ;  /* 0xbe763c8b00027423 */ /* 0x000fc40000010002 */
[----:B------:R-:W3:Y:S02]  /*eb60*/  LDL.LU R21, [R1+0x138] ;  /* 0x0001380001157983 */ /* 0x000ee40000300800 */
[C---:B------:R-:W-:Y:S02]  /*eb70*/  FFMA.FTZ R2, R0.reuse, R2, 0.28857114911079406738 ;  /* 0x3e93bf9900027423 */ /* 0x040fe40000010002 */
[----:B------:R-:W3:Y:S02]  /*eb80*/  LDL.LU R20, [R1+0x12c] ;  /* 0x00012c0001147983 */ /* 0x000ee40000300800 */
[C---:B------:R-:W-:Y:S02]  /*eb90*/  FFMA.FTZ R2, R0.reuse, R2, -0.36067417263984680176 ;  /* 0xbeb8aa4900027423 */ /* 0x040fe40000010002 */
[----:B------:R-:W3:Y:S02]  /*eba0*/  LDL.LU R19, [R1+0x128] ;  /* 0x0001280001137983 */ /* 0x000ee40000300800 */
[----:B------:R-:W-:-:S02]  /*ebb0*/  FFMA.FTZ R2, R0, R2, 0.48089820146560668945 ;  /* 0x3ef6384a00027423 */ /* 0x000fc40000010002 */
[----:B------:R-:W3:Y:S02]  /*ebc0*/  LDL.LU R18, [R1+0x11c] ;  /* 0x00011c0001127983 */ /* 0x000ee40000300800 */
[C---:B------:R-:W-:Y:S02]  /*ebd0*/  FFMA.FTZ R2, R0.reuse, R2, -0.72134751081466674805 ;  /* 0xbf38aa3b00027423 */ /* 0x040fe40000010002 */
[----:B------:R-:W3:Y:S02]  /*ebe0*/  LDL.LU R172, [R1+0x1cc] ;  /* 0x0001cc0001ac7983 */ /* 0x000ee40000300800 */
[C---:B------:R-:W-:Y:S02]  /*ebf0*/  FMUL R2, R0.reuse, R2 ;  /* 0x0000000200027220 */ /* 0x040fe40000400000 */
[----:B------:R-:W-:Y:S02]  /*ec00*/  STL [R1+0x3d0], R8 ;  /* 0x0003d00801007387 */ /* 0x000fe40000100800 */
[----:B------:R-:W-:-:S02]  /*ec10*/  FMUL R2, R0, R2 ;  /* 0x0000000200027220 */ /* 0x000fc40000400000 */
[----:B------:R-:W-:Y:S02]  /*ec20*/  STL [R1+0x3cc], R7 ;  /* 0x0003cc0701007387 */ /* 0x000fe40000100800 */
[----:B------:R-:W-:Y:S01]  /*ec30*/  FFMA.FTZ R0, R0, 1.4426950216293334961, R2 ;  /* 0x3fb8aa3b00007823 */ /* 0x000fe20000010002 */
[C---:B------:R-:W-:Y:S01]  /*ec40*/  FMUL R2, R224.reuse, 8388608 ;  /* 0x4b000000e0027820 */ /* 0x040fe20000400000 */
[----:B------:R-:W-:Y:S02]  /*ec50*/  STL [R1+0x3c8], R6 ;  /* 0x0003c80601007387 */ /* 0x000fe40000100800 */
[----:B------:R-:W-:Y:S01]  /*ec60*/  FADD R215, R9, R0 ;  /* 0x0000000009d77221 */ /* 0x000fe20000000000 */
[----:B------:R-:W-:Y:S01]  /*ec70*/  @P0 MOV R0, 0x7f800000 ;  /* 0x7f80000000000802 */ /* 0x000fe20000000f00 */
[----:B------:R0:W-:Y:S04]  /*ec80*/  STL [R1+0x3c0], R4 ;  /* 0x0003c00401007387 */ /* 0x0001e80000100800 */
[----:B------:R-:W-:Y:S01]  /*ec90*/  @P0 FFMA.FTZ R215, R3, R0, +INF ;  /* 0x7f80000003d70423 */ /* 0x000fe20000010000 */
[----:B------:R-:W-:Y:S01]  /*eca0*/  FSETP.GEU.AND P0, PT, R224, 1.175494350822287508e-38, PT ;  /* 0x00800000e000780b */ /* 0x000fe20003f0e000 */
[----:B------:R1:W-:Y:S03]  /*ecb0*/  STL [R1+0x3d4], R220 ;  /* 0x0003d4dc01007387 */ /* 0x0003e60000100800 */
[----:B------:R-:W-:Y:S01]  /*ecc0*/  FSEL R2, R2, R224, !P0 ;  /* 0x000000e002027208 */ /* 0x000fe20004000000 */
[----:B------:R-:W-:Y:S01]  /*ecd0*/  STL [R1+0x3d8], R215 ;  /* 0x0003d8d701007387 */ /* 0x000fe20000100800 */
[----:B------:R-:W-:-:S02]  /*ece0*/  FSEL R3, RZ, -23, P0 ;  /* 0xc1b80000ff037808 */ /* 0x000fc40000000000 */
[C---:B------:R-:W-:Y:S02]  /*ecf0*/  IADD3 R0, R2.reuse, -0x3f3504f3, RZ ;  /* 0xc0cafb0d02007810 */ /* 0x040fe40007ffe0ff */
[----:B------:R-:W-:Y:S02]  /*ed00*/  ISETP.GE.U32.AND P0, PT, R2, 0x7f800000, PT ;  /* 0x7f8000000200780c */ /* 0x000fe40003f06070 */
[----:B------:R-:W-:-:S05]  /*ed10*/  LOP3.LUT R0, R0, 0xff800000, RZ, 0xc0, !PT ;  /* 0xff80000000007812 */ /* 0x000fca00078ec0ff */
[----:B------:R-:W-:Y:S01]  /*ed20*/  IMAD.IADD R5, R2, 0x1, -R0 ;  /* 0x0000000102057824 */ /* 0x000fe200078e0a00 */
[----:B------:R-:W-:-:S05]  /*ed30*/  I2FP.F32.S32 R0, R0 ;  /* 0x0000000000007245 */ /* 0x000fca0000201400 */
[----:B------:R-:W-:Y:S01]  /*ed40*/  FFMA.FTZ R9, R0, 1.1920928955078125e-07, R3 ;  /* 0x3400000000097823 */ /* 0x000fe20000010003 */
[----:B------:R-:W-:-:S04]  /*ed50*/  FADD R0, R5, -1 ;  /* 0xbf80000005007421 */ /* 0x000fc80000000000 */
[----:B------:R-:W-:-:S04]  /*ed60*/  FFMA.FTZ R3, R0, R10, -0.16845393180847167969 ;  /* 0xbe2c7f3000037423 */ /* 0x000fc8000001000a */
[----:B------:R-:W-:-:S04]  /*ed70*/  FFMA.FTZ R3, R0, R3, 0.1716887056827545166 ;  /* 0x3e2fcf2a00037423 */ /* 0x000fc80000010003 */
[----:B------:R-:W-:-:S04]  /*ed80*/  FFMA.FTZ R3, R0, R3, -0.17900948226451873779 ;  /* 0xbe374e4300037423 */ /* 0x000fc80000010003 */
[----:B------:R-:W-:-:S04]  /*ed90*/  FFMA.FTZ R3, R0, R3, 0.20512372255325317383 ;  /* 0x3e520bf400037423 */ /* 0x000fc80000010003 */
[----:B------:R-:W-:-:S04]  /*eda0*/  FFMA.FTZ R3, R0, R3, -0.24046532809734344482 ;  /* 0xbe763c8b00037423 */ /* 0x000fc80000010003 */
[----:B------:R-:W-:-:S04]  /*edb0*/  FFMA.FTZ R3, R0, R3, 0.28857114911079406738 ;  /* 0x3e93bf9900037423 */ /* 0x000fc80000010003 */
[----:B------:R-:W-:-:S04]  /*edc0*/  FFMA.FTZ R3, R0, R3, -0.36067417263984680176 ;  /* 0xbeb8aa4900037423 */ /* 0x000fc80000010003 */
[----:B------:R-:W-:-:S04]  /*edd0*/  FFMA.FTZ R3, R0, R3, 0.48089820146560668945 ;  /* 0x3ef6384a00037423 */ /* 0x000fc80000010003 */
[----:B------:R-:W-:-:S04]  /*ede0*/  FFMA.FTZ R3, R0, R3, -0.72134751081466674805 ;  /* 0xbf38aa3b00037423 */ /* 0x000fc80000010003 */
[----:B------:R-:W-:-:S04]  /*edf0*/  FMUL R3, R0, R3 ;  /* 0x0000000300037220 */ /* 0x000fc80000400000 */
[----:B------:R-:W-:-:S04]  /*ee00*/  FMUL R3, R0, R3 ;  /* 0x0000000300037220 */ /* 0x000fc80000400000 */
[----:B------:R-:W-:Y:S01]  /*ee10*/  FFMA.FTZ R0, R0, 1.4426950216293334961, R3 ;  /* 0x3fb8aa3b00007823 */ /* 0x000fe20000010003 */
[----:B------:R-:W-:-:S03]  /*ee20*/  FSEL R3, RZ, -23, P4 ;  /* 0xc1b80000ff037808 */ /* 0x000fc60002000000 */
[----:B------:R-:W-:Y:S01]  /*ee30*/  FADD R213, R9, R0 ;  /* 0x0000000009d57221 */ /* 0x000fe20000000000 */
[----:B------:R-:W-:-:S05]  /*ee40*/  @P0 MOV R0, 0x7f800000 ;  /* 0x7f80000000000802 */ /* 0x000fca0000000f00 */
[C---:B------:R-:W-:Y:S01]  /*ee50*/  @P0 FFMA.FTZ R213, R2.reuse, R0, +INF ;  /* 0x7f80000002d50423 */ /* 0x040fe20000010000 */
[----:B------:R-:W-:Y:S01]  /*ee60*/  FMUL R0, R221, 8388608 ;  /* 0x4b000000dd007820 */ /* 0x000fe20000400000 */
[----:B------:R-:W-:-:S03]  /*ee70*/  FSETP.NEU.AND P0, PT, R2, RZ, PT ;  /* 0x000000ff0200720b */ /* 0x000fc60003f0d000 */
[----:B------:R1:W-:Y:S01]  /*ee80*/  STL [R1+0x3dc], R213 ;  /* 0x0003dcd501007387 */ /* 0x0003e20000100800 */
[----:B------:R-:W-:Y:S02]  /*ee90*/  FSEL R0, R0, R221, !P4 ;  /* 0x000000dd00007208 */ /* 0x000fe40006000000 */
[C---:B------:R-:W-:Y:S01]  /*eea0*/  FSETP.GEU.AND P4, PT, |R221|.reuse, 1.175494350822287508e-38, PT ;  /* 0x00800000dd00780b */ /* 0x040fe20003f8e200 */
[----:B------:R-:W-:Y:S01]  /*eeb0*/  @P3 FMUL R221, R221, 0.25 ;  /* 0x3e800000dddd3820 */ /* 0x000fe20000400000 */
[----:B------:R-:W-:-:S04]  /*eec0*/  IADD3 R2, R0, -0x3f3504f3, RZ ;  /* 0xc0cafb0d00027810 */ /* 0x000fc80007ffe0ff */
[----:B------:R-:W-:-:S05]  /*eed0*/  LOP3.LUT R2, R2, 0xff800000, RZ, 0xc0, !PT ;  /* 0xff80000002027812 */ /* 0x000fca00078ec0ff */
[----:B------:R-:W-:Y:S01]  /*eee0*/  IMAD.IADD R5, R0, 0x1, -R2 ;  /* 0x0000000100057824 */ /* 0x000fe200078e0a02 */
[----:B------:R-:W-:Y:S01]  /*eef0*/  I2FP.F32.S32 R2, R2 ;  /* 0x0000000200027245 */ /* 0x000fe20000201400 */
[----:B------:R-:W-:Y:S01]  /*ef00*/  @!P4 FMUL R221, R221, 16777216 ;  /* 0x4b800000ddddc820 */ /* 0x000fe20000400000 */
[----:B------:R-:W-:Y:S01]  /*ef10*/  FSETP.GT.AND P5, PT, |R223|, 8.50705917302346158658e+37, PT ;  /* 0x7e800000df00780b */ /* 0x000fe20003fa4200 */
[----:B------:R-:W-:Y:S02]  /*ef20*/  @!P4 FMUL R26, R26, 16777216 ;  /* 0x4b8000001a1ac820 */ /* 0x000fe40000400000 */
[----:B------:R-:W-:Y:S01]  /*ef30*/  FFMA.FTZ R9, R2, 1.1920928955078125e-07, R3 ;  /* 0x3400000002097823 */ /* 0x000fe20000010003 */
[----:B------:R-:W-:Y:S01]  /*ef40*/  FADD R2, R5, -1 ;  /* 0xbf80000005027421 */ /* 0x000fe20000000000 */
[----:B------:R-:W0:Y:S03]  /*ef50*/  MUFU.RCP R221, R221 ;  /* 0x000000dd00dd7308 */ /* 0x000e260000001000 */
        /* <DEDUP_REMOVED lines=12> */
[----:B----4-:R-:W-:-:S03]  /*f020*/  MOV R3, R171 ;  /* 0x000000ab00037202 */ /* 0x010fc60000000f00 */
[----:B------:R-:W-:Y:S01]  /*f030*/  FADD R207, R9, R2 ;  /* 0x0000000209cf7221 */ /* 0x000fe20000000000 */
[----:B------:R-:W-:Y:S01]  /*f040*/  FMUL R2, R151, 0.25 ;  /* 0x3e80000097027820 */ /* 0x000fe20000400000 */
[----:B-----5:R-:W-:-:S04]  /*f050*/  IMAD.MOV.U32 R5, RZ, RZ, R170 ;  /* 0x000000ffff057224 */ /* 0x020fc800078e00aa */
[----:B------:R-:W-:Y:S01]  /*f060*/  FSEL R151, R2, R151, P3 ;  /* 0x0000009702977208 */ /* 0x000fe20001800000 */
[----:B------:R-:W-:-:S04]  /*f070*/  FMUL R2, R150, 0.25 ;  /* 0x3e80000096027820 */ /* 0x000fc80000400000 */
[----:B------:R-:W-:Y:S01]  /*f080*/  @!P4 FMUL R151, R151, 16777216 ;  /* 0x4b8000009797c820 */ /* 0x000fe20000400000 */
[----:B------:R-:W-:Y:S01]  /*f090*/  FSEL R150, R2, R150, P3 ;  /* 0x0000009602967208 */ /* 0x000fe20001800000 */
[----:B------:R-:W-:Y:S01]  /*f0a0*/  FMUL R2, R147, 0.25 ;  /* 0x3e80000093027820 */ /* 0x000fe20000400000 */
[----:B--2---:R-:W-:Y:S02]  /*f0b0*/  MOV R9, R169 ;  /* 0x000000a900097202 */ /* 0x004fe40000000f00 */
[----:B---3--:R-:W-:Y:S01]  /*f0c0*/  MOV R10, R168 ;  /* 0x000000a8000a7202 */ /* 0x008fe20000000f00 */
[----:B------:R-:W-:Y:S01]  /*f0d0*/  @!P4 FMUL R150, R150, 16777216 ;  /* 0x4b8000009696c820 */ /* 0x000fe20000400000 */
[----:B------:R-:W-:Y:S01]  /*f0e0*/  FSEL R147, R2, R147, P3 ;  /* 0x0000009302937208 */ /* 0x000fe20001800000 */
[----:B------:R-:W-:Y:S02]  /*f0f0*/  FMUL R2, R146, 0.25 ;  /* 0x3e80000092027820 */ /* 0x000fe40000400000 */
[----:B0-----:R-:W-:-:S02]  /*f100*/  FMUL R4, R221, R150 ;  /* 0x00000096dd047220 */ /* 0x001fc40000400000 */
[----:B------:R-:W-:Y:S01]  /*f110*/  @!P4 FMUL R147, R147, 16777216 ;  /* 0x4b8000009393c820 */ /* 0x000fe20000400000 */
[----:B------:R-:W-:Y:S01]  /*f120*/  FSEL R146, R2, R146, P3 ;  /* 0x0000009202927208 */ /* 0x000fe20001800000 */
[----:B------:R-:W-:Y:S02]  /*f130*/  FMUL R2, R143, 0.25 ;  /* 0x3e8000008f027820 */ /* 0x000fe40000400000 */
[C---:B------:R-:W-:Y:S02]  /*f140*/  FMUL R7, R221.reuse, R147 ;  /* 0x00000093dd077220 */ /* 0x040fe40000400000 */
[----:B------:R-:W-:Y:S01]  /*f150*/  @!P4 FMUL R146, R146, 16777216 ;  /* 0x4b8000009292c820 */ /* 0x000fe20000400000 */
[----:B------:R-:W-:Y:S01]  /*f160*/  FSEL R143, R2, R143, P3 ;  /* 0x0000008f028f7208 */ /* 0x000fe20001800000 */
[----:B------:R-:W-:Y:S02]  /*f170*/  FMUL R2, R142, 0.25 ;  /* 0x3e8000008e027820 */ /* 0x000fe40000400000 */
[----:B------:R-:W-:-:S02]  /*f180*/  FMUL R6, R221, R146 ;  /* 0x00000092dd067220 */ /* 0x000fc40000400000 */
[----:B------:R-:W-:Y:S01]  /*f190*/  @!P4 FMUL R143, R143, 16777216 ;  /* 0x4b8000008f8fc820 */ /* 0x000fe20000400000 */
[----:B------:R-:W-:Y:S01]  /*f1a0*/  FSEL R142, R2, R142, P3 ;  /* 0x0000008e028e7208 */ /* 0x000fe20001800000 */
[----:B------:R-:W-:Y:S01]  /*f1b0*/  FMUL R2, R139, 0.25 ;  /* 0x3e8000008b027820 */ /* 0x000fe20000400000 */
[----:B------:R-:W-:Y:S02]  /*f1c0*/  IMAD.MOV.U32 R147, RZ, RZ, R164 ;  /* 0x000000ffff937224 */ /* 0x000fe400078e00a4 */
[C---:B-1----:R-:W-:Y:S01]  /*f1d0*/  FMUL R220, R221.reuse, R143 ;  /* 0x0000008fdddc7220 */ /* 0x042fe20000400000 */
[----:B------:R-:W-:Y:S01]  /*f1e0*/  MOV R150, R163 ;  /* 0x000000a300967202 */ /* 0x000fe20000000f00 */
        /* <DEDUP_REMOVED lines=8> */
[C---:B------:R-:W-:Y:S01]  /*f270*/  FMUL R213, R221.reuse, R139 ;  /* 0x0000008bddd57220 */ /* 0x040fe20000400000 */
[----:B------:R-:W-:Y:S01]  /*f280*/  MOV R139, R165 ;  /* 0x000000a5008b7202 */ /* 0x000fe20000000f00 */
[----:B------:R-:W-:Y:S01]  /*f290*/  @!P4 FMUL R138, R138, 16777216 ;  /* 0x4b8000008a8ac820 */ /* 0x000fe20000400000 */
[----:B------:R-:W-:Y:S01]  /*f2a0*/  FSEL R135, R2, R135, P3 ;  /* 0x0000008702877208 */ /* 0x000fe20001800000 */
[----:B------:R-:W-:Y:S01]  /*f2b0*/  FMUL R2, R134, 0.25 ;  /* 0x3e80000086027820 */ /* 0x000fe20000400000 */
[----:B------:R-:W-:Y:S01]  /*f2c0*/  MOV R15, R160 ;  /* 0x000000a0000f7202 */ /* 0x000fe20000000f00 */
[----:B------:R-:W-:Y:S01]  /*f2d0*/  FMUL R215, R221, R138 ;  /* 0x0000008addd77220 */ /* 0x000fe20000400000 */
[----:B------:R-:W-:Y:S01]  /*f2e0*/  MOV R138, R166 ;  /* 0x000000a6008a7202 */ /* 0x000fe20000000f00 */
[----:B------:R-:W-:Y:S01]  /*f2f0*/  @!P4 FMUL R135, R135, 16777216 ;  /* 0x4b8000008787c820 */ /* 0x000fe20000400000 */
[----:B------:R-:W-:Y:S01]  /*f300*/  FSEL R134, R2, R134, P3 ;  /* 0x0000008602867208 */ /* 0x000fe20001800000 */
[----:B------:R-:W-:Y:S01]  /*f310*/  FMUL R2, R131, 0.25 ;  /* 0x3e80000083027820 */ /* 0x000fe20000400000 */
[----:B------:R-:W-:Y:S01]  /*f320*/  MOV R188, R159 ;  /* 0x0000009f00bc7202 */ /* 0x000fe20000000f00 */
[----:B------:R-:W-:-:S02]  /*f330*/  IMAD.MOV.U32 R190, RZ, RZ, R158 ;  /* 0x000000ffffbe7224 */ /* 0x000fc400078e009e */
[----:B------:R-:W-:Y:S01]  /*f340*/  @!P4 FMUL R134, R134, 16777216 ;  /* 0x4b8000008686c820 */ /* 0x000fe20000400000 */
[----:B------:R-:W-:Y:S01]  /*f350*/  FSEL R131, R2, R131, P3 ;  /* 0x0000008302837208 */ /* 0x000fe20001800000 */
[----:B------:R-:W-:Y:S01]  /*f360*/  FMUL R2, R130, 0.25 ;  /* 0x3e80000082027820 */ /* 0x000fe20000400000 */
[----:B------:R-:W-:Y:S02]  /*f370*/  MOV R212, R157 ;  /* 0x0000009d00d47202 */ /* 0x000fe40000000f00 */
[----:B------:R-:W-:Y:S01]  /*f380*/  MOV R211, R156 ;  /* 0x0000009c00d37202 */ /* 0x000fe20000000f00 */
[----:B------:R-:W-:Y:S01]  /*f390*/  @!P4 FMUL R131, R131, 16777216 ;  /* 0x4b8000008383c820 */ /* 0x000fe20000400000 */
[----:B------:R-:W-:Y:S01]  /*f3a0*/  FSEL R130, R2, R130, P3 ;  /* 0x0000008202827208 */ /* 0x000fe20001800000 */
[----:B------:R-:W-:Y:S01]  /*f3b0*/  FMUL R2, R127, 0.25 ;  /* 0x3e8000007f027820 */ /* 0x000fe20000400000 */
[----:B------:R-:W-:-:S03]  /*f3c0*/  MOV R210, R155 ;  /* 0x0000009b00d27202 */ /* 0x000fc60000000f00 */
[----:B------:R-:W-:Y:S01]  /*f3d0*/  @!P4 FMUL R130, R130, 16777216 ;  /* 0x4b8000008282c820 */ /* 0x000fe20000400000 */
[----:B------:R-:W-:Y:S01]  /*f3e0*/  FSEL R127, R2, R127, P3 ;  /* 0x0000007f027f7208 */ /* 0x000fe20001800000 */
[----:B------:R-:W-:Y:S01]  /*f3f0*/  FMUL R2, R126, 0.25 ;  /* 0x3e8000007e027820 */ /* 0x000fe20000400000 */
[----:B------:R-:W-:-:S04]  /*f400*/  IMAD.MOV.U32 R209, RZ, RZ, R154 ;  /* 0x000000ffffd17224 */ /* 0x000fc800078e009a */
[----:B------:R-:W-:Y:S01]  /*f410*/  FSEL R126, R2, R126, P3 ;  /* 0x0000007e027e7208 */ /* 0x000fe20001800000 */
[----:B------:R-:W-:Y:S01]  /*f420*/  FMUL R2, R123, 0.25 ;  /* 0x3e8000007b027820 */ /* 0x000fe20000400000 */
[----:B------:R-:W-:Y:S02]  /*f430*/  MOV R208, R153 ;  /* 0x0000009900d07202 */ /* 0x000fe40000000f00 */
[----:B------:R-:W-:Y:S02]  /*f440*/  MOV R197, R152 ;  /* 0x0000009800c57202 */ /* 0x000fe40000000f00 */
[----:B------:R-:W-:Y:S01]  /*f450*/  MOV R196, R23 ;  /* 0x0000001700c47202 */ /* 0x000fe20000000f00 */
[----:B------:R-:W-:Y:S01]  /*f460*/  IMAD.MOV.U32 R195, RZ, RZ, R22 ;  /* 0x000000ffffc37224 */ /* 0x000fe200078e0016 */
[----:B------:R-:W-:Y:S01]  /*f470*/  FSEL R123, R2, R123, P3 ;  /* 0x0000007b027b7208 */ /* 0x000fe20001800000 */
[----:B------:R-:W-:Y:S01]  /*f480*/  FMUL R2, R122, 0.25 ;  /* 0x3e8000007a027820 */ /* 0x000fe20000400000 */
[----:B------:R-:W-:-:S02]  /*f490*/  MOV R194, R21 ;  /* 0x0000001500c27202 */ /* 0x000fc40000000f00 */
[----:B------:R-:W-:Y:S02]  /*f4a0*/  MOV R191, R20 ;  /* 0x0000001400bf7202 */ /* 0x000fe40000000f00 */
[----:B------:R-:W-:Y:S01]  /*f4b0*/  MOV R189, R19 ;  /* 0x0000001300bd7202 */ /* 0x000fe20000000f00 */
[----:B------:R-:W-:Y:S01]  /*f4c0*/  IMAD.MOV.U32 R187, RZ, RZ, R18 ;  /* 0x000000ffffbb7224 */ /* 0x000fe200078e0012 */
[----:B------:R-:W-:Y:S01]  /*f4d0*/  FSEL R122, R2, R122, P3 ;  /* 0x0000007a027a7208 */ /* 0x000fe20001800000 */
[----:B------:R-:W-:Y:S01]  /*f4e0*/  FMUL R2, R119, 0.25 ;  /* 0x3e80000077027820 */ /* 0x000fe20000400000 */
[----:B------:R-:W-:Y:S01]  /*f4f0*/  MOV R186, R172 ;  /* 0x000000ac00ba7202 */ /* 0x000fe20000000f00 */
[C---:B------:R-:W-:Y:S01]  /*f500*/  FMUL R251, R221.reuse, R130 ;  /* 0x00000082ddfb7220 */ /* 0x040fe20000400000 */
[----:B------:R-:W-:Y:S02]  /*f510*/  FMUL R252, R221, R131 ;  /* 0x00000083ddfc7220 */ /* 0x000fe40000400000 */
[----:B------:R-:W-:Y:S01]  /*f520*/  FSEL R119, R2, R119, P3 ;  /* 0x0000007702777208 */ /* 0x000fe20001800000 */
[----:B------:R-:W-:Y:S01]  /*f530*/  FMUL R2, R118, 0.25 ;  /* 0x3e80000076027820 */ /* 0x000fe20000400000 */
[----:B------:R-:W-:Y:S01]  /*f540*/  MOV R130, R12 ;  /* 0x0000000c00827202 */ /* 0x000fe20000000f00 */
[----:B------:R-:W-:Y:S01]  /*f550*/  @!P4 FMUL R127, R127, 16777216 ;  /* 0x4b8000007f7fc820 */ /* 0x000fe20000400000 */
[----:B------:R-:W-:Y:S01]  /*f560*/  MOV R131, R16 ;  /* 0x0000001000837202 */ /* 0x000fe20000000f00 */
[----:B------:R-:W-:Y:S01]  /*f570*/  @!P4 FMUL R126, R126, 16777216 ;  /* 0x4b8000007e7ec820 */ /* 0x000fe20000400000 */
[----:B------:R-:W-:Y:S01]  /*f580*/  FSEL R118, R2, R118, P3 ;  /* 0x0000007602767208 */ /* 0x000fe20001800000 */
[----:B------:R-:W-:Y:S01]  /*f590*/  FMUL R2, R115, 0.25 ;  /* 0x3e80000073027820 */ /* 0x000fe20000400000 */
[----:B------:R-:W-:Y:S01]  /*f5a0*/  FMUL R12, R25, 0.25 ;  /* 0x3e800000190c7820 */ /* 0x000fe20000400000 */
[----:B------:R-:W-:Y:S01]  /*f5b0*/  FMUL R16, R29, 0.25 ;  /* 0x3e8000001d107820 */ /* 0x000fe20000400000 */
[----:B------:R-:W-:Y:S01]  /*f5c0*/  FMUL R13, R130, 0.25 ;  /* 0x3e800000820d7820 */ /* 0x000fe20000400000 */
[----:B------:R-:W-:Y:S01]  /*f5d0*/  @!P4 FMUL R123, R123, 16777216 ;  /* 0x4b8000007b7bc820 */ /* 0x000fe20000400000 */
[----:B------:R-:W-:Y:S01]  /*f5e0*/  FSEL R115, R2, R115, P3 ;  /* 0x0000007302737208 */ /* 0x000fe20001800000 */
[----:B------:R-:W-:Y:S01]  /*f5f0*/  FMUL R2, R114, 0.25 ;  /* 0x3e80000072027820 */ /* 0x000fe20000400000 */
[----:B------:R-:W-:Y:S01]  /*f600*/  @!P4 FMUL R122, R122, 16777216 ;  /* 0x4b8000007a7ac820 */ /* 0x000fe20000400000 */
[----:B------:R-:W-:Y:S01]  /*f610*/  @!P4 FMUL R119, R119, 16777216 ;  /* 0x4b8000007777c820 */ /* 0x000fe20000400000 */
[----:B------:R-:W-:Y:S01]  /*f620*/  @!P4 FMUL R118, R118, 16777216 ;  /* 0x4b8000007676c820 */ /* 0x000fe20000400000 */
[----:B------:R-:W-:Y:S01]  /*f630*/  @!P4 FMUL R115, R115, 16777216 ;  /* 0x4b8000007373c820 */ /* 0x000fe20000400000 */
[----:B------:R-:W-:Y:S01]  /*f640*/  FSEL R114, R2, R114, P3 ;  /* 0x0000007202727208 */ /* 0x000fe20001800000 */
[----:B------:R-:W-:-:S04]  /*f650*/  FMUL R2, R111, 0.25 ;  /* 0x3e8000006f027820 */ /* 0x000fc80000400000 */
        /* <DEDUP_REMOVED lines=107> */
[----:B------:R-:W-:Y:S01]  /*fd10*/  FMUL R2, R39, 0.25 ;  /* 0x3e80000027027820 */ /* 0x000fe20000400000 */
[----:B------:R-:W-:-:S03]  /*fd20*/  FMUL R192, R221, R46 ;  /* 0x0000002eddc07220 */ /* 0x000fc60000400000 */
[----:B------:R-:W-:Y:S01]  /*fd30*/  @!P4 FMUL R42, R42, 16777216 ;  /* 0x4b8000002a2ac820 */ /* 0x000fe20000400000 */
[----:B------:R-:W-:Y:S01]  /*fd40*/  FSEL R39, R2, R39, P3 ;  /* 0x0000002702277208 */ /* 0x000fe20001800000 */
[----:B------:R-:W-:Y:S01]  /*fd50*/  FMUL R2, R38, 0.25 ;  /* 0x3e80000026027820 */ /* 0x000fe20000400000 */
[----:B------:R-:W-:-:S03]  /*fd60*/  FMUL R46, R14, 0.25 ;  /* 0x3e8000000e2e7820 */ /* 0x000fc60000400000 */
[----:B------:R-:W-:Y:S01]  /*fd70*/  @!P4 FMUL R39, R39, 16777216 ;  /* 0x4b8000002727c820 */ /* 0x000fe20000400000 */
[----:B------:R-:W-:Y:S01]  /*fd80*/  FSEL R38, R2, R38, P3 ;  /* 0x0000002602267208 */ /* 0x000fe20001800000 */
[----:B------:R-:W-:-:S04]  /*fd90*/  FMUL R2, R35, 0.25 ;  /* 0x3e80000023027820 */ /* 0x000fc80000400000 */
[----:B------:R-:W-:Y:S01]  /*fda0*/  @!P4 FMUL R38, R38, 16777216 ;  /* 0x4b8000002626c820 */ /* 0x000fe20000400000 */
[----:B------:R-:W-:Y:S01]  /*fdb0*/  FSEL R35, R2, R35, P3 ;  /* 0x0000002302237208 */ /* 0x000fe20001800000 */
[----:B------:R-:W-:Y:S01]  /*fdc0*/  FMUL R2, R34, 0.25 ;  /* 0x3e80000022027820 */ /* 0x000fe20000400000 */
[C---:B------:R-:W-:Y:S01]  /*fdd0*/  FMUL R250, R221.reuse, R127 ;  /* 0x0000007fddfa7220 */ /* 0x040fe20000400000 */
[C---:B------:R-:W-:Y:S01]  /*fde0*/  FMUL R249, R221.reuse, R126 ;  /* 0x0000007eddf97220 */ /* 0x040fe20000400000 */
[C---:B------:R-:W-:Y:S01]  /*fdf0*/  FMUL R248, R221.reuse, R123 ;  /* 0x0000007bddf87220 */ /* 0x040fe20000400000 */
[----:B------:R-:W-:Y:S01]  /*fe00*/  FMUL R247, R221, R122 ;  /* 0x0000007addf77220 */ /* 0x000fe20000400000 */
[----:B------:R-:W-:Y:S01]  /*fe10*/  FSEL R34, R2, R34, P3 ;  /* 0x0000002202227208 */ /* 0x000fe20001800000 */
[----:B------:R-:W-:Y:S01]  /*fe20*/  FMUL R2, R31, 0.25 ;  /* 0x3e8000001f027820 */ /* 0x000fe20000400000 */
[C---:B------:R-:W-:Y:S01]  /*fe30*/  FMUL R246, R221.reuse, R119 ;  /* 0x00000077ddf67220 */ /* 0x040fe20000400000 */
[C---:B------:R-:W-:Y:S01]  /*fe40*/  FMUL R245, R221.reuse, R118 ;  /* 0x00000076ddf57220 */ /* 0x040fe20000400000 */
[C---:B------:R-:W-:Y:S01]  /*fe50*/  FMUL R244, R221.reuse, R115 ;  /* 0x00000073ddf47220 */ /* 0x040fe20000400000 */
[C---:B------:R-:W-:Y:S01]  /*fe60*/  FMUL R243, R221.reuse, R114 ;  /* 0x00000072ddf37220 */ /* 0x040fe20000400000 */
        /* <DEDUP_REMOVED lines=13> */
[C---:B------:R-:W-:Y:S01]  /*ff40*/  FMUL R2, R221.reuse, R151 ;  /* 0x00000097dd027220 */ /* 0x040fe20000400000 */
[----:B------:R-:W-:Y:S01]  /*ff50*/  FSETP.GT.AND P3, PT, |R224|, 8.50705917302346158658e+37, PT ;  /* 0x7e800000e000780b */ /* 0x000fe20003f64200 */
[C---:B------:R-:W-:Y:S01]  /*ff60*/  FMUL R234, R221.reuse, R95 ;  /* 0x0000005fddea7220 */ /* 0x040fe20000400000 */
[----:B------:R-:W-:Y:S01]  /*ff70*/  MOV R151, R162 ;  /* 0x000000a200977202 */ /* 0x000fe20000000f00 */
[C---:B------:R-:W-:Y:S01]  /*ff80*/  FMUL R233, R221.reuse, R94 ;  /* 0x0000005edde97220 */ /* 0x040fe20000400000 */
[----:B------:R0:W-:Y:S01]  /*ff90*/  STL [R1+0x224], R2 ;  /* 0x0002240201007387 */ /* 0x0001e20000100800 */
[C---:B------:R-:W-:Y:S01]  /*ffa0*/  FMUL R232, R221.reuse, R91 ;  /* 0x0000005bdde87220 */ /* 0x040fe20000400000 */
[C---:B------:R-:W-:Y:S01]  /*ffb0*/  FMUL R231, R221.reuse, R90 ;  /* 0x0000005adde77220 */ /* 0x040fe20000400000 */
[C---:B------:R-:W-:Y:S01]  /*ffc0*/  FMUL R230, R221.reuse, R87 ;  /* 0x00000057dde67220 */ /* 0x040fe20000400000 */
[----:B------:R-:W-:Y:S01]  /*ffd0*/  STL [R1+0x3e0], R4 ;  /* 0x0003e00401007387 */ /* 0x000fe20000100800 */
[C---:B------:R-:W-:Y:S01]  /*ffe0*/  FMUL R229, R221.reuse, R86 ;  /* 0x00000056dde57220 */ /* 0x040fe20000400000 */
[C---:B------:R-:W-:Y:S01]  /*fff0*/  FMUL R228, R221.reuse, R83 ;  /* 0x00000053dde47220 */ /* 0x040fe20000400000 */
[C---:B------:R-:W-:Y:S01]  /*10000*/  FMUL R227, R221.reuse, R82 ;  /* 0x00000052dde37220 */ /* 0x040fe20000400000 */
[C---:B------:R-:W-:Y:S01]  /*10010*/  FMUL R226, R221.reuse, R79 ;  /* 0x0000004fdde27220 */ /* 0x040fe20000400000 */
[C---:B------:R-:W-:Y:S01]  /*10020*/  FMUL R225, R221.reuse, R78 ;  /* 0x0000004edde17220 */ /* 0x040fe20000400000 */
[----:B0-----:R-:W-:Y:S01]  /*10030*/  FMUL R2, R221, R135 ;  /* 0x00000087dd027220 */ /* 0x001fe20000400000 */
[----:B------:R-:W-:-:S02]  /*10040*/  IMAD.MOV.U32 R135, RZ, RZ, R167 ;  /* 0x000000ffff877224 */ /* 0x000fc400078e00a7 */
[C---:B------:R-:W-:Y:S01]  /*10050*/  FMUL R219, R221.reuse, R75 ;  /* 0x0000004bdddb7220 */ /* 0x040fe20000400000 */
[C---:B------:R-:W-:Y:S01]  /*10060*/  FMUL R218, R221.reuse, R74 ;  /* 0x0000004addda7220 */ /* 0x040fe20000400000 */
[C---:B------:R-:W-:Y:S01]  /*10070*/  FMUL R217, R221.reuse, R71 ;  /* 0x00000047ddd97220 */ /* 0x040fe20000400000 */
[----:B------:R0:W-:Y:S01]  /*10080*/  STL [R1+0x204], R2 ;  /* 0x0002040201007387 */ /* 0x0001e20000100800 */
[C---:B------:R-:W-:Y:S01]  /*10090*/  FMUL R216, R221.reuse, R70 ;  /* 0x00000046ddd87220 */ /* 0x040fe20000400000 */
[C---:B------:R-:W-:Y:S01]  /*100a0*/  FMUL R214, R221.reuse, R67 ;  /* 0x00000043ddd67220 */ /* 0x040fe20000400000 */
[C---:B------:R-:W-:Y:S01]  /*100b0*/  FMUL R206, R221.reuse, R66 ;  /* 0x00000042ddce7220 */ /* 0x040fe20000400000 */
[----:B------:R-:W2:Y:S01]  /*100c0*/  LDL.LU R185, [R1+0x118] ;  /* 0x0001180001b97983 */ /* 0x000ea20000300800 */
[C---:B------:R-:W-:Y:S01]  /*100d0*/  FMUL R205, R221.reuse, R63 ;  /* 0x0000003fddcd7220 */ /* 0x040fe20000400000 */
[C---:B------:R-:W-:Y:S01]  /*100e0*/  FMUL R204, R221.reuse, R62 ;  /* 0x0000003eddcc7220 */ /* 0x040fe20000400000 */
[C---:B------:R-:W-:Y:S01]  /*100f0*/  FMUL R203, R221.reuse, R59 ;  /* 0x0000003bddcb7220 */ /* 0x040fe20000400000 */
[----:B------:R-:W3:Y:S01]  /*10100*/  LDL.LU R184, [R1+0x10c] ;  /* 0x00010c0001b87983 */ /* 0x000ee20000300800 */
[C---:B------:R-:W-:Y:S01]  /*10110*/  FMUL R202, R221.reuse, R58 ;  /* 0x0000003addca7220 */ /* 0x040fe20000400000 */
[----:B0-----:R-:W-:Y:S01]  /*10120*/  FMUL R2, R24, 0.25 ;  /* 0x3e80000018027820 */ /* 0x001fe20000400000 */
[C---:B------:R-:W-:Y:S01]  /*10130*/  FMUL R201, R221.reuse, R55 ;  /* 0x00000037ddc97220 */ /* 0x040fe20000400000 */
[----:B------:R-:W4:Y:S01]  /*10140*/  LDL.LU R183, [R1+0x108] ;  /* 0x0001080001b77983 */ /* 0x000f220000300800 */
[C---:B------:R-:W-:Y:S01]  /*10150*/  FMUL R200, R221.reuse, R54 ;  /* 0x00000036ddc87220 */ /* 0x040fe20000400000 */
[----:B------:R-:W-:Y:S01]  /*10160*/  FMUL R199, R221, R51 ;  /* 0x00000033ddc77220 */ /* 0x000fe20000400000 */
[----:B------:R-:W-:Y:S01]  /*10170*/  FSEL R24, R2, R24, P3 ;  /* 0x0000001802187208 */ /* 0x000fe20001800000 */
[----:B------:R-:W-:Y:S01]  /*10180*/  FMUL R2, R149, 0.25 ;  /* 0x3e80000095027820 */ /* 0x000fe20000400000 */
[----:B------:R-:W5:Y:S01]  /*10190*/  LDL.LU R182, [R1+0xfc] ;  /* 0x0000fc0001b67983 */ /* 0x000f620000300800 */
[C---:B------:R-:W-:Y:S01]  /*101a0*/  FMUL R198, R221.reuse, R50 ;  /* 0x00000032ddc67220 */ /* 0x040fe20000400000 */
[C---:B------:R-:W-:Y:S01]  /*101b0*/  FMUL R193, R221.reuse, R47 ;  /* 0x0000002fddc17220 */ /* 0x040fe20000400000 */
[C---:B------:R-:W-:Y:S01]  /*101c0*/  FMUL R146, R221.reuse, R42 ;  /* 0x0000002add927220 */ /* 0x040fe20000400000 */
[----:B------:R-:W-:Y:S01]  /*101d0*/  FSEL R149, R2, R149, P3 ;  /* 0x0000009502957208 */ /* 0x000fe20001800000 */
[----:B------:R-:W-:Y:S01]  /*101e0*/  FMUL R2, R148, 0.25 ;  /* 0x3e80000094027820 */ /* 0x000fe20000400000 */
[----:B------:R-:W5:Y:S01]  /*101f0*/  LDL.LU R181, [R1+0xf8] ;  /* 0x0000f80001b57983 */ /* 0x000f620000300800 */
[C---:B------:R-:W-:Y:S01]  /*10200*/  FMUL R143, R221.reuse, R39 ;  /* 0x00000027dd8f7220 */ /* 0x040fe20000400000 */
[----:B------:R-:W-:Y:S01]  /*10210*/  FMUL R142, R221, R38 ;  /* 0x00000026dd8e7220 */ /* 0x000fe20000400000 */
[----:B------:R-:W-:Y:S01]  /*10220*/  FSEL R13, R13, R130, P5 ;  /* 0x000000820d0d7208 */ /* 0x000fe20002800000 */
[----:B------:R-:W5:Y:S01]  /*10230*/  LDL.LU R180, [R1+0xec] ;  /* 0x0000ec0001b47983 */ /* 0x000f620000300800 */
[----:B------:R-:W-:Y:S01]  /*10240*/  FSEL R148, R2, R148, P3 ;  /* 0x0000009402947208 */ /* 0x000fe20001800000 */
[----:B------:R-:W-:Y:S01]  /*10250*/  FMUL R2, R145, 0.25 ;  /* 0x3e80000091027820 */ /* 0x000fe20000400000 */
[----:B------:R-:W-:Y:S01]  /*10260*/  FSEL R46, R46, R14, P5 ;  /* 0x0000000e2e2e7208 */ /* 0x000fe20002800000 */
[----:B------:R-:W5:Y:S01]  /*10270*/  LDL.LU R179, [R1+0xe8] ;  /* 0x0000e80001b37983 */ /* 0x000f620000300800 */
[----:B------:R-:W-:Y:S01]  /*10280*/  @!P4 FMUL R35, R35, 16777216 ;  /* 0x4b8000002323c820 */ /* 0x000fe20000400000 */
[----:B------:R-:W-:Y:S01]  /*10290*/  @!P4 FMUL R34, R34, 16777216 ;  /* 0x4b8000002222c820 */ /* 0x000fe20000400000 */
[----:B------:R-:W-:Y:S01]  /*102a0*/  FSEL R145, R2, R145, P3 ;  /* 0x0000009102917208 */ /* 0x000fe20001800000 */
[----:B------:R-:W-:Y:S01]  /*102b0*/  FMUL R2, R144, 0.25 ;  /* 0x3e80000090027820 */ /* 0x000fe20000400000 */
[----:B------:R-:W5:Y:S01]  /*102c0*/  LDL.LU R178, [R1+0xdc] ;  /* 0x0000dc0001b27983 */ /* 0x000f620000300800 */
[----:B------:R-:W-:Y:S01]  /*102d0*/  @!P4 FMUL R31, R31, 16777216 ;  /* 0x4b8000001f1fc820 */ /* 0x000fe20000400000 */
[----:B------:R-:W-:Y:S01]  /*102e0*/  @!P4 FMUL R30, R30, 16777216 ;  /* 0x4b8000001e1ec820 */ /* 0x000fe20000400000 */
[----:B------:R-:W-:Y:S01]  /*102f0*/  @!P4 FMUL R27, R27, 16777216 ;  /* 0x4b8000001b1bc820 */ /* 0x000fe20000400000 */
[----:B------:R-:W-:Y:S01]  /*10300*/  FSEL R144, R2, R144, P3 ;  /* 0x0000009002907208 */ /* 0x000fe20001800000 */
[----:B------:R-:W-:Y:S01]  /*10310*/  FMUL R2, R141, 0.25 ;  /* 0x3e8000008d027820 */ /* 0x000fe20000400000 */
[----:B------:R-:W5:Y:S04]  /*10320*/  LDL.LU R177, [R1+0xd8] ;  /* 0x0000d80001b17983 */ /* 0x000f680000300800 */
        /* <DEDUP_REMOVED lines=15> */
[----:B------:R-:W5:Y:S01]  /*10420*/  LDL.LU R171, [R1+0xa8] ;  /* 0x0000a80001ab7983 */ /* 0x000f620000300800 */
[----:B------:R-:W-:Y:S01]  /*10430*/  FSEL R132, R2, R132, P3 ;  /* 0x0000008402847208 */ /* 0x000fe20001800000 */
[----:B------:R-:W-:-:S02]  /*10440*/  FMUL R2, R129, 0.25 ;  /* 0x3e80000081027820 */ /* 0x000fc40000400000 */
[----:B------:R-:W5:Y:S04]  /*10450*/  LDL.LU R170, [R1+0x9c] ;  /* 0x00009c0001aa7983 */ /* 0x000f680000300800 */
[----:B------:R-:W5:Y:S04]  /*10460*/  LDL.LU R169, [R1+0x98] ;  /* 0x0000980001a97983 */ /* 0x000f680000300800 */
[----:B------:R-:W5:Y:S01]  /*10470*/  LDL.LU R168, [R1+0x8c] ;  /* 0x00008c0001a87983 */ /* 0x000f620000300800 */
[----:B------:R-:W-:-:S03]  /*10480*/  FSEL R129, R2, R129, P3 ;  /* 0x0000008102817208 */ /* 0x000fc60001800000 */
[----:B------:R-:W5:Y:S01]  /*10490*/  LDL.LU R167, [R1+0x88] ;  /* 0x0000880001a77983 */ /* 0x000f620000300800 */
[----:B------:R-:W-:-:S03]  /*104a0*/  FMUL R2, R128, 0.25 ;  /* 0x3e80000080027820 */ /* 0x000fc60000400000 */
[----:B------:R-:W5:Y:S04]  /*104b0*/  LDL.LU R166, [R1+0x7c] ;  /* 0x00007c0001a67983 */ /* 0x000f680000300800 */
[----:B------:R-:W5:Y:S04]  /*104c0*/  LDL.LU R165, [R1+0x78] ;  /* 0x0000780001a57983 */ /* 0x000f680000300800 */
        /* <DEDUP_REMOVED lines=9> */
[----:B------:R-:W2:Y:S01]  /*10560*/  LDL.LU R20, [R1+0x38] ;  /* 0x0000380001147983 */ /* 0x000ea20000300800 */
[----:B------:R-:W-:Y:S01]  /*10570*/  FSEL R125, R2, R125, P3 ;  /* 0x0000007d027d7208 */ /* 0x000fe20001800000 */
[----:B------:R-:W-:-:S02]  /*10580*/  FMUL R2, R124, 0.25 ;  /* 0x3e8000007c027820 */ /* 0x000fc40000400000 */
[----:B------:R-:W3:Y:S03]  /*10590*/  LDL.LU R21, [R1+0x2c] ;  /* 0x00002c0001157983 */ /* 0x000ee60000300800 */
[----:B------:R-:W-:Y:S01]  /*105a0*/  FSEL R124, R2, R124, P3 ;  /* 0x0000007c027c7208 */ /* 0x000fe20001800000 */
[----:B------:R-:W4:Y:S01]  /*105b0*/  LDL.LU R18, [R1+0x28] ;  /* 0x0000280001127983 */ /* 0x000f220000300800 */
[----:B------:R-:W-:-:S03]  /*105c0*/  FMUL R2, R121, 0.25 ;  /* 0x3e80000079027820 */ /* 0x000fc60000400000 */
[----:B------:R-:W5:Y:S02]  /*105d0*/  LDL.LU R19, [R1+0x1c] ;  /* 0x00001c0001137983 */ /* 0x000f640000300800 */
[----:B------:R-:W-:Y:S01]  /*105e0*/  FSEL R121, R2, R121, P3 ;  /* 0x0000007902797208 */ /* 0x000fe20001800000 */
[----:B------:R-:W-:Y:S01]  /*105f0*/  FMUL R2, R120, 0.25 ;  /* 0x3e80000078027820 */ /* 0x000fe20000400000 */
[----:B------:R-:W5:Y:S04]  /*10600*/  LDL.LU R157, [R1+0x18] ;  /* 0x00001800019d7983 */ /* 0x000f680000300800 */
[----:B------:R-:W-:Y:S01]  /*10610*/  FSEL R120, R2, R120, P3 ;  /* 0x0000007802787208 */ /* 0x000fe20001800000 */
[----:B------:R-:W5:Y:S01]  /*10620*/  LDL.LU R156, [R1+0xc] ;  /* 0x00000c00019c7983 */ /* 0x000f620000300800 */
[----:B------:R-:W-:-:S03]  /*10630*/  FMUL R2, R117, 0.25 ;  /* 0x3e80000075027820 */ /* 0x000fc60000400000 */
[----:B------:R-:W5:Y:S02]  /*10640*/  LDL.LU R22, [R1] ;  /* 0x0000000001167983 */ /* 0x000f640000300800 */
        /* <DEDUP_REMOVED lines=14> */
[----:B------:R-:W-:-:S05]  /*10730*/  FMUL R2, R108, 0.25 ;  /* 0x3e8000006c027820 */ /* 0x000fca0000400000 */
        /* <DEDUP_REMOVED lines=75> */
[----:B------:R-:W-:Y:S01]  /*10bf0*/  FMUL R2, R32, 0.25 ;  /* 0x3e80000020027820 */ /* 0x000fe20000400000 */
[----:B------:R-:W-:Y:S01]  /*10c00*/  FMUL R4, R221, R134 ;  /* 0x00000086dd047220 */ /* 0x000fe20000400000 */
[----:B------:R-:W-:-:S03]  /*10c10*/  MOV R134, R186 ;  /* 0x000000ba00867202 */ /* 0x000fc60000000f00 */
[----:B------:R-:W-:Y:S01]  /*10c20*/  FSEL R32, R2, R32, P3 ;  /* 0x0000002002207208 */ /* 0x000fe20001800000 */
[----:B------:R-:W-:Y:S01]  /*10c30*/  FMUL R2, R3, 0.25 ;  /* 0x3e80000003027820 */ /* 0x000fe20000400000 */
[----:B------:R-:W-:Y:S01]  /*10c40*/  FSEL R12, R12, R25, P3 ;  /* 0x000000190c0c7208 */ /* 0x000fe20001800000 */
[----:B------:R-:W-:-:S03]  /*10c50*/  FMUL R25, R134, 0.25 ;  /* 0x3e80000086197820 */ /* 0x000fc60000400000 */
[----:B------:R-:W-:Y:S01]  /*10c60*/  FSEL R2, R2, R3, P5 ;  /* 0x0000000302027208 */ /* 0x000fe20002800000 */
[----:B------:R-:W-:Y:S01]  /*10c70*/  FMUL R3, R5, 0.25 ;  /* 0x3e80000005037820 */ /* 0x000fe20000400000 */
[----:B------:R-:W-:-:S04]  /*10c80*/  FSEL R25, R25, R134, P5 ;  /* 0x0000008619197208 */ /* 0x000fc80002800000 */
[----:B------:R-:W-:Y:S01]  /*10c90*/  FSEL R3, R3, R5, P5 ;  /* 0x0000000503037208 */ /* 0x000fe20002800000 */
[----:B------:R-:W-:Y:S01]  /*10ca0*/  FMUL R5, R9, 0.25 ;  /* 0x3e80000009057820 */ /* 0x000fe20000400000 */
[----:B--2---:R-:W-:-:S04]  /*10cb0*/  FMUL R134, R20, 0.25 ;  /* 0x3e80000014867820 */ /* 0x004fc80000400000 */
[----:B------:R-:W-:Y:S01]  /*10cc0*/  FSEL R5, R5, R9, P5 ;  /* 0x0000000905057208 */ /* 0x000fe20002800000 */
[----:B------:R-:W-:Y:S01]  /*10cd0*/  FMUL R9, R10, 0.25 ;  /* 0x3e8000000a097820 */ /* 0x000fe20000400000 */
[----:B------:R-:W-:Y:S01]  /*10ce0*/  FSEL R134, R134, R20, P5 ;  /* 0x0000001486867208 */ /* 0x000fe20002800000 */
[----:B---3--:R-:W-:Y:S01]  /*10cf0*/  FMUL R20, R21, 0.25 ;  /* 0x3e80000015147820 */ /* 0x008fe20000400000 */
[----:B------:R-:W-:Y:S02]  /*10d00*/  FMUL R186, R221, R43 ;  /* 0x0000002bddba7220 */ /* 0x000fe40000400000 */
[----:B------:R-:W-:Y:S01]  /*10d10*/  FSEL R9, R9, R10, P5 ;  /* 0x0000000a09097208 */ /* 0x000fe20002800000 */
[----:B------:R-:W-:Y:S01]  /*10d20*/  FMUL R10, R11, 0.25 ;  /* 0x3e8000000b0a7820 */ /* 0x000fe20000400000 */
[----:B------:R-:W-:Y:S01]  /*10d30*/  FSEL R20, R20, R21, P5 ;  /* 0x0000001514147208 */ /* 0x000fe20002800000 */
[----:B----4-:R-:W-:Y:S01]  /*10d40*/  FMUL R21, R18, 0.25 ;  /* 0x3e80000012157820 */ /* 0x010fe20000400000 */
[----:B------:R-:W-:-:S02]  /*10d50*/  FMUL R43, R151, 0.25 ;  /* 0x3e800000972b7820 */ /* 0x000fc40000400000 */
[----:B------:R-:W-:Y:S01]  /*10d60*/  FSEL R10, R10, R11, P5 ;  /* 0x0000000b0a0a7208 */ /* 0x000fe20002800000 */
[----:B------:R-:W-:Y:S01]  /*10d70*/  FMUL R11, R131, 0.25 ;  /* 0x3e800000830b7820 */ /* 0x000fe20000400000 */
[----:B------:R-:W-:Y:S01]  /*10d80*/  FSEL R21, R21, R18, P5 ;  /* 0x0000001215157208 */ /* 0x000fe20002800000 */
[----:B-----5:R-:W-:Y:S01]  /*10d90*/  FMUL R18, R19, 0.25 ;  /* 0x3e80000013127820 */ /* 0x020fe20000400000 */
[----:B------:R-:W-:Y:S02]  /*10da0*/  FSEL R43, R43, R151, P5 ;  /* 0x000000972b2b7208 */ /* 0x000fe40002800000 */
[----:B------:R-:W0:Y:S01]  /*10db0*/  S2R R151, SR_TID.X ;  /* 0x0000000000977919 */ /* 0x000e220000002100 */
[----:B------:R-:W-:Y:S01]  /*10dc0*/  FSEL R16, R16, R29, P3 ;  /* 0x0000001d10107208 */ /* 0x000fe20001800000 */
[----:B------:R-:W-:Y:S01]  /*10dd0*/  FMUL R29, R138, 0.25 ;  /* 0x3e8000008a1d7820 */ /* 0x000fe20000400000 */
[----:B------:R-:W-:Y:S01]  /*10de0*/  FSEL R17, R17, R28, P3 ;  /* 0x0000001c11117208 */ /* 0x000fe20001800000 */
[----:B------:R-:W-:Y:S01]  /*10df0*/  FMUL R28, R135, 0.25 ;  /* 0x3e800000871c7820 */ /* 0x000fe20000400000 */
[----:B------:R-:W-:Y:S01]  /*10e00*/  FSEL R11, R11, R131, P5 ;  /* 0x000000830b0b7208 */ /* 0x000fe20002800000 */
[----:B------:R-:W-:Y:S01]  /*10e10*/  FMUL R38, R139, 0.25 ;  /* 0x3e8000008b267820 */ /* 0x000fe20000400000 */
[----:B------:R-:W-:Y:S01]  /*10e20*/  FSEL R18, R18, R19, P5 ;  /* 0x0000001312127208 */ /* 0x000fe20002800000 */
[----:B------:R-:W-:Y:S01]  /*10e30*/  FMUL R39, R147, 0.25 ;  /* 0x3e80000093277820 */ /* 0x000fe20000400000 */
        /* <DEDUP_REMOVED lines=46> */
[C---:B------:R-:W-:Y:S01]  /*11120*/  FSETP.GEU.AND P6, PT, |R224|.reuse, 1.175494350822287508e-38, PT ;  /* 0x00800000e000780b */ /* 0x040fe20003fce200 */
[----:B------:R-:W-:Y:S01]  /*11130*/  @P3 FMUL R224, R224, 0.25 ;  /* 0x3e800000e0e03820 */ /* 0x000fe20000400000 */
[----:B------:R-:W-:-:S02]  /*11140*/  FSETP.GEU.AND P4, PT, |R223|, 1.175494350822287508e-38, PT ;  /* 0x00800000df00780b */ /* 0x000fc40003f8e200 */
[----:B------:R-:W-:Y:S01]  /*11150*/  FSETP.GT.AND P3, PT, |R222|, 8.50705917302346158658e+37, PT ;  /* 0x7e800000de00780b */ /* 0x000fe20003f64200 */
[----:B------:R-:W-:Y:S01]  /*11160*/  @P5 FMUL R223, R223, 0.25 ;  /* 0x3e800000dfdf5820 */ /* 0x000fe20000400000 */
[----:B------:R-:W-:Y:S02]  /*11170*/  FSEL R28, R28, R135, P5 ;  /* 0x000000871c1c7208 */ /* 0x000fe40002800000 */
[----:B------:R-:W-:Y:S02]  /*11180*/  FSEL R29, R29, R138, P5 ;  /* 0x0000008a1d1d7208 */ /* 0x000fe40002800000 */
[----:B------:R-:W-:Y:S02]  /*11190*/  FSEL R38, R38, R139, P5 ;  /* 0x0000008b26267208 */ /* 0x000fe40002800000 */
[----:B------:R-:W-:Y:S02]  /*111a0*/  FSEL R39, R39, R147, P5 ;  /* 0x0000009327277208 */ /* 0x000fe40002800000 */
[----:B------:R-:W-:-:S02]  /*111b0*/  FSEL R42, R42, R150, P5 ;  /* 0x000000962a2a7208 */ /* 0x000fc40002800000 */
[----:B------:R-:W-:Y:S02]  /*111c0*/  FSEL R47, R47, R15, P5 ;  /* 0x0000000f2f2f7208 */ /* 0x000fe40002800000 */
        /* <DEDUP_REMOVED lines=44> */
[----:B------:R-:W-:Y:S01]  /*11490*/  FSETP.GEU.AND P5, PT, |R222|, 1.175494350822287508e-38, PT ;  /* 0x00800000de00780b */ /* 0x000fe20003fae200 */
[----:B------:R-:W-:Y:S01]  /*114a0*/  @!P4 FMUL R223, R223, 16777216 ;  /* 0x4b800000dfdfc820 */ /* 0x000fe20000400000 */
[----:B------:R-:W-:Y:S01]  /*114b0*/  @!P6 FMUL R224, R224, 16777216 ;  /* 0x4b800000e0e0e820 */ /* 0x000fe20000400000 */
[----:B------:R-:W-:-:S04]  /*114c0*/  @P3 FMUL R222, R222, 0.25 ;  /* 0x3e800000dede3820 */ /* 0x000fc80000400000 */
[----:B------:R-:W1:Y:S06]  /*114d0*/  MUFU.RCP R223, R223 ;  /* 0x000000df00df7308 */ /* 0x000e6c0000001000 */
[----:B------:R-:W-:Y:S02]  /*114e0*/  @!P5 FMUL R222, R222, 16777216 ;  /* 0x4b800000deded820 */ /* 0x000fe40000400000 */
[----:B------:R-:W2:Y:S01]  /*114f0*/  MUFU.RCP R224, R224 ;  /* 0x000000e000e07308 */ /* 0x000ea20000001000 */
[----:B------:R-:W-:Y:S01]  /*11500*/  FMUL R15, R22, 0.25 ;  /* 0x3e800000160f7820 */ /* 0x000fe20000400000 */
[----:B------:R-:W-:Y:S01]  /*11510*/  FMUL R150, R152, 0.25 ;  /* 0x3e80000098967820 */ /* 0x000fe20000400000 */
[C---:B0-----:R-:W-:Y:S01]  /*11520*/  IMAD.SHL.U32 R147, R151.reuse, 0x10, RZ ;  /* 0x0000001097937824 */ /* 0x041fe200078e00ff */
[----:B------:R-:W-:-:S04]  /*11530*/  SHF.L.U32 R139, R151, 0x7, RZ ;  /* 0x00000007978b7819 */ /* 0x000fc800000006ff */
[----:B------:R-:W0:Y:S01]  /*11540*/  MUFU.RCP R222, R222 ;  /* 0x000000de00de7308 */ /* 0x000e220000001000 */
[----:B------:R-:W-:Y:S01]  /*11550*/  FSEL R15, R15, R22, P3 ;  /* 0x000000160f0f7208 */ /* 0x000fe20001800000 */
[----:B------:R-:W-:Y:S01]  /*11560*/  @!P4 FMUL R13, R13, 16777216 ;  /* 0x4b8000000d0dc820 */ /* 0x000fe20000400000 */
[----:B------:R-:W-:Y:S01]  /*11570*/  FSEL R150, R150, R152, P3 ;  /* 0x0000009896967208 */ /* 0x000fe20001800000 */
[----:B------:R-:W-:Y:S01]  /*11580*/  @!P4 FMUL R14, R14, 16777216 ;  /* 0x4b8000000e0ec820 */ /* 0x000fe20000400000 */
[----:B------:R-:W-:Y:S01]  /*11590*/  LOP3.LUT R147, R147, 0xf0, RZ, 0xc0, !PT ;  /* 0x000000f093937812 */ /* 0x000fe200078ec0ff */
[----:B------:R-:W-:Y:S01]  /*115a0*/  @!P6 FMUL R24, R24, 16777216 ;  /* 0x4b8000001818e820 */ /* 0x000fe20000400000 */
[----:B------:R-:W-:Y:S01]  /*115b0*/  LOP3.LUT R139, R139, 0x800, RZ, 0xc0, !PT ;  /* 0x000008008b8b7812 */ /* 0x000fe200078ec0ff */
[----:B------:R-:W-:Y:S01]  /*115c0*/  @!P6 FMUL R12, R12, 16777216 ;  /* 0x4b8000000c0ce820 */ /* 0x000fe20000400000 */
[C---:B-1----:R-:W-:Y:S01]  /*115d0*/  FMUL R14, R223.reuse, R14 ;  /* 0x0000000edf0e7220 */ /* 0x042fe20000400000 */
[----:B------:R-:W-:Y:S01]  /*115e0*/  FMUL R13, R223, R13 ;  /* 0x0000000ddf0d7220 */ /* 0x000fe20000400000 */
[----:B------:R-:W-:Y:S01]  /*115f0*/  IADD3 R139, R139, UR4, R147 ;  /* 0x000000048b8b7c10 */ /* 0x000fe2000fffe093 */
[----:B------:R-:W-:Y:S01]  /*11600*/  @!P5 FMUL R150, R150, 16777216 ;  /* 0x4b8000009696d820 */ /* 0x000fe20000400000 */
[----:B------:R-:W-:Y:S01]  /*11610*/  @!P5 FMUL R15, R15, 16777216 ;  /* 0x4b8000000f0fd820 */ /* 0x000fe20000400000 */
[C---:B--2---:R-:W-:Y:S01]  /*11620*/  FMUL R147, R224.reuse, R12 ;  /* 0x0000000ce0937220 */ /* 0x044fe20000400000 */
[----:B------:R-:W-:Y:S01]  /*11630*/  FMUL R24, R224, R24 ;  /* 0x00000018e0187220 */ /* 0x000fe20000400000 */
[----:B------:R-:W-:Y:S01]  /*11640*/  F2FP.F16.F32.PACK_AB R13, R14, R13 ;  /* 0x0000000d0e0d723e */ /* 0x000fe200000000ff */
[C---:B0-----:R-:W-:Y:S01]  /*11650*/  FMUL R12, R222.reuse, R150 ;  /* 0x00000096de0c7220 */ /* 0x041fe20000400000 */
[----:B------:R-:W-:Y:S01]  /*11660*/  FMUL R15, R222, R15 ;  /* 0x0000000fde0f7220 */ /* 0x000fe20000400000 */
[C---:B------:R-:W-:Y:S01]  /*11670*/  FMUL R27, R221.reuse, R27 ;  /* 0x0000001bdd1b7220 */ /* 0x040fe20000400000 */
[----:B------:R-:W-:Y:S01]  /*11680*/  FMUL R26, R221, R26 ;  /* 0x0000001add1a7220 */ /* 0x000fe20000400000 */
[----:B------:R-:W-:-:S02]  /*11690*/  F2FP.F16.F32.PACK_AB R14, R147, R24 ;  /* 0x00000018930e723e */ /* 0x000fc400000000ff */
[----:B------:R-:W-:Y:S02]  /*116a0*/  LOP3.LUT R24, R151, 0xe0, RZ, 0xc0, !PT ;  /* 0x000000e097187812 */ /* 0x000fe400078ec0ff */
[----:B------:R-:W-:Y:S02]  /*116b0*/  F2FP.F16.F32.PACK_AB R12, R12, R15 ;  /* 0x0000000f0c0c723e */ /* 0x000fe400000000ff */
[----:B------:R-:W-:Y:S02]  /*116c0*/  F2FP.F16.F32.PACK_AB R15, R27, R26 ;  /* 0x0000001a1b0f723e */ /* 0x000fe400000000ff */
[----:B------:R-:W-:-:S05]  /*116d0*/  LEA R24, R24, R139, 0x3 ;  /* 0x0000008b18187211 */ /* 0x000fca00078e18ff */
[----:B------:R0:W-:Y:S01]  /*116e0*/  STSM.16.M88.4 [R24], R12 ;  /* 0x0000000c18007844 */ /* 0x0001e20000000200 */
[----:B------:R-:W-:Y:S01]  /*116f0*/  @!P6 FMUL R16, R16, 16777216 ;  /* 0x4b8000001010e820 */ /* 0x000fe20000400000 */
[----:B------:R-:W-:Y:S01]  /*11700*/  @!P6 FMUL R17, R17, 16777216 ;  /* 0x4b8000001111e820 */ /* 0x000fe20000400000 */
[----:B------:R-:W-:Y:S01]  /*11710*/  @!P4 FMUL R18, R18, 16777216 ;  /* 0x4b8000001212c820 */ /* 0x000fe20000400000 */
[----:B------:R-:W-:Y:S01]  /*11720*/  @!P4 FMUL R19, R19, 16777216 ;  /* 0x4b8000001313c820 */ /* 0x000fe20000400000 */
[----:B------:R-:W-:Y:S01]  /*11730*/  LOP3.LUT R26, R151, 0xff, RZ, 0xc0, !PT ;  /* 0x000000ff971a7812 */ /* 0x000fe200078ec0ff */
[----:B------:R-:W-:Y:S02]  /*11740*/  FMUL R17, R224, R17 ;  /* 0x00000011e0117220 */ /* 0x000fe40000400000 */
[C---:B------:R-:W-:Y:S01]  /*11750*/  FMUL R19, R223.reuse, R19 ;  /* 0x00000013df137220 */ /* 0x040fe20000400000 */
[----:B------:R-:W-:Y:S01]  /*11760*/  LEA R26, R26, UR4, 0x4 ;  /* 0x000000041a1a7c11 */ /* 0x000fe2000f8e20ff */
[----:B0-----:R-:W-:Y:S01]  /*11770*/  FMUL R14, R224, R16 ;  /* 0x00000010e00e7220 */ /* 0x001fe20000400000 */
[----:B------:R-:W-:Y:S01]  /*11780*/  FMUL R13, R223, R18 ;  /* 0x00000012df0d7220 */ /* 0x000fe20000400000 */
[----:B------:R-:W-:Y:S01]  /*11790*/  FMUL R135, R154, 0.25 ;  /* 0x3e8000009a877820 */ /* 0x000fe20000400000 */
[----:B------:R-:W-:-:S02]  /*117a0*/  FMUL R138, R153, 0.25 ;  /* 0x3e800000998a7820 */ /* 0x000fc40000400000 */
[----:B------:R-:W-:Y:S02]  /*117b0*/  F2FP.F16.F32.PACK_AB R14, R14, R17 ;  /* 0x000000110e0e723e */ /* 0x000fe400000000ff */
[----:B------:R-:W-:Y:S01]  /*117c0*/  F2FP.F16.F32.PACK_AB R13, R13, R19 ;  /* 0x000000130d0d723e */ /* 0x000fe200000000ff */
[----:B------:R-:W-:Y:S01]  /*117d0*/  BAR.SYNC.DEFER_BLOCKING 0x0 ;  /* 0x0000000000007b1d */ /* 0x000fe20000010000 */
[----:B------:R-:W-:Y:S02]  /*117e0*/  FSEL R135, R135, R154, P3 ;  /* 0x0000009a87877208 */ /* 0x000fe40001800000 */
[----:B------:R-:W-:-:S03]  /*117f0*/  FSEL R138, R138, R153, P3 ;  /* 0x000000998a8a7208 */ /* 0x000fc60001800000 */
[----:B------:R-:W-:Y:S02]  /*11800*/  @!P5 FMUL R135, R135, 16777216 ;  /* 0x4b8000008787d820 */ /* 0x000fe40000400000 */
[----:B------:R-:W-:Y:S01]  /*11810*/  @!P5 FMUL R138, R138, 16777216 ;  /* 0x4b8000008a8ad820 */ /* 0x000fe20000400000 */
[C---:B------:R-:W-:Y:S01]  /*11820*/  FMUL R31, R221.reuse, R31 ;  /* 0x0000001fdd1f7220 */ /* 0x040fe20000400000 */
[----:B------:R-:W0:Y:S01]  /*11830*/  LDS.128 R16, [R26] ;  /* 0x000000001a107984 */ /* 0x000e220000000c00 */
[----:B------:R-:W-:Y:S01]  /*11840*/  FMUL R30, R221, R30 ;  /* 0x0000001edd1e7220 */ /* 0x000fe20000400000 */
[C---:B------:R-:W-:Y:S01]  /*11850*/  FMUL R12, R222.reuse, R135 ;  /* 0x00000087de0c7220 */ /* 0x040fe20000400000 */
[----:B------:R-:W-:-:S03]  /*11860*/  FMUL R138, R222, R138 ;  /* 0x0000008ade8a7220 */ /* 0x000fc60000400000 */
[----:B------:R-:W-:Y:S02]  /*11870*/  F2FP.F16.F32.PACK_AB R15, R31, R30 ;  /* 0x0000001e1f0f723e */ /* 0x000fe400000000ff */
[----:B------:R-:W-:Y:S01]  /*11880*/  F2FP.F16.F32.PACK_AB R12, R12, R138 ;  /* 0x0000008a0c0c723e */ /* 0x000fe200000000ff */
[----:B------:R-:W-:Y:S01]  /*11890*/  BAR.SYNC.DEFER_BLOCKING 0x0 ;  /* 0x0000000000007b1d */ /* 0x000fe20000010000 */
[----:B------:R-:W-:-:S05]  /*118a0*/  FMUL R22, R23, 0.25 ;  /* 0x3e80000017167820 */ /* 0x000fca0000400000 */
[----:B------:R-:W-:Y:S01]  /*118b0*/  FSEL R22, R22, R23, P3 ;  /* 0x0000001716167208 */ /* 0x000fe20001800000 */
[----:B------:R-:W-:Y:S01]  /*118c0*/  FMUL R23, R155, 0.25 ;  /* 0x3e8000009b177820 */ /* 0x000fe20000400000 */
[----:B------:R-:W-:Y:S01]  /*118d0*/  @!P4 FMUL R20, R20, 16777216 ;  /* 0x4b8000001414c820 */ /* 0x000fe20000400000 */
[----:B------:R-:W-:Y:S01]  /*118e0*/  @!P4 FMUL R21, R21, 16777216 ;  /* 0x4b8000001515c820 */ /* 0x000fe20000400000 */
[----:B------:R-:W2:Y:S02]  /*118f0*/  LDL.LU R30, [R1+0x1e4] ;  /* 0x0001e400011e7983 */ /* 0x000ea40000300800 */
[----:B------:R-:W-:Y:S02]  /*11900*/  FSEL R23, R23, R155, P3 ;  /* 0x0000009b17177208 */ /* 0x000fe40001800000 */
[----:B------:R1:W-:Y:S01]  /*11910*/  STSM.16.M88.4 [R24], R12 ;  /* 0x0000000c18007844 */ /* 0x0003e20000000200 */
[----:B------:R-:W-:Y:S02]  /*11920*/  @!P5 FMUL R22, R22, 16777216 ;  /* 0x4b8000001616d820 */ /* 0x000fe40000400000 */
[----:B------:R-:W-:Y:S01]  /*11930*/  @!P5 FMUL R23, R23, 16777216 ;  /* 0x4b8000001717d820 */ /* 0x000fe20000400000 */
[----:B------:R-:W-:Y:S01]  /*11940*/  FMUL R21, R223, R21 ;  /* 0x00000015df157220 */ /* 0x000fe20000400000 */
[----:B------:R-:W3:Y:S02]  /*11950*/  LDL.LU R27, [R1+0x1e0] ;  /* 0x0001e000011b7983 */ /* 0x000ee40000300800 */
[----:B------:R-:W-:-:S02]  /*11960*/  FMUL R23, R222, R23 ;  /* 0x00000017de177220 */ /* 0x000fc40000400000 */
[----:B------:R-:W4:Y:S01]  /*11970*/  LDL.LU R31, [R1+0x1d0] ;  /* 0x0001d000011f7983 */ /* 0x000f220000300800 */
[----:B------:R-:W-:Y:S01]  /*11980*/  @!P6 FMUL R33, R33, 16777216 ;  /* 0x4b8000002121e820 */ /* 0x000fe20000400000 */
[----:B------:R-:W-:Y:S02]  /*11990*/  @!P6 FMUL R32, R32, 16777216 ;  /* 0x4b8000002020e820 */ /* 0x000fe40000400000 */
[----:B------:R-:W5:Y:S01]  /*119a0*/  LDL.LU R157, [R1+0x174] ;  /* 0x00017400019d7983 */ /* 0x000f620000300800 */
[----:B-1----:R-:W-:Y:S01]  /*119b0*/  FMUL R13, R223, R20 ;  /* 0x00000014df0d7220 */ /* 0x002fe20000400000 */
[----:B------:R-:W-:Y:S02]  /*119c0*/  FMUL R12, R222, R22 ;  /* 0x00000016de0c7220 */ /* 0x000fe40000400000 */
[----:B------:R-:W4:Y:S02]  /*119d0*/  LDL.LU R156, [R1+0x170] ;  /* 0x00017000019c7983 */ /* 0x000f240000300800 */
[----:B------:R-:W-:-:S02]  /*119e0*/  F2FP.F16.F32.PACK_AB R13, R13, R21 ;  /* 0x000000150d0d723e */ /* 0x000fc400000000ff */
[----:B------:R-:W5:Y:S01]  /*119f0*/  LDL.LU R159, [R1+0x164] ;  /* 0x00016400019f7983 */ /* 0x000f620000300800 */
[----:B------:R-:W-:Y:S01]  /*11a00*/  F2FP.F16.F32.PACK_AB R12, R12, R23 ;  /* 0x000000170c0c723e */ /* 0x000fe200000000ff */
[----:B------:R-:W-:Y:S01]  /*11a10*/  BAR.SYNC.DEFER_BLOCKING 0x0 ;  /* 0x0000000000007b1d */ /* 0x000fe20000010000 */
[C---:B------:R-:W-:Y:S01]  /*11a20*/  FMUL R35, R221.reuse, R35 ;  /* 0x00000023dd237220 */ /* 0x040fe20000400000 */
[----:B------:R-:W-:Y:S01]  /*11a30*/  FMUL R34, R221, R34 ;  /* 0x00000022dd227220 */ /* 0x000fe20000400000 */
[C---:B------:R-:W-:Y:S01]  /*11a40*/  FMUL R14, R224.reuse, R33 ;  /* 0x00000021e00e7220 */ /* 0x040fe20000400000 */
[----:B------:R-:W-:Y:S02]  /*11a50*/  FMUL R32, R224, R32 ;  /* 0x00000020e0207220 */ /* 0x000fe40000400000 */
[----:B------:R-:W5:Y:S04]  /*11a60*/  LDL.LU R158, [R1+0x160] ;  /* 0x00016000019e7983 */ /* 0x000f680000300800 */
[----:B------:R-:W5:Y:S04]  /*11a70*/  LDL.LU R169, [R1+0x154] ;  /* 0x0001540001a97983 */ /* 0x000f680000300800 */
[----:B------:R-:W5:Y:S04]  /*11a80*/  LDL.LU R168, [R1+0x150] ;  /* 0x0001500001a87983 */ /* 0x000f680000300800 */
[----:B------:R-:W5:Y:S04]  /*11a90*/  LDL.LU R171, [R1+0x144] ;  /* 0x0001440001ab7983 */ /* 0x000f680000300800 */
[----:B------:R-:W1:Y:S01]  /*11aa0*/  LDS.128 R20, [R26] ;  /* 0x000000001a147984 */ /* 0x000e620000000c00 */
[----:B------:R-:W-:-:S03]  /*11ab0*/  F2FP.F16.F32.PACK_AB R14, R14, R32 ;  /* 0x000000200e0e723e */ /* 0x000fc600000000ff */
[----:B------:R-:W5:Y:S01]  /*11ac0*/  LDL.LU R170, [R1+0x140] ;  /* 0x0001400001aa7983 */ /* 0x000f620000300800 */
[----:B------:R-:W-:Y:S01]  /*11ad0*/  F2FP.F16.F32.PACK_AB R15, R35, R34 ;  /* 0x00000022230f723e */ /* 0x000fe200000000ff */
[----:B------:R-:W-:Y:S01]  /*11ae0*/  BAR.SYNC.DEFER_BLOCKING 0x0 ;  /* 0x0000000000007b1d */ /* 0x000fe20000010000 */
[----:B------:R-:W-:-:S05]  /*11af0*/  IMAD.SHL.U32 R191, R151, 0x4, RZ ;  /* 0x0000000497bf7824 */ /* 0x000fca00078e00ff */
[----:B------:R-:W5:Y:S04]  /*11b00*/  LDL.LU R177, [R1+0x134] ;  /* 0x0001340001b17983 */ /* 0x000f680000300800 */
[----:B------:R-:W5:Y:S04]  /*11b10*/  LDL.LU R176, [R1+0x130] ;  /* 0x0001300001b07983 */ /* 0x000f680000300800 */
[----:B------:R-:W5:Y:S04]  /*11b20*/  LDL.LU R179, [R1+0x124] ;  /* 0x0001240001b37983 */ /* 0x000f680000300800 */
[----:B------:R-:W5:Y:S04]  /*11b30*/  LDL.LU R178, [R1+0x120] ;  /* 0x0001200001b27983 */ /* 0x000f680000300800 */
[----:B------:R-:W5:Y:S04]  /*11b40*/  LDL.LU R147, [R1+0x104] ;  /* 0x0001040001937983 */ /* 0x000f680000300800 */
[----:B------:R-:W5:Y:S04]  /*11b50*/  LDL.LU R185, [R1+0x100] ;  /* 0x0001000001b97983 */ /* 0x000f680000300800 */
[----:B------:R-:W5:Y:S04]  /*11b60*/  LDL.LU R195, [R1+0xf4] ;  /* 0x0000f40001c37983 */ /* 0x000f680000300800 */
[----:B------:R0:W-:Y:S04]  /*11b70*/  STSM.16.M88.4 [R24], R12 ;  /* 0x0000000c18007844 */ /* 0x0001e80000000200 */
[----:B------:R-:W5:Y:S04]  /*11b80*/  LDL.LU R194, [R1+0xf0] ;  /* 0x0000f00001c27983 */ /* 0x000f680000300800 */
[----:B------:R-:W5:Y:S01]  /*11b90*/  LDL.LU R197, [R1+0xe4] ;  /* 0x0000e40001c57983 */ /* 0x000f620000300800 */
[----:B------:R-:W-:-:S03]  /*11ba0*/  @!P6 FMUL R149, R149, 16777216 ;  /* 0x4b8000009595e820 */ /* 0x000fc60000400000 */
[----:B------:R-:W5:Y:S01]  /*11bb0*/  LDL.LU R196, [R1+0xe0] ;  /* 0x0000e00001c47983 */ /* 0x000f620000300800 */
[----:B0-----:R-:W-:-:S03]  /*11bc0*/  SHF.L.U32 R12, R151, 0x3, RZ ;  /* 0x00000003970c7819 */ /* 0x001fc600000006ff */
[----:B------:R-:W5:Y:S01]  /*11bd0*/  LDL.LU R208, [R1+0xd0] ;  /* 0x0000d00001d07983 */ /* 0x000f620000300800 */
[----:B------:R-:W-:Y:S01]  /*11be0*/  @!P6 FMUL R148, R148, 16777216 ;  /* 0x4b8000009494e820 */ /* 0x000fe20000400000 */
[----:B------:R-:W-:Y:S01]  /*11bf0*/  @!P6 FMUL R145, R145, 16777216 ;  /* 0x4b8000009191e820 */ /* 0x000fe20000400000 */
[----:B------:R-:W-:Y:S01]  /*11c00*/  @!P6 FMUL R144, R144, 16777216 ;  /* 0x4b8000009090e820 */ /* 0x000fe20000400000 */
[----:B------:R-:W2:Y:S01]  /*11c10*/  LDL.LU R210, [R1+0xc4] ;  /* 0x0000c40001d27983 */ /* 0x000ea20000300800 */
[----:B------:R-:W-:Y:S01]  /*11c20*/  @!P6 FMUL R141, R141, 16777216 ;  /* 0x4b8000008d8de820 */ /* 0x000fe20000400000 */
        /* <DEDUP_REMOVED lines=53> */
[----:B------:R-:W-:Y:S01]  /*11f80*/  LOP3.LUT R12, R12, 0x38, RZ, 0xc0, !PT ;  /* 0x000000380c0c7812 */ /* 0x000fe200078ec0ff */
[----:B------:R-:W5:Y:S01]  /*11f90*/  LDL.LU R209, [R1+0xc0] ;  /* 0x0000c00001d17983 */ /* 0x000f620000300800 */
[----:B------:R-:W-:-:S02]  /*11fa0*/  LOP3.LUT R191, R191, 0x3c0, RZ, 0xc0, !PT ;  /* 0x000003c0bfbf7812 */ /* 0x000fc400078ec0ff */
[----:B------:R-:W-:Y:S01]  /*11fb0*/  ISETP.GE.U32.AND P6, PT, R0, 0x7f800000, PT ;  /* 0x7f8000000000780c */ /* 0x000fe20003fc6070 */
[----:B------:R-:W5:Y:S01]  /*11fc0*/  LDL.LU R15, [R1+0xb4] ;  /* 0x0000b400010f7983 */ /* 0x000f620000300800 */
[----:B------:R-:W-:-:S03]  /*11fd0*/  IADD3 R191, R191, UR4, R12 ;  /* 0x00000004bfbf7c10 */ /* 0x000fc6000fffe00c */
[----:B------:R-:W3:Y:S01]  /*11fe0*/  LDL.LU R32, [R1+0xb0] ;  /* 0x0000b00001207983 */ /* 0x000ee20000300800 */
[----:B------:R-:W-:-:S03]  /*11ff0*/  SHF.R.U32.HI R12, RZ, 0x1, R151 ;  /* 0x00000001ff0c7819 */ /* 0x000fc60000011697 */
[----:B------:R-:W5:Y:S04]  /*12000*/  LDL.LU R34, [R1+0xa4] ;  /* 0x0000a40001227983 */ /* 0x000f680000300800 */
[----:B------:R-:W5:Y:S01]  /*12010*/  LDL.LU R33, [R1+0xa0] ;  /* 0x0000a00001217983 */ /* 0x000f620000300800 */
[----:B------:R-:W-:-:S03]  /*12020*/  FMUL R188, R224, R145 ;  /* 0x00000091e0bc7220 */ /* 0x000fc60000400000 */
[----:B------:R-:W5:Y:S01]  /*12030*/  LDL.LU R35, [R1+0x90] ;  /* 0x0000900001237983 */ /* 0x000f620000300800 */
[----:B------:R-:W-:-:S03]  /*12040*/  LOP3.LUT R12, R12, 0x4, RZ, 0xc0, !PT ;  /* 0x000000040c0c7812 */ /* 0x000fc600078ec0ff */
[----:B------:R-:W5:Y:S01]  /*12050*/  LDL.LU R221, [R1+0x40] ;  /* 0x0000400001dd7983 */ /* 0x000f620000300800 */
[----:B------:R-:W-:-:S03]  /*12060*/  FMUL R187, R224, R144 ;  /* 0x00000090e0bb7220 */ /* 0x000fc60000400000 */
[----:B------:R-:W5:Y:S01]  /*12070*/  LDL.LU R212, [R1+0x34] ;  /* 0x0000340001d47983 */ /* 0x000f620000300800 */
[----:B------:R-:W-:-:S03]  /*12080*/  FMUL R173, R224, R128 ;  /* 0x00000080e0ad7220 */ /* 0x000fc60000400000 */
[----:B------:R-:W5:Y:S01]  /*12090*/  LDL.LU R211, [R1+0x30] ;  /* 0x0000300001d37983 */ /* 0x000f620000300800 */
[----:B------:R-:W-:-:S03]  /*120a0*/  FMUL R167, R224, R124 ;  /* 0x0000007ce0a77220 */ /* 0x000fc60000400000 */
[----:B------:R-:W5:Y:S01]  /*120b0*/  LDL.LU R145, [R1+0x110] ;  /* 0x0001100001917983 */ /* 0x000f620000300800 */
[----:B------:R-:W-:-:S03]  /*120c0*/  FMUL R161, R224, R112 ;  /* 0x00000070e0a17220 */ /* 0x000fc60000400000 */
[----:B------:R-:W5:Y:S01]  /*120d0*/  LDL.LU R144, [R1+0x114] ;  /* 0x0001140001907983 */ /* 0x000f620000300800 */
[----:B------:R-:W-:Y:S01]  /*120e0*/  IADD3 R191, R12, R191, RZ ;  /* 0x000000bf0cbf7210 */ /* 0x000fe20007ffe0ff */
[C---:B------:R-:W-:Y:S02]  /*120f0*/  FMUL R155, R224.reuse, R108 ;  /* 0x0000006ce09b7220 */ /* 0x040fe40000400000 */
[----:B------:R-:W5:Y:S01]  /*12100*/  LDL.LU R128, [R1+0x44] ;  /* 0x0000440001807983 */ /* 0x000f620000300800 */
[----:B------:R-:W-:Y:S01]  /*12110*/  @P6 MOV R12, 0x7f800000 ;  /* 0x7f800000000c6802 */ /* 0x000fe20000000f00 */
[C---:B------:R-:W-:Y:S02]  /*12120*/  FMUL R153, R224.reuse, R104 ;  /* 0x00000068e0997220 */ /* 0x040fe40000400000 */
[----:B------:R-:W5:Y:S01]  /*12130*/  LDL.LU R124, [R1+0x50] ;  /* 0x00005000017c7983 */ /* 0x000f620000300800 */
[C---:B------:R-:W-:Y:S01]  /*12140*/  FMUL R163, R224.reuse, R116 ;  /* 0x00000074e0a37220 */ /* 0x040fe20000400000 */
[----:B------:R-:W-:-:S02]  /*12150*/  FMUL R151, R224, R100 ;  /* 0x00000064e0977220 */ /* 0x000fc40000400000 */
[----:B------:R-:W5:Y:S01]  /*12160*/  LDL.LU R112, [R1+0x54] ;  /* 0x0000540001707983 */ /* 0x000f620000300800 */
[C---:B------:R-:W-:Y:S01]  /*12170*/  FMUL R164, R224.reuse, R117 ;  /* 0x00000075e0a47220 */ /* 0x040fe20000400000 */
[C---:B------:R-:W-:Y:S02]  /*12180*/  FMUL R116, R224.reuse, R49 ;  /* 0x00000031e0747220 */ /* 0x040fe40000400000 */
[----:B------:R-:W5:Y:S01]  /*12190*/  LDL.LU R108, [R1+0x60] ;  /* 0x00006000016c7983 */ /* 0x000f620000300800 */
[C---:B------:R-:W-:Y:S01]  /*121a0*/  FMUL R165, R224.reuse, R120 ;  /* 0x00000078e0a57220 */ /* 0x040fe20000400000 */
[C---:B------:R-:W-:Y:S02]  /*121b0*/  FMUL R117, R224.reuse, R48 ;  /* 0x00000030e0757220 */ /* 0x040fe40000400000 */
[----:B------:R-:W5:Y:S01]  /*121c0*/  LDL.LU R104, [R1+0x70] ;  /* 0x0000700001687983 */ /* 0x000f620000300800 */
[C---:B------:R-:W-:Y:S01]  /*121d0*/  FMUL R166, R224.reuse, R121 ;  /* 0x00000079e0a67220 */ /* 0x040fe20000400000 */
[----:B------:R-:W-:-:S02]  /*121e0*/  FMUL R120, R224, R45 ;  /* 0x0000002de0787220 */ /* 0x000fc40000400000 */
[----:B------:R-:W5:Y:S01]  /*121f0*/  LDL.LU R100, [R1+0x94] ;  /* 0x0000940001647983 */ /* 0x000f620000300800 */
[----:B------:R-:W-:Y:S01]  /*12200*/  @P6 FFMA.FTZ R207, R0, R12, +INF ;  /* 0x7f80000000cf6423 */ /* 0x000fe2000001000c */
[----:B------:R-:W-:Y:S02]  /*12210*/  @!P4 FMUL R3, R3, 16777216 ;  /* 0x4b8000000303c820 */ /* 0x000fe40000400000 */
[----:B------:R-:W4:Y:S01]  /*12220*/  LDL.LU R49, [R1+0x190] ;  /* 0x0001900001317983 */ /* 0x000f220000300800 */
[C---:B------:R-:W-:Y:S01]  /*12230*/  FMUL R121, R224.reuse, R44 ;  /* 0x0000002ce0797220 */ /* 0x040fe20000400000 */
[----:B------:R-:W-:Y:S02]  /*12240*/  @!P4 FMUL R5, R5, 16777216 ;  /* 0x4b8000000505c820 */ /* 0x000fe40000400000 */
[----:B------:R-:W5:Y:S01]  /*12250*/  LDL.LU R48, [R1+0x1a0] ;  /* 0x0001a00001307983 */ /* 0x000f620000300800 */
[C---:B------:R-:W-:Y:S01]  /*12260*/  FMUL R12, R224.reuse, R41 ;  /* 0x00000029e00c7220 */ /* 0x040fe20000400000 */
[----:B------:R-:W-:-:S02]  /*12270*/  FMUL R13, R224, R40 ;  /* 0x00000028e00d7220 */ /* 0x000fc40000400000 */
[----:B------:R-:W4:Y:S01]  /*12280*/  LDL.LU R45, [R1+0x1a4] ;  /* 0x0001a400012d7983 */ /* 0x000f220000300800 */
[C---:B------:R-:W-:Y:S01]  /*12290*/  FMUL R190, R224.reuse, R149 ;  /* 0x00000095e0be7220 */ /* 0x040fe20000400000 */
[C---:B------:R-:W-:Y:S02]  /*122a0*/  FMUL R189, R224.reuse, R148 ;  /* 0x00000094e0bd7220 */ /* 0x040fe40000400000 */
[----:B------:R-:W5:Y:S01]  /*122b0*/  LDL.LU R44, [R1+0x1b0] ;  /* 0x0001b000012c7983 */ /* 0x000f620000300800 */
[C---:B------:R-:W-:Y:S01]  /*122c0*/  FMUL R184, R224.reuse, R141 ;  /* 0x0000008de0b87220 */ /* 0x040fe20000400000 */
[C---:B------:R-:W-:Y:S01]  /*122d0*/  FMUL R183, R224.reuse, R140 ;  /* 0x0000008ce0b77220 */ /* 0x040fe20000400000 */
[C---:B------:R-:W-:Y:S01]  /*122e0*/  FMUL R182, R224.reuse, R137 ;  /* 0x00000089e0b67220 */ /* 0x040fe20000400000 */
[----:B------:R-:W4:Y:S01]  /*122f0*/  LDL.LU R41, [R1+0x1b4] ;  /* 0x0001b40001297983 */ /* 0x000f220000300800 */
[C---:B------:R-:W-:Y:S01]  /*12300*/  FMUL R181, R224.reuse, R136 ;  /* 0x00000088e0b57220 */ /* 0x040fe20000400000 */
        /* <DEDUP_REMOVED lines=32> */
[----:B------:R-:W5:Y:S01]  /*12510*/  LDL.LU R40, [R1+0x1c0] ;  /* 0x0001c00001287983 */ /* 0x000f620000300800 */
[C---:B------:R-:W-:Y:S01]  /*12520*/  FMUL R14, R224.reuse, R37 ;  /* 0x00000025e00e7220 */ /* 0x040fe20000400000 */
[----:B------:R-:W-:Y:S01]  /*12530*/  FMUL R224, R224, R36 ;  /* 0x00000024e0e07220 */ /* 0x000fe20000400000 */
[C---:B------:R-:W-:Y:S01]  /*12540*/  FMUL R149, R223.reuse, R3 ;  /* 0x00000003df957220 */ /* 0x040fe20000400000 */
[----:B------:R-:W4:Y:S01]  /*12550*/  LDL.LU R37, [R1+0x1c4] ;  /* 0x0001c40001257983 */ /* 0x000f220000300800 */
[----:B------:R-:W-:-:S03]  /*12560*/  FMUL R148, R223, R5 ;  /* 0x00000005df947220 */ /* 0x000fc60000400000 */
[----:B------:R-:W5:Y:S04]  /*12570*/  LDL.LU R36, [R1+0x1d4] ;  /* 0x0001d40001247983 */ /* 0x000f680000300800 */
[----:B------:R-:W4:Y:S04]  /*12580*/  LDL.LU R3, [R1+0x1f0] ;  /* 0x0001f00001037983 */ /* 0x000f280000300800 */
[----:B------:R-:W5:Y:S01]  /*12590*/  LDL.LU R5, [R1+0x1f4] ;  /* 0x0001f40001057983 */ /* 0x000f620000300800 */
[----:B------:R-:W-:Y:S01]  /*125a0*/  @!P4 FMUL R95, R95, 16777216 ;  /* 0x4b8000005f5fc820 */ /* 0x000fe20000400000 */
[----:B------:R-:W-:Y:S01]  /*125b0*/  @!P4 FMUL R87, R87, 16777216 ;  /* 0x4b8000005757c820 */ /* 0x000fe20000400000 */
[----:B------:R-:W-:Y:S01]  /*125c0*/  @!P4 FMUL R98, R98, 16777216 ;  /* 0x4b8000006262c820 */ /* 0x000fe20000400000 */
[----:B------:R-:W-:Y:S01]  /*125d0*/  @!P4 FMUL R91, R91, 16777216 ;  /* 0x4b8000005b5bc820 */ /* 0x000fe20000400000 */
[----:B------:R-:W-:Y:S01]  /*125e0*/  @!P4 FMUL R99, R99, 16777216 ;  /* 0x4b8000006363c820 */ /* 0x000fe20000400000 */
[C---:B------:R-:W-:Y:S01]  /*125f0*/  FMUL R141, R223.reuse, R87 ;  /* 0x00000057df8d7220 */ /* 0x040fe20000400000 */
[C---:B------:R-:W-:Y:S01]  /*12600*/  FMUL R133, R223.reuse, R95 ;  /* 0x0000005fdf857220 */ /* 0x040fe20000400000 */
[C---:B------:R-:W-:Y:S01]  /*12610*/  FMUL R137, R223.reuse, R91 ;  /* 0x0000005bdf897220 */ /* 0x040fe20000400000 */
[----:B------:R-:W4:Y:S01]  /*12620*/  LDL.LU R95, [R1+0x194] ;  /* 0x00019400015f7983 */ /* 0x000f220000300800 */
[C---:B------:R-:W-:Y:S01]  /*12630*/  FMUL R87, R223.reuse, R98 ;  /* 0x00000062df577220 */ /* 0x040fe20000400000 */
[----:B------:R-:W-:-:S02]  /*12640*/  FMUL R91, R223, R99 ;  /* 0x00000063df5b7220 */ /* 0x000fc40000400000 */
[----:B------:R-:W4:Y:S04]  /*12650*/  LDL.LU R98, [R1+0x180] ;  /* 0x0001800001627983 */ /* 0x000f280000300800 */
[----:B------:R-:W4:Y:S01]  /*12660*/  LDL.LU R99, [R1+0x184] ;  /* 0x0001840001637983 */ /* 0x000f220000300800 */
[----:B------:R-:W-:Y:S01]  /*12670*/  @!P4 FMUL R102, R102, 16777216 ;  /* 0x4b8000006666c820 */ /* 0x000fe20000400000 */
[----:B------:R-:W-:Y:S01]  /*12680*/  @!P4 FMUL R103, R103, 16777216 ;  /* 0x4b8000006767c820 */ /* 0x000fe20000400000 */
[----:B------:R-:W-:Y:S01]  /*12690*/  @!P4 FMUL R106, R106, 16777216 ;  /* 0x4b8000006a6ac820 */ /* 0x000fe20000400000 */
[----:B------:R-:W-:Y:S01]  /*126a0*/  @!P4 FMUL R107, R107, 16777216 ;  /* 0x4b8000006b6bc820 */ /* 0x000fe20000400000 */
[C---:B------:R-:W-:Y:S01]  /*126b0*/  FMUL R132, R223.reuse, R102 ;  /* 0x00000066df847220 */ /* 0x040fe20000400000 */
[----:B------:R-:W-:Y:S01]  /*126c0*/  @!P4 FMUL R110, R110, 16777216 ;  /* 0x4b8000006e6ec820 */ /* 0x000fe20000400000 */
[----:B------:R-:W4:Y:S01]  /*126d0*/  LDL.LU R102, [R1+0x80] ;  /* 0x0000800001667983 */ /* 0x000f220000300800 */
[C---:B------:R-:W-:Y:S01]  /*126e0*/  FMUL R135, R223.reuse, R103 ;  /* 0x00000067df877220 */ /* 0x040fe20000400000 */
[----:B------:R-:W-:-:S02]  /*126f0*/  FMUL R136, R223, R106 ;  /* 0x0000006adf887220 */ /* 0x000fc40000400000 */
[----:B------:R-:W4:Y:S04]  /*12700*/  LDL.LU R103, [R1+0x84] ;  /* 0x0000840001677983 */ /* 0x000f280000300800 */
[----:B------:R-:W4:Y:S01]  /*12710*/  LDL.LU R106, [R1+0x74] ;  /* 0x00007400016a7983 */ /* 0x000f220000300800 */
[C---:B------:R-:W-:Y:S01]  /*12720*/  FMUL R138, R223.reuse, R107 ;  /* 0x0000006bdf8a7220 */ /* 0x040fe20000400000 */
[----:B------:R-:W-:Y:S02]  /*12730*/  FMUL R139, R223, R110 ;  /* 0x0000006edf8b7220 */ /* 0x000fe40000400000 */
[----:B------:R-:W4:Y:S04]  /*12740*/  LDL.LU R107, [R1+0x64] ;  /* 0x00006400016b7983 */ /* 0x000f280000300800 */
[----:B------:R-:W4:Y:S01]  /*12750*/  LDL.LU R110, [R1+0xd4] ;  /* 0x0000d400016e7983 */ /* 0x000f220000300800 */
        /* <DEDUP_REMOVED lines=46> */
[----:B------:R-:W-:Y:S01]  /*12a40*/  FSETP.NEU.AND P4, PT, R0, RZ, PT ;  /* 0x000000ff0000720b */ /* 0x000fe20003f8d000 */
        /* <DEDUP_REMOVED lines=45> */
[----:B------:R-:W-:Y:S01]  /*12d20*/  FMUL R223, R223, R134 ;  /* 0x00000086dfdf7220 */ /* 0x000fe20000400000 */
[----:B--2---:R-:W-:Y:S01]  /*12d30*/  FMUL R134, R210, 0.25 ;  /* 0x3e800000d2867820 */ /* 0x004fe20000400000 */
[----:B------:R-:W-:Y:S04]  /*12d40*/  BAR.SYNC.DEFER_BLOCKING 0x0 ;  /* 0x0000000000007b1d */ /* 0x000fe80000010000 */
[----:B------:R-:W-:Y:S01]  /*12d50*/  FSEL R134, R134, R210, P3 ;  /* 0x000000d286867208 */ /* 0x000fe20001800000 */
[----:B---3--:R-:W-:-:S05]  /*12d60*/  FMUL R210, R32, 0.25 ;  /* 0x3e80000020d27820 */ /* 0x008fca0000400000 */
[----:B------:R-:W-:Y:S01]  /*12d70*/  FSEL R210, R210, R32, P3 ;  /* 0x00000020d2d27208 */ /* 0x000fe20001800000 */
[----:B-----5:R-:W-:-:S05]  /*12d80*/  FMUL R0, R5, 0.25 ;  /* 0x3e80000005007820 */ /* 0x020fca0000400000 */
        /* <DEDUP_REMOVED lines=10> */
[----:B----4-:R-:W-:-:S04]  /*12e30*/  FMUL R2, R3, 0.25 ;  /* 0x3e80000003027820 */ /* 0x010fc80000400000 */
[----:B------:R-:W-:Y:S01]  /*12e40*/  FSEL R44, R44, R48, P3 ;  /* 0x000000302c2c7208 */ /* 0x000fe20001800000 */
[----:B------:R-:W-:Y:S01]  /*12e50*/  FMUL R48, R49, 0.25 ;  /* 0x3e80000031307820 */ /* 0x000fe20000400000 */
[----:B------:R-:W-:-:S04]  /*12e60*/  FSEL R2, R2, R3, P3 ;  /* 0x0000000302027208 */ /* 0x000fc80001800000 */
[----:B------:R-:W-:Y:S01]  /*12e70*/  FSEL R48, R48, R49, P3 ;  /* 0x0000003130307208 */ /* 0x000fe20001800000 */
[----:B------:R-:W-:Y:S01]  /*12e80*/  FMUL R49, R99, 0.25 ;  /* 0x3e80000063317820 */ /* 0x000fe20000400000 */
[----:B------:R-:W-:-:S04]  /*12e90*/  FMUL R3, R30, 0.25 ;  /* 0x3e8000001e037820 */ /* 0x000fc80000400000 */
[----:B------:R-:W-:Y:S01]  /*12ea0*/  FSEL R49, R49, R99, P3 ;  /* 0x0000006331317208 */ /* 0x000fe20001800000 */
[----:B------:R-:W-:Y:S01]  /*12eb0*/  FMUL R99, R156, 0.25 ;  /* 0x3e8000009c637820 */ /* 0x000fe20000400000 */
[----:B------:R-:W-:Y:S01]  /*12ec0*/  FSEL R3, R3, R30, P3 ;  /* 0x0000001e03037208 */ /* 0x000fe20001800000 */
[----:B------:R-:W-:-:S03]  /*12ed0*/  FMUL R30, R31, 0.25 ;  /* 0x3e8000001f1e7820 */ /* 0x000fc60000400000 */
        /* <DEDUP_REMOVED lines=43> */
[----:B------:R-:W-:Y:S01]  /*13190*/  FMUL R177, R178, 0.25 ;  /* 0x3e800000b2b17820 */ /* 0x000fe20000400000 */
[----:B------:R-:W-:Y:S02]  /*131a0*/  FMUL R32, R33, 0.25 ;  /* 0x3e80000021207820 */ /* 0x000fe40000400000 */
[----:B------:R-:W-:Y:S01]  /*131b0*/  FSEL R208, R208, R209, P3 ;  /* 0x000000d1d0d07208 */ /* 0x000fe20001800000 */
[----:B------:R-:W-:Y:S01]  /*131c0*/  FMUL R209, R15, 0.25 ;  /* 0x3e8000000fd17820 */ /* 0x000fe20000400000 */
[----:B------:R-:W-:Y:S01]  /*131d0*/  FSEL R177, R177, R178, P3 ;  /* 0x000000b2b1b17208 */ /* 0x000fe20001800000 */
[----:B------:R-:W-:Y:S01]  /*131e0*/  FMUL R178, R144, 0.25 ;  /* 0x3e80000090b27820 */ /* 0x000fe20000400000 */
[----:B------:R-:W-:-:S02]  /*131f0*/  FSEL R32, R32, R33, P3 ;  /* 0x0000002120207208 */ /* 0x000fc40001800000 */
[----:B------:R-:W-:Y:S01]  /*13200*/  FSEL R209, R209, R15, P3 ;  /* 0x0000000fd1d17208 */ /* 0x000fe20001800000 */
[----:B------:R-:W-:Y:S01]  /*13210*/  FMUL R15, R34, 0.25 ;  /* 0x3e800000220f7820 */ /* 0x000fe20000400000 */
[----:B------:R-:W-:Y:S01]  /*13220*/  FMUL R33, R100, 0.25 ;  /* 0x3e80000064217820 */ /* 0x000fe20000400000 */
[----:B------:R-:W-:Y:S01]  /*13230*/  FSEL R178, R178, R144, P3 ;  /* 0x00000090b2b27208 */ /* 0x000fe20001800000 */
[----:B------:R-:W-:Y:S02]  /*13240*/  FMUL R144, R147, 0.25 ;  /* 0x3e80000093907820 */ /* 0x000fe40000400000 */
        /* <DEDUP_REMOVED lines=25> */
[----:B------:R-:W-:Y:S01]  /*133e0*/  @!P5 FMUL R15, R15, 16777216 ;  /* 0x4b8000000f0fd820 */ /* 0x000fe20000400000 */
[----:B------:R-:W-:Y:S01]  /*133f0*/  @!P5 FMUL R102, R102, 16777216 ;  /* 0x4b8000006666d820 */ /* 0x000fe20000400000 */
[----:B------:R-:W-:Y:S01]  /*13400*/  @!P5 FMUL R106, R106, 16777216 ;  /* 0x4b8000006a6ad820 */ /* 0x000fe20000400000 */
[----:B------:R-:W-:Y:S01]  /*13410*/  FMUL R107, R112, 0.25 ;  /* 0x3e800000706b7820 */ /* 0x000fe20000400000 */
[----:B------:R-:W-:Y:S01]  /*13420*/  FSEL R110, R110, R128, P3 ;  /* 0x000000806e6e7208 */ /* 0x000fe20001800000 */
[C---:B------:R-:W-:Y:S01]  /*13430*/  FMUL R128, R222.reuse, R102 ;  /* 0x00000066de807220 */ /* 0x040fe20000400000 */
[----:B------:R-:W-:Y:S01]  /*13440*/  FSEL R111, R111, R221, P3 ;  /* 0x000000dd6f6f7208 */ /* 0x000fe20001800000 */
[C---:B------:R-:W-:Y:S01]  /*13450*/  FMUL R221, R222.reuse, R106 ;  /* 0x0000006adedd7220 */ /* 0x040fe20000400000 */
[----:B------:R-:W-:Y:S01]  /*13460*/  FMUL R119, R222, R15 ;  /* 0x0000000fde777220 */ /* 0x000fe20000400000 */
[----:B------:R-:W-:-:S02]  /*13470*/  F2FP.F16.F32.PACK_AB R102, R14, R224 ;  /* 0x000000e00e66723e */ /* 0x000fc400000000ff */
[----:B------:R-:W-:Y:S01]  /*13480*/  F2FP.F16.F32.PACK_AB R106, R12, R13 ;  /* 0x0000000d0c6a723e */ /* 0x000fe200000000ff */
[----:B------:R-:W-:Y:S01]  /*13490*/  FMUL R114, R211, 0.25 ;  /* 0x3e800000d3727820 */ /* 0x000fe20000400000 */
[----:B------:R-:W-:Y:S01]  /*134a0*/  FSEL R107, R107, R112, P3 ;  /* 0x000000706b6b7208 */ /* 0x000fe20001800000 */
[----:B------:R-:W0:Y:S01]  /*134b0*/  LDS.128 R12, [R26] ;  /* 0x000000001a0c7984 */ /* 0x000e220000000c00 */
[----:B------:R-:W-:Y:S02]  /*134c0*/  FMUL R112, R212, 0.25 ;  /* 0x3e800000d4707820 */ /* 0x000fe40000400000 */
[----:B------:R-:W-:-:S03]  /*134d0*/  FSEL R114, R114, R211, P3 ;  /* 0x000000d372727208 */ /* 0x000fc60001800000 */
[----:B------:R-:W-:Y:S01]  /*134e0*/  FSEL R112, R112, R212, P3 ;  /* 0x000000d470707208 */ /* 0x000fe20001800000 */
[----:B------:R-:W-:Y:S01]  /*134f0*/  @!P5 FMUL R100, R100, 16777216 ;  /* 0x4b8000006464d820 */ /* 0x000fe20000400000 */
[----:B------:R-:W-:-:S03]  /*13500*/  @!P5 FMUL R114, R114, 16777216 ;  /* 0x4b8000007272d820 */ /* 0x000fc60000400000 */
[----:B------:R-:W-:Y:S01]  /*13510*/  @!P5 FMUL R112, R112, 16777216 ;  /* 0x4b8000007070d820 */ /* 0x000fe20000400000 */
[C---:B------:R-:W-:Y:S01]  /*13520*/  FMUL R127, R222.reuse, R100 ;  /* 0x00000064de7f7220 */ /* 0x040fe20000400000 */
[----:B------:R-:W-:Y:S01]  /*13530*/  @!P5 FMUL R103, R103, 16777216 ;  /* 0x4b8000006767d820 */ /* 0x000fe20000400000 */
[C---:B------:R-:W-:Y:S01]  /*13540*/  FMUL R114, R222.reuse, R114 ;  /* 0x00000072de727220 */ /* 0x040fe20000400000 */
[C---:B------:R-:W-:Y:S01]  /*13550*/  FMUL R100, R222.reuse, R112 ;  /* 0x00000070de647220 */ /* 0x040fe20000400000 */
[----:B------:R-:W-:Y:S01]  /*13560*/  F2FP.F16.F32.PACK_AB R101, R101, R223 ;  /* 0x000000df6565723e */ /* 0x000fe200000000ff */
[----:B------:R-:W-:Y:S01]  /*13570*/  FMUL R131, R222, R103 ;  /* 0x00000067de837220 */ /* 0x000fe20000400000 */
[----:B------:R-:W-:Y:S02]  /*13580*/  F2FP.F16.F32.PACK_AB R103, R143, R142 ;  /* 0x0000008e8f67723e */ /* 0x000fe400000000ff */
[----:B------:R-:W-:Y:S01]  /*13590*/  F2FP.F16.F32.PACK_AB R100, R100, R114 ;  /* 0x000000726464723e */ /* 0x000fe200000000ff */
[----:B------:R-:W-:Y:S01]  /*135a0*/  BAR.SYNC.DEFER_BLOCKING 0x0 ;  /* 0x0000000000007b1d */ /* 0x000fe20000010000 */
[----:B------:R-:W-:Y:S01]  /*135b0*/  FMUL R108, R124, 0.25 ;  /* 0x3e8000007c6c7820 */ /* 0x000fe20000400000 */
[----:B------:R-:W-:Y:S01]  /*135c0*/  @!P5 FMUL R32, R32, 16777216 ;  /* 0x4b8000002020d820 */ /* 0x000fe20000400000 */
[----:B------:R-:W-:Y:S01]  /*135d0*/  @!P5 FMUL R33, R33, 16777216 ;  /* 0x4b8000002121d820 */ /* 0x000fe20000400000 */
[----:B------:R-:W-:Y:S01]  /*135e0*/  @!P5 FMUL R34, R34, 16777216 ;  /* 0x4b8000002222d820 */ /* 0x000fe20000400000 */
[----:B------:R-:W-:Y:S01]  /*135f0*/  @!P5 FMUL R35, R35, 16777216 ;  /* 0x4b8000002323d820 */ /* 0x000fe20000400000 */
[----:B------:R-:W-:Y:S02]  /*13600*/  STSM.16.M88.4 [R24], R100 ;  /* 0x0000006418007844 */ /* 0x000fe40000000200 */
[----:B------:R-:W-:Y:S01]  /*13610*/  BAR.SYNC.DEFER_BLOCKING 0x0 ;  /* 0x0000000000007b1d */ /* 0x000fe20000010000 */
[----:B------:R-:W-:Y:S01]  /*13620*/  FSEL R108, R108, R124, P3 ;  /* 0x0000007c6c6c7208 */ /* 0x000fe20001800000 */
[C---:B------:R-:W-:Y:S01]  /*13630*/  FMUL R123, R222.reuse, R32 ;  /* 0x00000020de7b7220 */ /* 0x040fe20000400000 */
[C---:B------:R-:W-:Y:S01]  /*13640*/  FMUL R211, R222.reuse, R33 ;  /* 0x00000021ded37220 */ /* 0x040fe20000400000 */
[C---:B------:R-:W-:Y:S01]  /*13650*/  FMUL R212, R222.reuse, R34 ;  /* 0x00000022ded47220 */ /* 0x040fe20000400000 */
[----:B------:R-:W-:Y:S01]  /*13660*/  FMUL R124, R222, R35 ;  /* 0x00000023de7c7220 */ /* 0x000fe20000400000 */
[----:B------:R-:W-:Y:S01]  /*13670*/  @!P5 FMUL R104, R104, 16777216 ;  /* 0x4b8000006868d820 */ /* 0x000fe20000400000 */
[----:B------:R-:W-:Y:S01]  /*13680*/  @!P5 FMUL R110, R110, 16777216 ;  /* 0x4b8000006e6ed820 */ /* 0x000fe20000400000 */
[----:B------:R-:W-:Y:S01]  /*13690*/  @!P5 FMUL R111, R111, 16777216 ;  /* 0x4b8000006f6fd820 */ /* 0x000fe20000400000 */
[----:B------:R-:W-:Y:S01]  /*136a0*/  @!P5 FMUL R107, R107, 16777216 ;  /* 0x4b8000006b6bd820 */ /* 0x000fe20000400000 */
[C---:B------:R-:W-:Y:S01]  /*136b0*/  FMUL R115, R222.reuse, R104 ;  /* 0x00000068de737220 */ /* 0x040fe20000400000 */
[----:B------:R-:W2:Y:S01]  /*136c0*/  LDS.128 R32, [R26] ;  /* 0x000000001a207984 */ /* 0x000ea20000000c00 */
[C---:B------:R-:W-:Y:S01]  /*136d0*/  FMUL R104, R222.reuse, R110 ;  /* 0x0000006ede687220 */ /* 0x040fe20000400000 */
[C---:B------:R-:W-:Y:S01]  /*136e0*/  FMUL R111, R222.reuse, R111 ;  /* 0x0000006fde6f7220 */ /* 0x040fe20000400000 */
[----:B------:R-:W-:Y:S01]  /*136f0*/  FMUL R110, R222, R107 ;  /* 0x0000006bde6e7220 */ /* 0x000fe20000400000 */
[----:B------:R-:W-:-:S02]  /*13700*/  F2FP.F16.F32.PACK_AB R105, R105, R130 ;  /* 0x000000826969723e */ /* 0x000fc400000000ff */
[----:B------:R-:W-:Y:S02]  /*13710*/  F2FP.F16.F32.PACK_AB R107, R186, R146 ;  /* 0x00000092ba6b723e */ /* 0x000fe400000000ff */
[----:B------:R-:W-:Y:S01]  /*13720*/  F2FP.F16.F32.PACK_AB R104, R104, R111 ;  /* 0x0000006f6868723e */ /* 0x000fe200000000ff */
[----:B------:R-:W-:Y:S06]  /*13730*/  BAR.SYNC.DEFER_BLOCKING 0x0 ;  /* 0x0000000000007b1d */ /* 0x000fec0000010000 */
[----:B------:R-:W-:Y:S02]  /*13740*/  STSM.16.M88.4 [R24], R104 ;  /* 0x0000006818007844 */ /* 0x000fe40000000200 */
[----:B------:R-:W-:Y:S01]  /*13750*/  BAR.SYNC.DEFER_BLOCKING 0x0 ;  /* 0x0000000000007b1d */ /* 0x000fe20000010000 */
[----:B------:R-:W-:-:S04]  /*13760*/  @!P5 FMUL R108, R108, 16777216 ;  /* 0x4b8000006c6cd820 */ /* 0x000fc80000400000 */
[----:B------:R-:W-:Y:S01]  /*13770*/  FMUL R108, R222, R108 ;  /* 0x0000006cde6c7220 */ /* 0x000fe20000400000 */
[----:B------:R-:W3:Y:S04]  /*13780*/  LDS.128 R100, [R26] ;  /* 0x000000001a647984 */ /* 0x000ee80000000c00 */
[----:B------:R-:W-:Y:S02]  /*13790*/  F2FP.F16.F32.PACK_AB R108, R110, R108 ;  /* 0x0000006c6e6c723e */ /* 0x000fe400000000ff */
[----:B------:R-:W-:Y:S02]  /*137a0*/  F2FP.F16.F32.PACK_AB R109, R109, R126 ;  /* 0x0000007e6d6d723e */ /* 0x000fe400000000ff */
[----:B------:R-:W-:Y:S02]  /*137b0*/  F2FP.F16.F32.PACK_AB R110, R120, R121 ;  /* 0x00000079786e723e */ /* 0x000fe400000000ff */
[----:B------:R-:W-:Y:S01]  /*137c0*/  F2FP.F16.F32.PACK_AB R111, R193, R192 ;  /* 0x000000c0c16f723e */ /* 0x000fe200000000ff */
[----:B------:R-:W-:Y:S01]  /*137d0*/  BAR.SYNC.DEFER_BLOCKING 0x0 ;  /* 0x0000000000007b1d */ /* 0x000fe20000010000 */
[----:B------:R-:W-:-:S02]  /*137e0*/  F2FP.F16.F32.PACK_AB R112, R115, R221 ;  /* 0x000000dd7370723e */ /* 0x000fc400000000ff */
[----:B------:R-:W-:Y:S02]  /*137f0*/  F2FP.F16.F32.PACK_AB R113, R113, R122 ;  /* 0x0000007a7171723e */ /* 0x000fe400000000ff */
[----:B------:R-:W-:Y:S02]  /*13800*/  F2FP.F16.F32.PACK_AB R114, R116, R117 ;  /* 0x000000757472723e */ /* 0x000fe400000000ff */
[----:B------:R-:W-:Y:S02]  /*13810*/  F2FP.F16.F32.PACK_AB R129, R129, R118 ;  /* 0x000000768181723e */ /* 0x000fe400000000ff */
[----:B------:R-:W-:Y:S01]  /*13820*/  F2FP.F16.F32.PACK_AB R125, R125, R140 ;  /* 0x0000008c7d7d723e */ /* 0x000fe200000000ff */
[----:B------:R-:W-:Y:S01]  /*13830*/  @!P5 FMUL R209, R209, 16777216 ;  /* 0x4b800000d1d1d820 */ /* 0x000fe20000400000 */
[----:B------:R-:W-:Y:S01]  /*13840*/  F2FP.F16.F32.PACK_AB R128, R128, R131 ;  /* 0x000000838080723e */ /* 0x000fe200000000ff */
[----:B------:R-:W-:Y:S01]  /*13850*/  @!P5 FMUL R210, R210, 16777216 ;  /* 0x4b800000d2d2d820 */ /* 0x000fe20000400000 */
[----:B------:R-:W-:Y:S01]  /*13860*/  F2FP.F16.F32.PACK_AB R130, R53, R52 ;  /* 0x000000343582723e */ /* 0x000fe200000000ff */
[----:B------:R-:W-:Y:S01]  /*13870*/  @!P5 FMUL R134, R134, 16777216 ;  /* 0x4b8000008686d820 */ /* 0x000fe20000400000 */
[----:B------:R-:W-:Y:S01]  /*13880*/  F2FP.F16.F32.PACK_AB R124, R124, R127 ;  /* 0x0000007f7c7c723e */ /* 0x000fe200000000ff */
[----:B------:R-:W-:Y:S01]  /*13890*/  @!P5 FMUL R208, R208, 16777216 ;  /* 0x4b800000d0d0d820 */ /* 0x000fe20000400000 */
[----:B------:R-:W-:-:S02]  /*138a0*/  F2FP.F16.F32.PACK_AB R126, R57, R56 ;  /* 0x00000038397e723e */ /* 0x000fc400000000ff */
[----:B------:R-:W-:Y:S01]  /*138b0*/  F2FP.F16.F32.PACK_AB R133, R133, R87 ;  /* 0x000000578585723e */ /* 0x000fe200000000ff */
[----:B------:R-:W-:Y:S01]  /*138c0*/  @!P5 FMUL R196, R196, 16777216 ;  /* 0x4b800000c4c4d820 */ /* 0x000fe20000400000 */
[----:B------:R-:W-:Y:S01]  /*138d0*/  F2FP.F16.F32.PACK_AB R120, R119, R123 ;  /* 0x0000007b7778723e */ /* 0x000fe200000000ff */
[----:B------:R-:W-:Y:S01]  /*138e0*/  @!P5 FMUL R197, R197, 16777216 ;  /* 0x4b800000c5c5d820 */ /* 0x000fe20000400000 */
[----:B------:R-:W-:Y:S01]  /*138f0*/  F2FP.F16.F32.PACK_AB R121, R135, R136 ;  /* 0x000000888779723e */ /* 0x000fe200000000ff */
[----:B------:R-:W-:Y:S01]  /*13900*/  STSM.16.M88.4 [R24], R108 ;  /* 0x0000006c18007844 */ /* 0x000fe20000000200 */
[----:B------:R-:W-:Y:S01]  /*13910*/  F2FP.F16.F32.PACK_AB R137, R137, R94 ;  /* 0x0000005e8989723e */ /* 0x000fe200000000ff */
[----:B------:R-:W-:Y:S01]  /*13920*/  @!P5 FMUL R194, R194, 16777216 ;  /* 0x4b800000c2c2d820 */ /* 0x000fe20000400000 */
[----:B------:R-:W-:Y:S01]  /*13930*/  @!P5 FMUL R195, R195, 16777216 ;  /* 0x4b800000c3c3d820 */ /* 0x000fe20000400000 */
[----:B------:R-:W-:Y:S01]  /*13940*/  BAR.SYNC.DEFER_BLOCKING 0x0 ;  /* 0x0000000000007b1d */ /* 0x000fe20000010000 */
[----:B------:R-:W-:-:S02]  /*13950*/  F2FP.F16.F32.PACK_AB R115, R199, R198 ;  /* 0x000000c6c773723e */ /* 0x000fc400000000ff */
[----:B------:R-:W-:Y:S02]  /*13960*/  F2FP.F16.F32.PACK_AB R141, R141, R90 ;  /* 0x0000005a8d8d723e */ /* 0x000fe400000000ff */
[----:B------:R-:W-:Y:S01]  /*13970*/  F2FP.F16.F32.PACK_AB R142, R81, R80 ;  /* 0x00000050518e723e */ /* 0x000fe200000000ff */
[----:B------:R-:W-:Y:S01]  /*13980*/  @!P5 FMUL R144, R144, 16777216 ;  /* 0x4b8000009090d820 */ /* 0x000fe20000400000 */
[----:B------:R-:W-:Y:S01]  /*13990*/  F2FP.F16.F32.PACK_AB R143, R228, R227 ;  /* 0x000000e3e48f723e */ /* 0x000fe200000000ff */
[----:B------:R-:W-:Y:S01]  /*139a0*/  @!P5 FMUL R145, R145, 16777216 ;  /* 0x4b8000009191d820 */ /* 0x000fe20000400000 */
[----:B------:R-:W-:Y:S01]  /*139b0*/  @!P5 FMUL R147, R147, 16777216 ;  /* 0x4b8000009393d820 */ /* 0x000fe20000400000 */
[----:B------:R-:W-:Y:S01]  /*139c0*/  @!P5 FMUL R185, R185, 16777216 ;  /* 0x4b800000b9b9d820 */ /* 0x000fe20000400000 */
[----:B------:R-:W-:Y:S01]  /*139d0*/  F2FP.F16.F32.PACK_AB R146, R89, R88 ;  /* 0x000000585992723e */ /* 0x000fe200000000ff */
        /* <DEDUP_REMOVED lines=12> */
[----:B------:R-:W4:Y:S01]  /*13aa0*/  LDS.128 R104, [R26] ;  /* 0x000000001a687984 */ /* 0x000f220000000c00 */
[----:B------:R-:W-:Y:S01]  /*13ab0*/  @!P5 FMUL R37, R37, 16777216 ;  /* 0x4b8000002525d820 */ /* 0x000fe20000400000 */
[----:B------:R-:W-:Y:S01]  /*13ac0*/  @!P5 FMUL R40, R40, 16777216 ;  /* 0x4b8000002828d820 */ /* 0x000fe20000400000 */
[----:B------:R-:W-:Y:S01]  /*13ad0*/  @!P5 FMUL R41, R41, 16777216 ;  /* 0x4b8000002929d820 */ /* 0x000fe20000400000 */
[----:B------:R-:W-:Y:S01]  /*13ae0*/  BAR.SYNC.DEFER_BLOCKING 0x0 ;  /* 0x0000000000007b1d */ /* 0x000fe20000010000 */
        /* <DEDUP_REMOVED lines=15> */
[----:B------:R-:W5:Y:S01]  /*13be0*/  S2R R223, SR_TID.X ;  /* 0x0000000000df7919 */ /* 0x000f620000002100 */
[----:B------:R-:W1:Y:S01]  /*13bf0*/  S2UR UR10, SR_CTAID.Y ;  /* 0x00000000000a79c3 */ /* 0x000e620000002600 */
[----:B------:R-:W-:Y:S01]  /*13c00*/  STSM.16.M88.4 [R24], R112 ;  /* 0x0000007018007844 */ /* 0x000fe20000000200 */
[----:B------:R-:W-:-:S06]  /*13c10*/  F2FP.F16.F32.PACK_AB R149, R150, R149 ;  /* 0x000000959695723e */ /* 0x000fcc00000000ff */
[----:B------:R-:W0:Y:S08]  /*13c20*/  LDC R193, c[0x0][0x278] ;  /* 0x00009e00ffc17b82 */ /* 0x000e300000000800 */
[----:B------:R-:W-:Y:S01]  /*13c30*/  BAR.SYNC.DEFER_BLOCKING 0x0 ;  /* 0x0000000000007b1d */ /* 0x000fe20000010000 */
[----:B------:R-:W-:-:S05]  /*13c40*/  F2FP.F16.F32.PACK_AB R131, R201, R200 ;  /* 0x000000c8c983723e */ /* 0x000fca00000000ff */
[----:B------:R-:W4:Y:S02]  /*13c50*/  LDS.128 R108, [R26] ;  /* 0x000000001a6c7984 */ /* 0x000f240000000c00 */
[----:B------:R-:W-:Y:S06]  /*13c60*/  BAR.SYNC.DEFER_BLOCKING 0x0 ;  /* 0x0000000000007b1d */ /* 0x000fec0000010000 */
[----:B------:R2:W-:Y:S02]  /*13c70*/  STSM.16.M88.4 [R24], R128 ;  /* 0x0000008018007844 */ /* 0x0005e40000000200 */
[----:B------:R-:W-:Y:S01]  /*13c80*/  BAR.SYNC.DEFER_BLOCKING 0x0 ;  /* 0x0000000000007b1d */ /* 0x000fe20000010000 */
[----:B------:R-:W-:-:S02]  /*13c90*/  F2FP.F16.F32.PACK_AB R127, R203, R202 ;  /* 0x000000cacb7f723e */ /* 0x000fc400000000ff */
[----:B------:R-:W-:Y:S02]  /*13ca0*/  F2FP.F16.F32.PACK_AB R116, R211, R212 ;  /* 0x000000d4d374723e */ /* 0x000fe400000000ff */
[----:B------:R-:W-:Y:S02]  /*13cb0*/  F2FP.F16.F32.PACK_AB R117, R138, R139 ;  /* 0x0000008b8a75723e */ /* 0x000fe400000000ff */
[----:B------:R-:W-:Y:S02]  /*13cc0*/  F2FP.F16.F32.PACK_AB R118, R61, R60 ;  /* 0x0000003c3d76723e */ /* 0x000fe400000000ff */
[----:B------:R-:W-:Y:S02]  /*13cd0*/  F2FP.F16.F32.PACK_AB R119, R205, R204 ;  /* 0x000000cccd77723e */ /* 0x000fe400000000ff */
[----:B------:R-:W-:Y:S02]  /*13ce0*/  F2FP.F16.F32.PACK_AB R122, R65, R64 ;  /* 0x00000040417a723e */ /* 0x000fe400000000ff */
[----:B------:R-:W-:Y:S01]  /*13cf0*/  F2FP.F16.F32.PACK_AB R123, R214, R206 ;  /* 0x000000ced67b723e */ /* 0x000fe200000000ff */
[C---:B------:R-:W-:Y:S01]  /*13d00*/  FMUL R209, R222.reuse, R209 ;  /* 0x000000d1ded17220 */ /* 0x040fe20000400000 */
[----:B------:R-:W4:Y:S01]  /*13d10*/  LDS.128 R112, [R26] ;  /* 0x000000001a707984 */ /* 0x000f220000000c00 */
[C---:B------:R-:W-:Y:S01]  /*13d20*/  FMUL R210, R222.reuse, R210 ;  /* 0x000000d2ded27220 */ /* 0x040fe20000400000 */
[----:B--2---:R-:W-:Y:S01]  /*13d30*/  F2FP.F16.F32.PACK_AB R129, R91, R132 ;  /* 0x000000845b81723e */ /* 0x004fe200000000ff */
[----:B------:R-:W-:Y:S01]  /*13d40*/  FMUL R134, R222, R134 ;  /* 0x00000086de867220 */ /* 0x000fe20000400000 */
[----:B------:R-:W-:Y:S01]  /*13d50*/  BAR.SYNC.DEFER_BLOCKING 0x0 ;  /* 0x0000000000007b1d */ /* 0x000fe20000010000 */
[----:B------:R-:W-:-:S02]  /*13d60*/  F2FP.F16.F32.PACK_AB R130, R69, R68 ;  /* 0x000000444582723e */ /* 0x000fc400000000ff */
[----:B------:R-:W-:Y:S01]  /*13d70*/  F2FP.F16.F32.PACK_AB R131, R217, R216 ;  /* 0x000000d8d983723e */ /* 0x000fe200000000ff */
[C---:B------:R-:W-:Y:S01]  /*13d80*/  FMUL R208, R222.reuse, R208 ;  /* 0x000000d0ded07220 */ /* 0x040fe20000400000 */
[----:B------:R-:W-:Y:S01]  /*13d90*/  F2FP.F16.F32.PACK_AB R135, R219, R218 ;  /* 0x000000dadb87723e */ /* 0x000fe200000000ff */
[C---:B------:R-:W-:Y:S01]  /*13da0*/  FMUL R196, R222.reuse, R196 ;  /* 0x000000c4dec47220 */ /* 0x040fe20000400000 */
[C---:B------:R-:W-:Y:S01]  /*13db0*/  FMUL R197, R222.reuse, R197 ;  /* 0x000000c5dec57220 */ /* 0x040fe20000400000 */
[C---:B------:R-:W-:Y:S01]  /*13dc0*/  FMUL R194, R222.reuse, R194 ;  /* 0x000000c2dec27220 */ /* 0x040fe20000400000 */
[C---:B------:R-:W-:Y:S01]  /*13dd0*/  FMUL R195, R222.reuse, R195 ;  /* 0x000000c3dec37220 */ /* 0x040fe20000400000 */
[C---:B------:R-:W-:Y:S01]  /*13de0*/  FMUL R144, R222.reuse, R144 ;  /* 0x00000090de907220 */ /* 0x040fe20000400000 */
        /* <DEDUP_REMOVED lines=13> */
[----:B------:R-:W-:Y:S01]  /*13ec0*/  STSM.16.M88.4 [R24], R124 ;  /* 0x0000007c18007844 */ /* 0x000fe20000000200 */
[----:B------:R-:W-:Y:S01]  /*13ed0*/  F2FP.F16.F32.PACK_AB R128, R209, R210 ;  /* 0x000000d2d180723e */ /* 0x000fe200000000ff */
[----:B------:R-:W-:Y:S01]  /*13ee0*/  FMUL R30, R222, R30 ;  /* 0x0000001ede1e7220 */ /* 0x000fe20000400000 */
[----:B------:R-:W-:Y:S01]  /*13ef0*/  F2FP.F16.F32.PACK_AB R132, R134, R208 ;  /* 0x000000d08684723e */ /* 0x000fe200000000ff */
[----:B------:R-:W-:Y:S01]  /*13f00*/  BAR.SYNC.DEFER_BLOCKING 0x0 ;  /* 0x0000000000007b1d */ /* 0x000fe20000010000 */
[----:B------:R-:W-:-:S02]  /*13f10*/  F2FP.F16.F32.PACK_AB R136, R196, R197 ;  /* 0x000000c5c488723e */ /* 0x000fc400000000ff */
[----:B------:R-:W-:Y:S02]  /*13f20*/  F2FP.F16.F32.PACK_AB R138, R77, R76 ;  /* 0x0000004c4d8a723e */ /* 0x000fe400000000ff */
[----:B------:R-:W-:Y:S01]  /*13f30*/  F2FP.F16.F32.PACK_AB R139, R226, R225 ;  /* 0x000000e1e28b723e */ /* 0x000fe200000000ff */
[----:B------:R-:W-:Y:S01]  /*13f40*/  FMUL R31, R222, R31 ;  /* 0x0000001fde1f7220 */ /* 0x000fe20000400000 */
[----:B------:R-:W-:Y:S01]  /*13f50*/  F2FP.F16.F32.PACK_AB R140, R194, R195 ;  /* 0x000000c3c28c723e */ /* 0x000fe200000000ff */
[----:B------:R-:W-:Y:S01]  /*13f60*/  FMUL R36, R222, R36 ;  /* 0x00000024de247220 */ /* 0x000fe20000400000 */
[----:B------:R-:W-:Y:S01]  /*13f70*/  F2FP.F16.F32.PACK_AB R144, R144, R145 ;  /* 0x000000919090723e */ /* 0x000fe200000000ff */
[C---:B------:R-:W-:Y:S01]  /*13f80*/  FMUL R37, R222.reuse, R37 ;  /* 0x00000025de257220 */ /* 0x040fe20000400000 */
[----:B------:R-:W-:Y:S01]  /*13f90*/  F2FP.F16.F32.PACK_AB R80, R147, R185 ;  /* 0x000000b99350723e */ /* 0x000fe200000000ff */
[----:B------:R-:W-:Y:S01]  /*13fa0*/  FMUL R40, R222, R40 ;  /* 0x00000028de287220 */ /* 0x000fe20000400000 */
        /* <DEDUP_REMOVED lines=11> */
[----:B------:R-:W2:Y:S01]  /*14060*/  LDS.128 R124, [R26] ;  /* 0x000000001a7c7984 */ /* 0x000ea20000000c00 */
[----:B------:R-:W-:Y:S01]  /*14070*/  F2FP.F16.F32.PACK_AB R134, R73, R72 ;  /* 0x000000484986723e */ /* 0x000fe200000000ff */
[----:B------:R-:W-:Y:S01]  /*14080*/  FMUL R158, R222, R158 ;  /* 0x0000009ede9e7220 */ /* 0x000fe20000400000 */
[----:B------:R-:W-:Y:S01]  /*14090*/  F2FP.F16.F32.PACK_AB R145, R79, R82 ;  /* 0x000000524f91723e */ /* 0x000fe200000000ff */
[----:B------:R-:W-:Y:S01]  /*140a0*/  BAR.SYNC.DEFER_BLOCKING 0x0 ;  /* 0x0000000000007b1d */ /* 0x000fe20000010000 */
[----:B------:R-:W-:-:S02]  /*140b0*/  F2FP.F16.F32.PACK_AB R77, R71, R74 ;  /* 0x0000004a474d723e */ /* 0x000fc400000000ff */
[----:B------:R-:W-:Y:S01]  /*140c0*/  F2FP.F16.F32.PACK_AB R76, R176, R177 ;  /* 0x000000b1b04c723e */ /* 0x000fe200000000ff */
[C---:B------:R-:W-:Y:S01]  /*140d0*/  FMUL R159, R222.reuse, R159 ;  /* 0x0000009fde9f7220 */ /* 0x040fe20000400000 */
[C---:B------:R-:W-:Y:S01]  /*140e0*/  FMUL R168, R222.reuse, R168 ;  /* 0x000000a8dea87220 */ /* 0x040fe20000400000 */
[C---:B------:R-:W-:Y:S01]  /*140f0*/  FMUL R169, R222.reuse, R169 ;  /* 0x000000a9dea97220 */ /* 0x040fe20000400000 */
[C---:B------:R-:W-:Y:S01]  /*14100*/  FMUL R170, R222.reuse, R170 ;  /* 0x000000aadeaa7220 */ /* 0x040fe20000400000 */
[----:B------:R-:W-:Y:S01]  /*14110*/  FMUL R171, R222, R171 ;  /* 0x000000abdeab7220 */ /* 0x000fe20000400000 */
[----:B------:R-:W-:Y:S01]  /*14120*/  F2FP.F16.F32.PACK_AB R65, R67, R70 ;  /* 0x000000464341723e */ /* 0x000fe200000000ff */
[----:B------:R-:W3:Y:S01]  /*14130*/  LDL.LU R222, [R1+0x204] ;  /* 0x0002040001de7983 */ /* 0x000ee20000300800 */
[----:B------:R-:W-:Y:S02]  /*14140*/  F2FP.F16.F32.PACK_AB R69, R63, R66 ;  /* 0x000000423f45723e */ /* 0x000fe400000000ff */
[----:B------:R-:W-:-:S02]  /*14150*/  F2FP.F16.F32.PACK_AB R57, R59, R62 ;  /* 0x0000003e3b39723e */ /* 0x000fc400000000ff */
[----:B------:R-:W-:Y:S02]  /*14160*/  F2FP.F16.F32.PACK_AB R53, R51, R54 ;  /* 0x000000363335723e */ /* 0x000fe400000000ff */
[----:B------:R-:W-:Y:S01]  /*14170*/  F2FP.F16.F32.PACK_AB R94, R166, R165 ;  /* 0x000000a5a65e723e */ /* 0x000fe200000000ff */
[----:B-1----:R-:W-:Y:S01]  /*14180*/  UIMAD UR8, UR10, UR8, URZ ;  /* 0x000000080a0872a4 */ /* 0x002fe2000f8e023f */
[----:B------:R-:W-:Y:S01]  /*14190*/  F2FP.F16.F32.PACK_AB R61, R55, R58 ;  /* 0x0000003a373d723e */ /* 0x000fe200000000ff */
[----:B------:R-:W1:Y:S01]  /*141a0*/  LDC R165, c[0x0][0x278] ;  /* 0x00009e00ffa57b82 */ /* 0x000e620000000800 */
[----:B------:R-:W-:Y:S07]  /*141b0*/  STSM.16.M88.4 [R24], R116 ;  /* 0x0000007418007844 */ /* 0x000fee0000000200 */
[----:B------:R-:W-:Y:S01]  /*141c0*/  BAR.SYNC.DEFER_BLOCKING 0x0 ;  /* 0x0000000000007b1d */ /* 0x000fe20000010000 */
[----:B------:R-:W-:-:S02]  /*141d0*/  F2FP.F16.F32.PACK_AB R36, R31, R36 ;  /* 0x000000241f24723e */ /* 0x000fc400000000ff */
[----:B------:R-:W-:-:S05]  /*141e0*/  F2FP.F16.F32.PACK_AB R150, R190, R189 ;  /* 0x000000bdbe96723e */ /* 0x000fca00000000ff */
[----:B------:R-:W5:Y:S01]  /*141f0*/  LDC R185, c[0x0][0x278] ;  /* 0x00009e00ffb97b82 */ /* 0x000f620000000800 */
[----:B0-----:R-:W-:-:S07]  /*14200*/  IMAD R193, R193, 0x61, RZ ;  /* 0x00000061c1c17824 */ /* 0x001fce00078e02ff */
[----:B------:R-:W0:Y:S08]  /*14210*/  LDC R203, c[0x0][0x278] ;  /* 0x00009e00ffcb7b82 */ /* 0x000e300000000800 */
[----:B------:R-:W2:Y:S01]  /*14220*/  LDC R209, c[0x0][0x278] ;  /* 0x00009e00ffd17b82 */ /* 0x000ea20000000800 */
[----:B------:R-:W2:Y:S07]  /*14230*/  LDS.128 R116, [R26] ;  /* 0x000000001a747984 */ /* 0x000eae0000000c00 */
[----:B------:R-:W-:Y:S08]  /*14240*/  BAR.SYNC.DEFER_BLOCKING 0x0 ;  /* 0x0000000000007b1d */ /* 0x000ff00000010000 */
[----:B------:R-:W2:Y:S08]  /*14250*/  LDC R211, c[0x0][0x278] ;  /* 0x00009e00ffd37b82 */ /* 0x000eb00000000800 */
[----:B------:R-:W2:Y:S01]  /*14260*/  LDC R217, c[0x0][0x278] ;  /* 0x00009e00ffd97b82 */ /* 0x000ea20000000800 */
[----:B------:R-:W-:Y:S07]  /*14270*/  STSM.16.M88.4 [R24], R120 ;  /* 0x0000007818007844 */ /* 0x000fee0000000200 */
[----:B------:R-:W-:Y:S06]  /*14280*/  BAR.SYNC.DEFER_BLOCKING 0x0 ;  /* 0x0000000000007b1d */ /* 0x000fec0000010000 */
[----:B------:R-:W2:Y:S02]  /*14290*/  LDS.128 R120, [R26] ;  /* 0x000000001a787984 */ /* 0x000ea40000000c00 */
[----:B------:R-:W-:Y:S06]  /*142a0*/  BAR.SYNC.DEFER_BLOCKING 0x0 ;  /* 0x0000000000007b1d */ /* 0x000fec0000010000 */
[----:B------:R-:W-:Y:S02]  /*142b0*/  STSM.16.M88.4 [R24], R128 ;  /* 0x0000008018007844 */ /* 0x000fe40000000200 */
        /* <DEDUP_REMOVED lines=11> */
[----:B------:R-:W-:Y:S01]  /*14370*/  STSM.16.M88.4 [R24], R140 ;  /* 0x0000008c18007844 */ /* 0x000fe20000000200 */
[----:B------:R-:W-:Y:S01]  /*14380*/  F2FP.F16.F32.PACK_AB R82, R85, R84 ;  /* 0x000000545552723e */ /* 0x000fe200000000ff */
[----:B------:R-:W-:Y:S06]  /*14390*/  BAR.SYNC.DEFER_BLOCKING 0x0 ;  /* 0x0000000000007b1d */ /* 0x000fec0000010000 */
[----:B------:R-:W2:Y:S02]  /*143a0*/  LDS.128 R84, [R26] ;  /* 0x000000001a547984 */ /* 0x000ea40000000c00 */
[----:B------:R-:W-:Y:S06]  /*143b0*/  BAR.SYNC.DEFER_BLOCKING 0x0 ;  /* 0x0000000000007b1d */ /* 0x000fec0000010000 */
[----:B------:R-:W-:Y:S02]  /*143c0*/  STSM.16.M88.4 [R24], R80 ;  /* 0x0000005018007844 */ /* 0x000fe40000000200 */
[----:B------:R-:W-:Y:S01]  /*143d0*/  BAR.SYNC.DEFER_BLOCKING 0x0 ;  /* 0x0000000000007b1d */ /* 0x000fe20000010000 */
[----:B------:R-:W-:-:S05]  /*143e0*/  F2FP.F16.F32.PACK_AB R147, R232, R231 ;  /* 0x000000e7e893723e */ /* 0x000fca00000000ff */
[----:B------:R-:W2:Y:S02]  /*143f0*/  LDS.128 R80, [R26] ;  /* 0x000000001a507984 */ /* 0x000ea40000000c00 */
        /* <DEDUP_REMOVED lines=8> */
[----:B------:R-:W-:Y:S01]  /*14480*/  F2FP.F16.F32.PACK_AB R66, R152, R151 ;  /* 0x000000979842723e */ /* 0x000fe200000000ff */
[----:B----4-:R-:W4:Y:S01]  /*14490*/  LDC.64 R144, c[0x0][0x228] ;  /* 0x00008a00ff907b82 */ /* 0x010f220000000a00 */
[----:B------:R-:W-:-:S02]  /*144a0*/  F2FP.F16.F32.PACK_AB R67, R238, R237 ;  /* 0x000000edee43723e */ /* 0x000fc400000000ff */
[----:B------:R-:W-:Y:S02]  /*144b0*/  F2FP.F16.F32.PACK_AB R68, R168, R169 ;  /* 0x000000a9a844723e */ /* 0x000fe400000000ff */
[----:B------:R-:W-:Y:S02]  /*144c0*/  F2FP.F16.F32.PACK_AB R70, R154, R153 ;  /* 0x000000999a46723e */ /* 0x000fe400000000ff */
[----:B------:R-:W-:Y:S01]  /*144d0*/  F2FP.F16.F32.PACK_AB R71, R240, R239 ;  /* 0x000000eff047723e */ /* 0x000fe200000000ff */
[----:B------:R-:W1:Y:S01]  /*144e0*/  LDC R146, c[0x0][0x278] ;  /* 0x00009e00ff927b82 */ /* 0x000e620000000800 */
[----:B------:R-:W2:Y:S01]  /*144f0*/  LDS.128 R88, [R26] ;  /* 0x000000001a587984 */ /* 0x000ea20000000c00 */
[----:B------:R-:W-:-:S06]  /*14500*/  F2FP.F16.F32.PACK_AB R75, R234, R233 ;  /* 0x000000e9ea4b723e */ /* 0x000fcc00000000ff */
[----:B------:R-:W-:Y:S01]  /*14510*/  BAR.SYNC.DEFER_BLOCKING 0x0 ;  /* 0x0000000000007b1d */ /* 0x000fe20000010000 */
[----:B------:R-:W-:Y:S02]  /*14520*/  F2FP.F16.F32.PACK_AB R78, R97, R96 ;  /* 0x00000060614e723e */ /* 0x000fe400000000ff */
[----:B------:R-:W-:Y:S02]  /*14530*/  F2FP.F16.F32.PACK_AB R56, R158, R159 ;  /* 0x0000009f9e38723e */ /* 0x000fe400000000ff */
[----:B------:R-:W-:-:S03]  /*14540*/  F2FP.F16.F32.PACK_AB R58, R160, R155 ;  /* 0x0000009ba03a723e */ /* 0x000fc600000000ff */
[----:B------:R-:W5:Y:S01]  /*14550*/  LDC R153, c[0x0][0x278] ;  /* 0x00009e00ff997b82 */ /* 0x000f620000000800 */
[----:B------:R-:W-:Y:S02]  /*14560*/  F2FP.F16.F32.PACK_AB R59, R242, R241 ;  /* 0x000000f1f23b723e */ /* 0x000fe400000000ff */
[----:B------:R-:W-:Y:S02]  /*14570*/  F2FP.F16.F32.PACK_AB R60, R156, R157 ;  /* 0x0000009d9c3c723e */ /* 0x000fe400000000ff */
[----:B------:R-:W-:Y:S02]  /*14580*/  F2FP.F16.F32.PACK_AB R62, R162, R161 ;  /* 0x000000a1a23e723e */ /* 0x000fe400000000ff */
[----:B------:R-:W-:Y:S01]  /*14590*/  F2FP.F16.F32.PACK_AB R63, R244, R243 ;  /* 0x000000f3f43f723e */ /* 0x000fe200000000ff */
[----:B------:R-:W2:Y:S01]  /*145a0*/  LDC R155, c[0x0][0x278] ;  /* 0x00009e00ff9b7b82 */ /* 0x000ea20000000800 */
[----:B------:R-:W-:Y:S02]  /*145b0*/  F2FP.F16.F32.PACK_AB R52, R98, R99 ;  /* 0x000000636234723e */ /* 0x000fe400000000ff */
[----:B------:R-:W-:-:S02]  /*145c0*/  F2FP.F16.F32.PACK_AB R54, R164, R163 ;  /* 0x000000a3a436723e */ /* 0x000fc400000000ff */
[----:B------:R-:W-:Y:S02]  /*145d0*/  F2FP.F16.F32.PACK_AB R55, R246, R245 ;  /* 0x000000f5f637723e */ /* 0x000fe400000000ff */
[----:B------:R-:W-:Y:S01]  /*145e0*/  F2FP.F16.F32.PACK_AB R92, R49, R95 ;  /* 0x0000005f315c723e */ /* 0x000fe200000000ff */
[----:B------:R-:W2:Y:S01]  /*145f0*/  LDC R157, c[0x0][0x278] ;  /* 0x00009e00ff9d7b82 */ /* 0x000ea20000000800 */
[----:B------:R-:W-:Y:S07]  /*14600*/  STSM.16.M88.4 [R24], R72 ;  /* 0x0000004818007844 */ /* 0x000fee0000000200 */
[----:B------:R-:W-:Y:S01]  /*14610*/  BAR.SYNC.DEFER_BLOCKING 0x0 ;  /* 0x0000000000007b1d */ /* 0x000fe20000010000 */
[----:B------:R-:W-:-:S02]  /*14620*/  F2FP.F16.F32.PACK_AB R93, R47, R50 ;  /* 0x000000322f5d723e */ /* 0x000fc400000000ff */
[----:B------:R-:W-:Y:S02]  /*14630*/  F2FP.F16.F32.PACK_AB R48, R45, R48 ;  /* 0x000000302d30723e */ /* 0x000fe400000000ff */
[----:B------:R-:W-:Y:S02]  /*14640*/  F2FP.F16.F32.PACK_AB R51, R250, R249 ;  /* 0x000000f9fa33723e */ /* 0x000fe400000000ff */
[----:B------:R-:W-:Y:S02]  /*14650*/  F2FP.F16.F32.PACK_AB R44, R41, R44 ;  /* 0x0000002c292c723e */ /* 0x000fe400000000ff */
[----:B------:R-:W-:Y:S02]  /*14660*/  F2FP.F16.F32.PACK_AB R40, R37, R40 ;  /* 0x000000282528723e */ /* 0x000fe400000000ff */
[----:B------:R-:W-:Y:S02]  /*14670*/  F2FP.F16.F32.PACK_AB R31, R220, R8 ;  /* 0x00000008dc1f723e */ /* 0x000fe400000000ff */
[----:B------:R-:W-:-:S02]  /*14680*/  F2FP.F16.F32.PACK_AB R140, R3, R5 ;  /* 0x00000005038c723e */ /* 0x000fc400000000ff */
[----:B------:R-:W-:Y:S01]  /*14690*/  F2FP.F16.F32.PACK_AB R141, R148, R9 ;  /* 0x00000009948d723e */ /* 0x000fe200000000ff */
[----:B------:R-:W2:Y:S01]  /*146a0*/  LDC R3, c[0x0][0x278] ;  /* 0x00009e00ff037b82 */ /* 0x000ea20000000800 */
[----:B------:R-:W2:Y:S01]  /*146b0*/  LDS.128 R72, [R26] ;  /* 0x000000001a487984 */ /* 0x000ea20000000c00 */
[----:B------:R-:W-:Y:S02]  /*146c0*/  F2FP.F16.F32.PACK_AB R142, R188, R187 ;  /* 0x000000bbbc8e723e */ /* 0x000fe400000000ff */
[----:B------:R-:W-:-:S04]  /*146d0*/  F2FP.F16.F32.PACK_AB R143, R7, R6 ;  /* 0x00000006078f723e */ /* 0x000fc800000000ff */
[----:B------:R-:W-:Y:S01]  /*146e0*/  BAR.SYNC.DEFER_BLOCKING 0x0 ;  /* 0x0000000000007b1d */ /* 0x000fe20000010000 */
[----:B------:R-:W-:Y:S02]  /*146f0*/  F2FP.F16.F32.PACK_AB R95, R248, R247 ;  /* 0x000000f7f85f723e */ /* 0x000fe400000000ff */
[----:B------:R-:W-:Y:S02]  /*14700*/  F2FP.F16.F32.PACK_AB R49, R43, R46 ;  /* 0x0000002e2b31723e */ /* 0x000fe400000000ff */
[----:B------:R-:W-:Y:S01]  /*14710*/  F2FP.F16.F32.PACK_AB R45, R39, R42 ;  /* 0x0000002a272d723e */ /* 0x000fe200000000ff */
[----:B-1----:R-:W-:Y:S01]  /*14720*/  IMAD R147, R146, 0xa, RZ ;  /* 0x0000000a92937824 */ /* 0x002fe200078e02ff */
[----:B------:R-:W-:Y:S01]  /*14730*/  F2FP.F16.F32.PACK_AB R50, R172, R167 ;  /* 0x000000a7ac32723e */ /* 0x000fe200000000ff */
[----:B-----5:R-:W-:Y:S01]  /*14740*/  IMAD R153, R153, 0x12, RZ ;  /* 0x0000001299997824 */ /* 0x020fe200078e02ff */
[----:B------:R-:W-:Y:S01]  /*14750*/  F2FP.F16.F32.PACK_AB R47, R252, R251 ;  /* 0x000000fbfc2f723e */ /* 0x000fe200000000ff */
[----:B------:R-:W1:Y:S01]  /*14760*/  LDC R159, c[0x0][0x278] ;  /* 0x00009e00ff9f7b82 */ /* 0x000e620000000800 */
[----:B------:R-:W-:-:S02]  /*14770*/  F2FP.F16.F32.PACK_AB R41, R29, R38 ;  /* 0x000000261d29723e */ /* 0x000fc400000000ff */
[----:B------:R-:W-:Y:S02]  /*14780*/  F2FP.F16.F32.PACK_AB R37, R25, R28 ;  /* 0x0000001c1925723e */ /* 0x000fe400000000ff */
[----:B------:R-:W-:Y:S01]  /*14790*/  F2FP.F16.F32.PACK_AB R148, R0, R2 ;  /* 0x000000020094723e */ /* 0x000fe200000000ff */
[C---:B------:R-:W-:Y:S02]  /*147a0*/  IMAD.SHL.U32 R5, R146.reuse, 0x2, RZ ;  /* 0x0000000292057824 */ /* 0x040fe400078e00ff */
[----:B------:R-:W-:Y:S01]  /*147b0*/  IMAD R9, R146, 0x3, RZ ;  /* 0x0000000392097824 */ /* 0x000fe200078e02ff */
[----:B------:R-:W5:Y:S01]  /*147c0*/  LDC R161, c[0x0][0x278] ;  /* 0x00009e00ffa17b82 */ /* 0x000f620000000800 */
[----:B------:R-:W-:Y:S07]  /*147d0*/  STSM.16.M88.4 [R24], R76 ;  /* 0x0000004c18007844 */ /* 0x000fee0000000200 */
[----:B------:R-:W0:Y:S08]  /*147e0*/  LDC R163, c[0x0][0x278] ;  /* 0x00009e00ffa37b82 */ /* 0x000e300000000800 */
[----:B------:R-:W-:Y:S08]  /*147f0*/  BAR.SYNC.DEFER_BLOCKING 0x0 ;  /* 0x0000000000007b1d */ /* 0x000ff00000010000 */
[----:B------:R-:W4:Y:S01]  /*14800*/  LDC R171, c[0x0][0x278] ;  /* 0x00009e00ffab7b82 */ /* 0x000f220000000800 */
[----:B------:R-:W-:-:S07]  /*14810*/  IMAD R165, R165, 0x44, RZ ;  /* 0x00000044a5a57824 */ /* 0x000fce00078e02ff */
[----:B------:R-:W2:Y:S01]  /*14820*/  LDC R169, c[0x0][0x278] ;  /* 0x00009e00ffa97b82 */ /* 0x000ea20000000800 */
[----:B------:R-:W-:-:S07]  /*14830*/  IMAD R185, R185, 0x4f, RZ ;  /* 0x0000004fb9b97824 */ /* 0x000fce00078e02ff */
[----:B------:R-:W2:Y:S01]  /*14840*/  LDC R187, c[0x0][0x278] ;  /* 0x00009e00ffbb7b82 */ /* 0x000ea20000000800 */
[----:B------:R-:W2:Y:S07]  /*14850*/  LDS.128 R76, [R26] ;  /* 0x000000001a4c7984 */ /* 0x000eae0000000c00 */
        /* <DEDUP_REMOVED lines=22> */
[----:B------:R-:W-:Y:S01]  /*149c0*/  BAR.SYNC.DEFER_BLOCKING 0x0 ;  /* 0x0000000000007b1d */ /* 0x000fe20000010000 */
[----:B---3--:R-:W-:-:S02]  /*149d0*/  F2FP.F16.F32.PACK_AB R43, R222, R4 ;  /* 0x00000004de2b723e */ /* 0x008fc400000000ff */
[----:B------:R-:W-:-:S03]  /*149e0*/  F2FP.F16.F32.PACK_AB R39, R213, R215 ;  /* 0x000000d7d527723e */ /* 0x000fc600000000ff */
[----:B------:R-:W3:Y:S04]  /*149f0*/  LDL.LU R4, [R1+0x3e0] ;  /* 0x0003e00001047983 */ /* 0x000ee80000300800 */
[----:B------:R-:W3:Y:S04]  /*14a00*/  LDL.LU R213, [R1+0x3dc] ;  /* 0x0003dc0001d57983 */ /* 0x000ee80000300800 */
[----:B------:R-:W3:Y:S04]  /*14a10*/  LDL.LU R215, [R1+0x3d8] ;  /* 0x0003d80001d77983 */ /* 0x000ee80000300800 */
[----:B------:R-:W3:Y:S04]  /*14a20*/  LDL.LU R224, [R1+0x224] ;  /* 0x0002240001e07983 */ /* 0x000ee80000300800 */
[----:B------:R-:W3:Y:S01]  /*14a30*/  LDS.128 R92, [R26] ;  /* 0x000000001a5c7984 */ /* 0x000ee20000000c00 */
[----:B------:R-:W-:Y:S01]  /*14a40*/  BAR.SYNC.DEFER_BLOCKING 0x0 ;  /* 0x0000000000007b1d */ /* 0x000fe20000010000 */
[----:B------:R-:W-:-:S02]  /*14a50*/  F2FP.F16.F32.PACK_AB R46, R174, R173 ;  /* 0x000000adae2e723e */ /* 0x000fc400000000ff */
[----:B------:R-:W-:Y:S02]  /*14a60*/  F2FP.F16.F32.PACK_AB R42, R180, R175 ;  /* 0x000000afb42a723e */ /* 0x000fe400000000ff */
[----:B------:R-:W-:Y:S02]  /*14a70*/  F2FP.F16.F32.PACK_AB R38, R182, R181 ;  /* 0x000000b5b626723e */ /* 0x000fe400000000ff */
[----:B------:R-:W-:Y:S02]  /*14a80*/  F2FP.F16.F32.PACK_AB R28, R27, R30 ;  /* 0x0000001e1b1c723e */ /* 0x000fe400000000ff */
[----:B------:R-:W-:Y:S01]  /*14a90*/  F2FP.F16.F32.PACK_AB R29, R10, R11 ;  /* 0x0000000b0a1d723e */ /* 0x000fe200000000ff */
[----:B------:R-:W2:Y:S01]  /*14aa0*/  S2R R222, SR_CTAID.X ;  /* 0x0000000000de7919 */ /* 0x000ea20000002500 */
[----:B------:R-:W-:Y:S01]  /*14ab0*/  PRMT R0, R16, 0x7632, R0 ;  /* 0x0000763210007816 */ /* 0x000fe20000000000 */
[----:B-1----:R-:W-:Y:S02]  /*14ac0*/  IMAD R159, R159, 0x1c, RZ ;  /* 0x0000001c9f9f7824 */ /* 0x002fe400078e02ff */
[----:B-----5:R-:W-:Y:S01]  /*14ad0*/  IMAD R161, R161, 0x1e, RZ ;  /* 0x0000001ea1a17824 */ /* 0x020fe200078e02ff */
[----:B------:R-:W5:Y:S04]  /*14ae0*/  LDL.LU R220, [R1+0x3d4] ;  /* 0x0003d40001dc7983 */ /* 0x000f680000300800 */
[----:B------:R-:W-:Y:S01]  /*14af0*/  STSM.16.M88.4 [R24], R48 ;  /* 0x0000003018007844 */ /* 0x000fe20000000200 */
[----:B0-----:R-:W-:Y:S01]  /*14b00*/  IMAD R163, R163, 0x22, RZ ;  /* 0x00000022a3a37824 */ /* 0x001fe200078e02ff */
[----:B------:R-:W0:Y:S08]  /*14b10*/  LDC R175, c[0x0][0x228] ;  /* 0x00008a00ffaf7b82 */ /* 0x000e300000000800 */
[----:B------:R-:W-:Y:S01]  /*14b20*/  BAR.SYNC.DEFER_BLOCKING 0x0 ;  /* 0x0000000000007b1d */ /* 0x000fe20000010000 */
[----:B------:R-:W-:-:S02]  /*14b30*/  F2FP.F16.F32.PACK_AB R30, R184, R183 ;  /* 0x000000b7b81e723e */ /* 0x000fc400000000ff */
[----:B------:R-:W-:Y:S01]  /*14b40*/  SHF.L.U32 R27, R146, 0x2, RZ ;  /* 0x00000002921b7819 */ /* 0x000fe200000006ff */
[----:B----4-:R-:W-:-:S04]  /*14b50*/  IMAD R171, R171, 0x46, RZ ;  /* 0x00000046abab7824 */ /* 0x010fc800078e02ff */
[----:B------:R-:W1:Y:S01]  /*14b60*/  LDC R173, c[0x0][0x278] ;  /* 0x00009e00ffad7b82 */ /* 0x000e620000000800 */
[----:B--2---:R-:W-:Y:S01]  /*14b70*/  IMAD R169, R169, 0x41, RZ ;  /* 0x00000041a9a97824 */ /* 0x004fe200078e02ff */
[----:B------:R-:W2:Y:S01]  /*14b80*/  LDL.LU R8, [R1+0x3d0] ;  /* 0x0003d00001087983 */ /* 0x000ea20000300800 */
[----:B------:R-:W-:Y:S02]  /*14b90*/  IMAD R187, R187, 0x5d, RZ ;  /* 0x0000005dbbbb7824 */ /* 0x000fe400078e02ff */
[----:B------:R-:W-:Y:S01]  /*14ba0*/  IMAD R203, R203, 0x73, RZ ;  /* 0x00000073cbcb7824 */ /* 0x000fe200078e02ff */
[----:B------:R-:W4:Y:S01]  /*14bb0*/  LDL.LU R7, [R1+0x3cc] ;  /* 0x0003cc0001077983 */ /* 0x000f220000300800 */
[----:B------:R-:W-:Y:S01]  /*14bc0*/  PRMT R222, R223, 0x6540, R222 ;  /* 0x00006540dfde7816 */ /* 0x000fe200000000de */
[----:B------:R-:W0:Y:S02]  /*14bd0*/  LDC R181, c[0x0][0x278] ;  /* 0x00009e00ffb57b82 */ /* 0x000e240000000800 */
[----:B------:R-:W2:Y:S04]  /*14be0*/  LDL.LU R6, [R1+0x3c8] ;  /* 0x0003c80001067983 */ /* 0x000ea80000300800 */
[----:B------:R-:W5:Y:S02]  /*14bf0*/  LDS.128 R48, [R26] ;  /* 0x000000001a307984 */ /* 0x000f640000000c00 */
[----:B------:R-:W-:Y:S06]  /*14c00*/  BAR.SYNC.DEFER_BLOCKING 0x0 ;  /* 0x0000000000007b1d */ /* 0x000fec0000010000 */
[----:B------:R-:W-:Y:S02]  /*14c10*/  STSM.16.M88.4 [R24], R44 ;  /* 0x0000002c18007844 */ /* 0x000fe40000000200 */
[----:B------:R-:W-:Y:S06]  /*14c20*/  BAR.SYNC.DEFER_BLOCKING 0x0 ;  /* 0x0000000000007b1d */ /* 0x000fec0000010000 */
        /* <DEDUP_REMOVED lines=8> */
[----:B------:R-:W4:Y:S02]  /*14cb0*/  LDS.128 R36, [R26] ;  /* 0x000000001a247984 */ /* 0x000f240000000c00 */
[----:B------:R-:W-:Y:S06]  /*14cc0*/  BAR.SYNC.DEFER_BLOCKING 0x0 ;  /* 0x0000000000007b1d */ /* 0x000fec0000010000 */
[----:B------:R-:W-:Y:S02]  /*14cd0*/  STSM.16.M88.4 [R24], R28 ;  /* 0x0000001c18007844 */ /* 0x000fe40000000200 */
[----:B------:R-:W-:Y:S06]  /*14ce0*/  BAR.SYNC.DEFER_BLOCKING 0x0 ;  /* 0x0000000000007b1d */ /* 0x000fec0000010000 */
[----:B------:R-:W4:Y:S02]  /*14cf0*/  LDS.128 R96, [R26] ;  /* 0x000000001a607984 */ /* 0x000f240000000c00 */
[----:B------:R-:W-:Y:S06]  /*14d00*/  BAR.SYNC.DEFER_BLOCKING 0x0 ;  /* 0x0000000000007b1d */ /* 0x000fec0000010000 */
[----:B------:R1:W-:Y:S02]  /*14d10*/  STSM.16.M88.4 [R24], R140 ;  /* 0x0000008c18007844 */ /* 0x0003e40000000200 */
[----:B------:R-:W-:Y:S01]  /*14d20*/  BAR.SYNC.DEFER_BLOCKING 0x0 ;  /* 0x0000000000007b1d */ /* 0x000fe20000010000 */
[----:B------:R-:W-:Y:S01]  /*14d30*/  IMAD R25, R222, UR9, RZ ;  /* 0x00000009de197c24 */ /* 0x000fe2000f8e02ff */
[----:B------:R-:W-:Y:S01]  /*14d40*/  USHF.L.U32 UR9, UR8, 0x1, URZ ;  /* 0x0000000108097899 */ /* 0x000fe2000800063f */
[----:B---3--:R-:W-:-:S03]  /*14d50*/  F2FP.F16.F32.PACK_AB R151, R224, R4 ;  /* 0x00000004e097723e */ /* 0x008fc600000000ff */
[----:B------:R-:W-:Y:S01]  /*14d60*/  SHF.L.U32 R11, R25, 0x1, RZ ;  /* 0x00000001190b7819 */ /* 0x000fe200000006ff */
[----:B0-----:R-:W-:Y:S01]  /*14d70*/  IMAD R181, R181, 0x4d, RZ ;  /* 0x0000004db5b57824 */ /* 0x001fe200078e02ff */
[----:B------:R-:W3:Y:S04]  /*14d80*/  LDL.LU R4, [R1+0x3c0] ;  /* 0x0003c00001047983 */ /* 0x000ee80000300800 */
[----:B------:R-:W0:Y:S01]  /*14d90*/  LDS.128 R28, [R26] ;  /* 0x000000001a1c7984 */ /* 0x000e220000000c00 */
[----:B------:R-:W-:Y:S01]  /*14da0*/  BAR.SYNC.DEFER_BLOCKING 0x0 ;  /* 0x0000000000007b1d */ /* 0x000fe20000010000 */
[----:B------:R-:W-:Y:S01]  /*14db0*/  IADD3 R10, P3, P5, R11, UR9, R144 ;  /* 0x000000090b0a7c10 */ /* 0x000fe2000fd7e090 */
[----:B------:R-:W-:-:S06]  /*14dc0*/  IMAD.HI R144, R25, 0x2, RZ ;  /* 0x0000000219907827 */ /* 0x000fcc00078e02ff */
[----:B------:R-:W1:Y:S01]  /*14dd0*/  LDC R25, c[0x0][0x278] ;  /* 0x00009e00ff197b82 */ /* 0x000e620000000800 */
[----:B------:R-:W-:Y:S01]  /*14de0*/  UIMAD.WIDE UR8, UR8, 0x2, URZ ;  /* 0x00000002080878a5 */ /* 0x000fe2000f8e023f */
[----:B------:R5:W-:Y:S05]  /*14df0*/  STSM.16.M88.4 [R24], R148 ;  /* 0x0000009418007844 */ /* 0x000bea0000000200 */
[----:B------:R-:W-:Y:S01]  /*14e00*/  IADD3.X R11, R144, UR9, R145, P3, P5 ;  /* 0x00000009900b7c10 */ /* 0x000fe20009fea491 */
[----:B------:R-:W-:Y:S01]  /*14e10*/  ULDC.64 UR8, c[0x0][0x270] ;  /* 0x00009c0000087ab9 */ /* 0x000fe20000000a00 */
[----:B------:R-:W-:Y:S01]  /*14e20*/  BAR.SYNC.DEFER_BLOCKING 0x0 ;  /* 0x0000000000007b1d */ /* 0x000fe20000010000 */
[-C--:B------:R-:W-:Y:S01]  /*14e30*/  IADD3 R2, P3, R5, R10.reuse, RZ ;  /* 0x0000000a05027210 */ /* 0x080fe20007f7e0ff */
[----:B------:R-:W-:Y:S01]  /*14e40*/  IMAD R145, R146, 0x6, RZ ;  /* 0x0000000692917824 */ /* 0x000fe200078e02ff */
[----:B-1----:R-:W-:-:S02]  /*14e50*/  LEA R140, P5, R25, R10, 0x2 ;  /* 0x0000000a198c7211 */ /* 0x002fc400078a10ff */
[----:B------:R-:W-:-:S03]  /*14e60*/  LEA.HI.X.SX32 R3, R3, R11, 0x1, P3 ;  /* 0x0000000b03037211 */ /* 0x000fc600018f0eff */
[----:B------:R-:W1:Y:S01]  /*14e70*/  LDC R144, c[0x0][0x278] ;  /* 0x00009e00ff907b82 */ /* 0x000e620000000800 */
[----:B------:R-:W-:Y:S01]  /*14e80*/  LEA.HI.X.SX32 R141, R5, R11, 0x1, P5 ;  /* 0x0000000b058d7211 */ /* 0x000fe200028f0eff */
[C---:B------:R-:W-:Y:S01]  /*14e90*/  IMAD R5, R146.reuse, 0x5, RZ ;  /* 0x0000000592057824 */ /* 0x040fe200078e02ff */
[----:B-----5:R-:W-:Y:S01]  /*14ea0*/  IADD3 R24, P3, R145, R10, RZ ;  /* 0x0000000a91187210 */ /* 0x020fe20007f7e0ff */
[----:B------:R-:W-:-:S04]  /*14eb0*/  IMAD R149, R146, 0xc, RZ ;  /* 0x0000000c92957824 */ /* 0x000fc800078e02ff */
[----:B------:R-:W5:Y:S01]  /*14ec0*/  LDC R148, c[0x0][0x278] ;  /* 0x00009e00ff947b82 */ /* 0x000f620000000800 */
[----:B------:R-:W-:Y:S02]  /*14ed0*/  IADD3 R142, P6, R147, R10, RZ ;  /* 0x0000000a938e7210 */ /* 0x000fe40007fde0ff */
[-C--:B------:R-:W-:Y:S01]  /*14ee0*/  LEA.HI.X.SX32 R25, R9, R11.reuse, 0x1, P3 ;  /* 0x0000000b09197211 */ /* 0x080fe200018f0eff */
[----:B------:R-:W-:Y:S04]  /*14ef0*/  STG.E.U16 desc[UR6][R10.64], R16 ;  /* 0x000000100a007986 */ /* 0x000fe8000c101506 */
[----:B------:R0:W-:Y:S01]  /*14f00*/  STG.E.U16 desc[UR6][R2.64], R0 ;  /* 0x0000000002007986 */ /* 0x0001e2000c101506 */
[----:B------:R-:W-:Y:S01]  /*14f10*/  IMAD R151, R146, 0xe, RZ ;  /* 0x0000000e92977824 */ /* 0x000fe200078e02ff */
[----:B------:R-:W-:-:S02]  /*14f20*/  LEA.HI.X.SX32 R143, R5, R11, 0x1, P6 ;  /* 0x0000000b058f7211 */ /* 0x000fc400030f0eff */
[----:B------:R4:W-:Y:S01]  /*14f30*/  STG.E.U16 desc[UR6][R140.64], R17 ;  /* 0x000000118c007986 */ /* 0x0009e2000c101506 */
[-C--:B0-----:R-:W-:Y:S02]  /*14f40*/  LEA R2, P5, R155, R10.reuse, 0x3 ;  /* 0x0000000a9b027211 */ /* 0x081fe400078a18ff */
[----:B------:R-:W0:Y:S01]  /*14f50*/  LDC R155, c[0x0][0x278] ;  /* 0x00009e00ff9b7b82 */ /* 0x000e220000000800 */
[----:B------:R-:W-:Y:S02]  /*14f60*/  PRMT R0, R17, 0x7632, R0 ;  /* 0x0000763211007816 */ /* 0x000fe40000000000 */
[----:B------:R-:W-:Y:S02]  /*14f70*/  LEA.HI.X.SX32 R3, R27, R11, 0x1, P5 ;  /* 0x0000000b1b037211 */ /* 0x000fe400028f0eff */
[----:B------:R-:W-:Y:S01]  /*14f80*/  IADD3 R16, P5, R149, R10, RZ ;  /* 0x0000000a95107210 */ /* 0x000fe20007fbe0ff */
[----:B------:R2:W-:Y:S01]  /*14f90*/  STG.E.U16 desc[UR6][R24.64], R0 ;  /* 0x0000000018007986 */ /* 0x0005e2000c101506 */
[----:B------:R-:W-:Y:S01]  /*14fa0*/  IMAD R5, R146, 0x7, RZ ;  /* 0x0000000792057824 */ /* 0x000fe200078e02ff */
[----:B------:R-:W-:-:S02]  /*14fb0*/  PRMT R27, R18, 0x7632, R27 ;  /* 0x00007632121b7816 */ /* 0x000fc4000000001b */
[----:B------:R1:W-:Y:S01]  /*14fc0*/  STG.E.U16 desc[UR6][R2.64], R18 ;  /* 0x0000001202007986 */ /* 0x0003e2000c101506 */
[-C--:B----4-:R-:W-:Y:S02]  /*14fd0*/  LEA.HI.X.SX32 R17, R145, R11.reuse, 0x1, P5 ;  /* 0x0000000b91117211 */ /* 0x090fe400028f0eff */
[----:B------:R-:W-:Y:S02]  /*14fe0*/  SHF.L.U32 R9, R146, 0x3, RZ ;  /* 0x0000000392097819 */ /* 0x000fe400000006ff */
[-C--:B--2---:R-:W-:Y:S01]  /*14ff0*/  LEA R24, P5, R157, R10.reuse, 0x4 ;  /* 0x0000000a9d187211 */ /* 0x084fe200078a20ff */
[----:B------:R-:W2:Y:S01]  /*15000*/  LDC R0, c[0x0][0x278] ;  /* 0x00009e00ff007b82 */ /* 0x000ea20000000800 */
[----:B-1----:R-:W-:Y:S01]  /*15010*/  IADD3 R2, P3, R151, R10, RZ ;  /* 0x0000000a97027210 */ /* 0x002fe20007f7e0ff */
[----:B------:R1:W-:Y:S06]  /*15020*/  STG.E.U16 desc[UR6][R142.64], R27 ;  /* 0x0000001b8e007986 */ /* 0x0003ec000c101506 */
[----:B------:R-:W4:Y:S01]  /*15030*/  LDC R157, c[0x0][0x278] ;  /* 0x00009e00ff9d7b82 */ /* 0x000f220000000800 */
[----:B------:R-:W-:-:S02]  /*15040*/  LEA.HI.X.SX32 R3, R5, R11, 0x1, P3 ;  /* 0x0000000b05037211 */ /* 0x000fc400018f0eff */
[----:B------:R-:W-:Y:S02]  /*15050*/  PRMT R5, R19, 0x7632, R5 ;  /* 0x0000763213057816 */ /* 0x000fe40000000005 */
[-C--:B------:R-:W-:Y:S02]  /*15060*/  LEA.HI.X.SX32 R25, R9, R11.reuse, 0x1, P5 ;  /* 0x0000000b09197211 */ /* 0x080fe400028f0eff */
[----:B------:R-:W-:Y:S01]  /*15070*/  IADD3 R140, P6, R153, R10, RZ ;  /* 0x0000000a998c7210 */ /* 0x000fe20007fde0ff */
[----:B-1----:R-:W-:Y:S01]  /*15080*/  IMAD R27, R146, 0x9, RZ ;  /* 0x00000009921b7824 */ /* 0x002fe200078e02ff */
[----:B------:R1:W-:Y:S01]  /*15090*/  STG.E.U16 desc[UR6][R16.64], R19 ;  /* 0x0000001310007986 */ /* 0x0003e2000c101506 */
[----:B------:R-:W2:Y:S03]  /*150a0*/  LDC R9, c[0x0][0x278] ;  /* 0x00009e00ff097b82 */ /* 0x000ea60000000800 */
[----:B------:R0:W-:Y:S01]  /*150b0*/  STG.E.U16 desc[UR6][R2.64], R5 ;  /* 0x0000000502007986 */ /* 0x0001e2000c101506 */
[----:B------:R-:W-:Y:S01]  /*150c0*/  LEA.HI.X.SX32 R141, R27, R11, 0x1, P6 ;  /* 0x0000000b1b8d7211 */ /* 0x000fe200030f0eff */
[----:B------:R-:W-:-:S02]  /*150d0*/  IMAD R143, R144, 0x14, RZ ;  /* 0x00000014908f7824 */ /* 0x000fc400078e02ff */
[----:B------:R0:W-:Y:S01]  /*150e0*/  STG.E.U16 desc[UR6][R24.64], R20 ;  /* 0x0000001418007986 */ /* 0x0001e2000c101506 */
[----:B-----5:R-:W-:Y:S01]  /*150f0*/  IMAD R145, R148, 0x16, RZ ;  /* 0x0000001694917824 */ /* 0x020fe200078e02ff */
[----:B------:R-:W5:Y:S01]  /*15100*/  LDC R142, c[0x0][0x278] ;  /* 0x00009e00ff8e7b82 */ /* 0x000f620000000800 */
[----:B-1----:R-:W-:Y:S01]  /*15110*/  PRMT R17, R20, 0x7632, R17 ;  /* 0x0000763214117816 */ /* 0x002fe20000000011 */
[----:B0-----:R-:W-:Y:S02]  /*15120*/  IMAD R155, R155, 0x18, RZ ;  /* 0x000000189b9b7824 */ /* 0x001fe400078e02ff */
[----:B------:R-:W-:Y:S01]  /*15130*/  IADD3 R16, P5, R145, R10, RZ ;  /* 0x0000000a91107210 */ /* 0x000fe20007fbe0ff */
[----:B------:R-:W-:-:S03]  /*15140*/  IMAD R5, R146, 0xb, RZ ;  /* 0x0000000b92057824 */ /* 0x000fc600078e02ff */
[----:B------:R-:W0:Y:S01]  /*15150*/  LDC R27, c[0x0][0x278] ;  /* 0x00009e00ff1b7b82 */ /* 0x000e220000000800 */
[----:B------:R1:W-:Y:S01]  /*15160*/  STG.E.U16 desc[UR6][R140.64], R17 ;  /* 0x000000118c007986 */ /* 0x0003e2000c101506 */
[----:B------:R-:W-:-:S06]  /*15170*/  IADD3 R2, P3, R143, R10, RZ ;  /* 0x0000000a8f027210 */ /* 0x000fcc0007f7e0ff */
[----:B------:R-:W5:Y:S01]  /*15180*/  LDC R25, c[0x0][0x278] ;  /* 0x00009e00ff197b82 */ /* 0x000f620000000800 */
[----:B------:R-:W-:Y:S02]  /*15190*/  IADD3 R18, P6, R155, R10, RZ ;  /* 0x0000000a9b127210 */ /* 0x000fe40007fde0ff */
[----:B------:R-:W-:-:S05]  /*151a0*/  LEA.HI.X.SX32 R3, R147, R11, 0x1, P3 ;  /* 0x0000000b93037211 */ /* 0x000fca00018f0eff */
[----:B-1----:R-:W1:Y:S01]  /*151b0*/  LDC R140, c[0x0][0x278] ;  /* 0x00009e00ff8c7b82 */ /* 0x002e620000000800 */
[-C--:B------:R-:W-:Y:S02]  /*151c0*/  LEA.HI.X.SX32 R17, R5, R11.reuse, 0x1, P5 ;  /* 0x0000000b05117211 */ /* 0x080fe400028f0eff */
[----:B------:R-:W-:Y:S01]  /*151d0*/  PRMT R5, R21, 0x7632, R5 ;  /* 0x0000763215057816 */ /* 0x000fe20000000005 */
[----:B----4-:R-:W-:Y:S01]  /*151e0*/  IMAD R157, R157, 0x1a, RZ ;  /* 0x0000001a9d9d7824 */ /* 0x010fe200078e02ff */
[----:B------:R-:W-:-:S03]  /*151f0*/  LEA.HI.X.SX32 R19, R149, R11, 0x1, P6 ;  /* 0x0000000b95137211 */ /* 0x000fc600030f0eff */
[----:B------:R-:W4:Y:S01]  /*15200*/  LDC R141, c[0x0][0x278] ;  /* 0x00009e00ff8d7b82 */ /* 0x000f220000000800 */
[----:B------:R2:W-:Y:S04]  /*15210*/  STG.E.U16 desc[UR6][R2.64], R21 ;  /* 0x0000001502007986 */ /* 0x0005e8000c101506 */
[----:B------:R5:W-:Y:S01]  /*15220*/  STG.E.U16 desc[UR6][R16.64], R5 ;  /* 0x0000000510007986 */ /* 0x000be2000c101506 */
[----:B--2---:R-:W-:Y:S02]  /*15230*/  SHF.L.U32 R9, R9, 0x4, RZ ;  /* 0x0000000409097819 */ /* 0x004fe400000006ff */
[----:B------:R-:W2:Y:S01]  /*15240*/  LDC R144, c[0x0][0x278] ;  /* 0x00009e00ff907b82 */ /* 0x000ea20000000800 */
[----:B------:R0:W-:Y:S01]  /*15250*/  STG.E.U16 desc[UR6][R18.64], R22 ;  /* 0x0000001612007986 */ /* 0x0001e2000c101506 */
[----:B------:R-:W-:Y:S01]  /*15260*/  IMAD R3, R146, 0xd, RZ ;  /* 0x0000000d92037824 */ /* 0x000fe200078e02ff */
[----:B------:R-:W-:-:S02]  /*15270*/  IADD3 R2, P5, R157, R10, RZ ;  /* 0x0000000a9d027210 */ /* 0x000fc40007fbe0ff */
[-C--:B-----5:R-:W-:Y:S01]  /*15280*/  LEA R24, P6, R25, R10.reuse, 0x5 ;  /* 0x0000000a19187211 */ /* 0x0a0fe200078c28ff */
[----:B------:R-:W-:Y:S01]  /*15290*/  IMAD R5, R0, 0xf, RZ ;  /* 0x0000000f00057824 */ /* 0x000fe200078e02ff */
[----:B------:R-:W-:Y:S01]  /*152a0*/  PRMT R17, R22, 0x7632, R17 ;  /* 0x0000763216117816 */ /* 0x000fe20000000011 */
[----:B------:R-:W5:Y:S01]  /*152b0*/  LDC R146, c[0x0][0x278] ;  /* 0x00009e00ff927b82 */ /* 0x000f620000000800 */
[----:B------:R-:W-:Y:S02]  /*152c0*/  LEA.HI.X.SX32 R3, R3, R11, 0x1, P5 ;  /* 0x0000000b03037211 */ /* 0x000fe400028f0eff */
[----:B0-----:R-:W-:-:S05]  /*152d0*/  IADD3 R18, P3, R159, R10, RZ ;  /* 0x0000000a9f127210 */ /* 0x001fca0007f7e0ff */
[----:B------:R-:W0:Y:S01]  /*152e0*/  LDC R22, c[0x0][0x278] ;  /* 0x00009e00ff167b82 */ /* 0x000e220000000800 */
[----:B------:R-:W-:Y:S02]  /*152f0*/  IADD3 R20, P5, R161, R10, RZ ;  /* 0x0000000aa1147210 */ /* 0x000fe40007fbe0ff */
[-C--:B------:R-:W-:Y:S02]  /*15300*/  LEA.HI.X.SX32 R19, R151, R11.reuse, 0x1, P3 ;  /* 0x0000000b97137211 */ /* 0x080fe400018f0eff */
[-C--:B------:R-:W-:Y:S02]  /*15310*/  LEA.HI.X.SX32 R21, R5, R11.reuse, 0x1, P5 ;  /* 0x0000000b05157211 */ /* 0x080fe400028f0eff */
[----:B------:R-:W-:Y:S01]  /*15320*/  PRMT R16, R23, 0x7632, R16 ;  /* 0x0000763217107816 */ /* 0x000fe20000000010 */
[----:B------:R-:W5:Y:S01]  /*15330*/  LDC R0, c[0x0][0x278] ;  /* 0x00009e00ff007b82 */ /* 0x000f620000000800 */
[----:B------:R-:W-:Y:S01]  /*15340*/  LEA.HI.X.SX32 R25, R9, R11, 0x1, P6 ;  /* 0x0000000b09197211 */ /* 0x000fe200030f0eff */
[----:B-1----:R-:W-:Y:S01]  /*15350*/  IMAD R9, R140, 0x13, RZ ;  /* 0x000000138c097824 */ /* 0x002fe200078e02ff */
[----:B------:R1:W-:Y:S01]  /*15360*/  STG.E.U16 desc[UR6][R2.64], R17 ;  /* 0x0000001102007986 */ /* 0x0003e2000c101506 */
[----:B----4-:R-:W-:-:S03]  /*15370*/  IMAD R5, R141, 0x24, RZ ;  /* 0x000000248d057824 */ /* 0x010fc600078e02ff */
[----:B------:R4:W-:Y:S01]  /*15380*/  STG.E.U16 desc[UR6][R18.64], R23 ;  /* 0x0000001712007986 */ /* 0x0009e2000c101506 */
[----:B------:R-:W5:Y:S03]  /*15390*/  LDC R147, c[0x0][0x278] ;  /* 0x00009e00ff937b82 */ /* 0x000f660000000800 */
[----:B------:R2:W-:Y:S05]  /*153a0*/  STG.E.U16 desc[UR6][R20.64], R16 ;  /* 0x0000001014007986 */ /* 0x0005ea000c101506 */
[----:B------:R-:W5:Y:S01]  /*153b0*/  LDC R140, c[0x0][0x278] ;  /* 0x00009e00ff8c7b82 */ /* 0x000f620000000800 */
[----:B------:R2:W-:Y:S01]  /*153c0*/  STG.E.U16 desc[UR6][R24.64], R12 ;  /* 0x0000000c18007986 */ /* 0x0005e2000c101506 */
[----:B-1----:R-:W-:Y:S01]  /*153d0*/  IMAD R17, R142, 0x26, RZ ;  /* 0x000000268e117824 */ /* 0x002fe200078e02ff */
[-C--:B------:R-:W-:Y:S01]  /*153e0*/  IADD3 R2, P3, R163, R10.reuse, RZ ;  /* 0x0000000aa3027210 */ /* 0x080fe20007f7e0ff */
[----:B------:R-:W-:Y:S01]  /*153f0*/  IMAD R3, R27, 0x11, RZ ;  /* 0x000000111b037824 */ /* 0x000fe200078e02ff */
[----:B----4-:R-:W-:-:S03]  /*15400*/  IADD3 R18, P5, R5, R10, RZ ;  /* 0x0000000a05127210 */ /* 0x010fc60007fbe0ff */
[----:B------:R-:W1:Y:S01]  /*15410*/  LDC R149, c[0x0][0x278] ;  /* 0x00009e00ff957b82 */ /* 0x000e620000000800 */
[----:B--2---:R-:W-:-:S07]  /*15420*/  IADD3 R20, P6, R17, R10, RZ ;  /* 0x0000000a11147210 */ /* 0x004fce0007fde0ff */
[----:B------:R-:W2:Y:S01]  /*15430*/  LDC R25, c[0x0][0x278] ;  /* 0x00009e00ff197b82 */ /* 0x000ea20000000800 */
[----:B------:R-:W-:Y:S01]  /*15440*/  LEA.HI.X.SX32 R3, R3, R11, 0x1, P3 ;  /* 0x0000000b03037211 */ /* 0x000fe200018f0eff */
[----:B0-----:R-:W-:Y:S01]  /*15450*/  IMAD R23, R22, 0x28, RZ ;  /* 0x0000002816177824 */ /* 0x001fe200078e02ff */
[----:B------:R-:W-:-:S05]  /*15460*/  PRMT R12, R12, 0x7632, R12 ;  /* 0x000076320c0c7816 */ /* 0x000fca000000000c */
[----:B------:R-:W0:Y:S01]  /*15470*/  LDC R142, c[0x0][0x278] ;  /* 0x00009e00ff8e7b82 */ /* 0x000e220000000800 */
[-C--:B------:R-:W-:Y:S02]  /*15480*/  LEA.HI.X.SX32 R19, R153, R11.reuse, 0x1, P5 ;  /* 0x0000000b99137211 */ /* 0x080fe400028f0eff */
[----:B------:R-:W-:-:S05]  /*15490*/  LEA.HI.X.SX32 R21, R9, R11, 0x1, P6 ;  /* 0x0000000b09157211 */ /* 0x000fca00030f0eff */
[----:B------:R-:W4:Y:S01]  /*154a0*/  LDC R148, c[0x0][0x278] ;  /* 0x00009e00ff947b82 */ /* 0x000f220000000800 */
[----:B------:R-:W-:Y:S01]  /*154b0*/  PRMT R24, R13, 0x7632, R24 ;  /* 0x000076320d187816 */ /* 0x000fe20000000018 */
[----:B------:R5:W-:Y:S06]  /*154c0*/  STG.E.U16 desc[UR6][R2.64], R12 ;  /* 0x0000000c02007986 */ /* 0x000bec000c101506 */
[----:B------:R-:W3:Y:S01]  /*154d0*/  LDC R16, c[0x0][0x278] ;  /* 0x00009e00ff107b82 */ /* 0x000ee20000000800 */
[----:B------:R-:W-:Y:S01]  /*154e0*/  STG.E.U16 desc[UR6][R18.64], R13 ;  /* 0x0000000d12007986 */ /* 0x000fe2000c101506 */
[----:B------:R-:W-:-:S06]  /*154f0*/  IMAD R27, R144, 0x2a, RZ ;  /* 0x0000002a901b7824 */ /* 0x000fcc00078e02ff */
[----:B------:R-:W3:Y:S01]  /*15500*/  LDC R22, c[0x0][0x278] ;  /* 0x00009e00ff167b82 */ /* 0x000ee20000000800 */
[-C--:B-----5:R-:W-:Y:S01]  /*15510*/  IADD3 R2, P5, R23, R10.reuse, RZ ;  /* 0x0000000a17027210 */ /* 0x0a0fe20007fbe0ff */
[----:B------:R5:W-:Y:S01]  /*15520*/  STG.E.U16 desc[UR6][R20.64], R24 ;  /* 0x0000001814007986 */ /* 0x000be2000c101506 */
[----:B------:R-:W-:Y:S02]  /*15530*/  IMAD R9, R0, 0x15, RZ ;  /* 0x0000001500097824 */ /* 0x000fe400078e02ff */
[-C--:B------:R-:W-:Y:S01]  /*15540*/  LEA.HI.X.SX32 R3, R143, R11.reuse, 0x1, P5 ;  /* 0x0000000b8f037211 */ /* 0x080fe200028f0eff */
[----:B------:R-:W-:Y:S01]  /*15550*/  IMAD R141, R147, 0x2e, RZ ;  /* 0x0000002e938d7824 */ /* 0x000fe200078e02ff */
[-C--:B------:R-:W-:Y:S01]  /*15560*/  IADD3 R12, P3, R27, R10.reuse, RZ ;  /* 0x0000000a1b0c7210 */ /* 0x080fe20007f7e0ff */
[----:B------:R-:W3:Y:S01]  /*15570*/  LDC R0, c[0x0][0x278] ;  /* 0x00009e00ff007b82 */ /* 0x000ee20000000800 */
[----:B------:R-:W-:Y:S02]  /*15580*/  IMAD R143, R140, 0x30, RZ ;  /* 0x000000308c8f7824 */ /* 0x000fe400078e02ff */
[----:B-----5:R-:W-:Y:S01]  /*15590*/  IMAD R21, R146, 0x2c, RZ ;  /* 0x0000002c92157824 */ /* 0x020fe200078e02ff */
[----:B------:R5:W-:Y:S01]  /*155a0*/  STG.E.U16 desc[UR6][R2.64], R14 ;  /* 0x0000000e02007986 */ /* 0x000be2000c101506 */
[----:B------:R-:W-:Y:S01]  /*155b0*/  LEA.HI.X.SX32 R13, R9, R11, 0x1, P3 ;  /* 0x0000000b090d7211 */ /* 0x000fe200018f0eff */
[----:B--2---:R-:W-:Y:S01]  /*155c0*/  IMAD R25, R25, 0x17, RZ ;  /* 0x0000001719197824 */ /* 0x004fe200078e02ff */
[-C--:B------:R-:W-:Y:S01]  /*155d0*/  IADD3 R24, P6, R141, R10.reuse, RZ ;  /* 0x0000000a8d187210 */ /* 0x080fe20007fde0ff */
[----:B------:R-:W2:Y:S01]  /*155e0*/  LDC R151, c[0x0][0x278] ;  /* 0x00009e00ff977b82 */ /* 0x000ea20000000800 */
[----:B------:R-:W-:Y:S01]  /*155f0*/  IADD3 R18, P5, R21, R10, RZ ;  /* 0x0000000a15127210 */ /* 0x000fe20007fbe0ff */
[----:B-1----:R-:W-:-:S03]  /*15600*/  IMAD R149, R149, 0x34, RZ ;  /* 0x0000003495957824 */ /* 0x002fc600078e02ff */
[-C--:B------:R-:W-:Y:S02]  /*15610*/  LEA.HI.X.SX32 R19, R145, R11.reuse, 0x1, P5 ;  /* 0x0000000b91137211 */ /* 0x080fe400028f0eff */
[----:B-----5:R-:W-:Y:S01]  /*15620*/  PRMT R3, R14, 0x7632, R3 ;  /* 0x000076320e037816 */ /* 0x020fe20000000003 */
[----:B0-----:R-:W-:Y:S01]  /*15630*/  IMAD R147, R142, 0x32, RZ ;  /* 0x000000328e937824 */ /* 0x001fe200078e02ff */
[----:B------:R-:W-:Y:S01]  /*15640*/  IADD3 R2, P5, R143, R10, RZ ;  /* 0x0000000a8f027210 */ /* 0x000fe20007fbe0ff */
[----:B------:R-:W0:Y:S01]  /*15650*/  LDC R153, c[0x0][0x278] ;  /* 0x00009e00ff997b82 */ /* 0x000e220000000800 */
[-C--:B------:R-:W-:Y:S01]  /*15660*/  LEA.HI.X.SX32 R25, R25, R11.reuse, 0x1, P6 ;  /* 0x0000000b19197211 */ /* 0x080fe200030f0eff */
[----:B------:R1:W-:Y:S01]  /*15670*/  STG.E.U16 desc[UR6][R12.64], R3 ;  /* 0x000000030c007986 */ /* 0x0003e2000c101506 */
[----:B------:R-:W-:Y:S01]  /*15680*/  PRMT R20, R15, 0x7632, R20 ;  /* 0x000076320f147816 */ /* 0x000fe20000000014 */
[----:B----4-:R-:W-:Y:S02]  /*15690*/  IMAD R145, R148, 0x36, RZ ;  /* 0x0000003694917824 */ /* 0x010fe400078e02ff */
[----:B---3--:R-:W-:Y:S01]  /*156a0*/  IMAD R9, R16, 0x19, RZ ;  /* 0x0000001910097824 */ /* 0x008fe200078e02ff */
[----:B------:R3:W-:Y:S01]  /*156b0*/  STG.E.U16 desc[UR6][R18.64], R15 ;  /* 0x0000000f12007986 */ /* 0x0007e2000c101506 */
[----:B------:R-:W4:Y:S01]  /*156c0*/  LDC R140, c[0x0][0x278] ;  /* 0x00009e00ff8c7b82 */ /* 0x000f220000000800 */
[----:B-1----:R-:W-:-:S02]  /*156d0*/  LEA.HI.X.SX32 R3, R155, R11, 0x1, P5 ;  /* 0x0000000b9b037211 */ /* 0x002fc400028f0eff */
[-C--:B------:R-:W-:Y:S02]  /*156e0*/  IADD3 R14, P5, R149, R10.reuse, RZ ;  /* 0x0000000a950e7210 */ /* 0x080fe40007fbe0ff */
[-C--:B------:R-:W-:Y:S01]  /*156f0*/  IADD3 R12, P3, R147, R10.reuse, RZ ;  /* 0x0000000a930c7210 */ /* 0x080fe20007f7e0ff */
[----:B---3--:R-:W-:Y:S01]  /*15700*/  IMAD R19, R22, 0x1b, RZ ;  /* 0x0000001b16137824 */ /* 0x008fe200078e02ff */
[----:B------:R-:W-:Y:S01]  /*15710*/  STG.E.U16 desc[UR6][R24.64], R20 ;  /* 0x0000001418007986 */ /* 0x000fe2000c101506 */
[----:B------:R-:W-:Y:S01]  /*15720*/  IADD3 R18, P6, R145, R10, RZ ;  /* 0x0000000a91127210 */ /* 0x000fe20007fde0ff */
[----:B------:R-:W1:Y:S01]  /*15730*/  LDC R16, c[0x0][0x278] ;  /* 0x00009e00ff107b82 */ /* 0x000e620000000800 */
[-C--:B------:R-:W-:Y:S01]  /*15740*/  LEA.HI.X.SX32 R15, R157, R11.reuse, 0x1, P5 ;  /* 0x0000000b9d0f7211 */ /* 0x080fe200028f0eff */
[----:B------:R3:W-:Y:S01]  /*15750*/  STG.E.U16 desc[UR6][R2.64], R32 ;  /* 0x0000002002007986 */ /* 0x0007e2000c101506 */
[-C--:B------:R-:W-:Y:S02]  /*15760*/  LEA.HI.X.SX32 R13, R9, R11.reuse, 0x1, P3 ;  /* 0x0000000b090d7211 */ /* 0x080fe400018f0eff */
[----:B------:R-:W-:-:S03]  /*15770*/  LEA.HI.X.SX32 R19, R19, R11, 0x1, P6 ;  /* 0x0000000b13137211 */ /* 0x000fc600030f0eff */
[----:B------:R-:W5:Y:S01]  /*15780*/  LDC R157, c[0x0][0x278] ;  /* 0x00009e00ff9d7b82 */ /* 0x000f620000000800 */
[----:B------:R-:W-:Y:S02]  /*15790*/  PRMT R9, R33, 0x7632, R9 ;  /* 0x0000763221097816 */ /* 0x000fe40000000009 */
[----:B---3--:R-:W-:-:S05]  /*157a0*/  PRMT R3, R32, 0x7632, R3 ;  /* 0x0000763220037816 */ /* 0x008fca0000000003 */
[----:B------:R-:W3:Y:S01]  /*157b0*/  LDC R24, c[0x0][0x278] ;  /* 0x00009e00ff187b82 */ /* 0x000ee20000000800 */
[----:B------:R-:W-:Y:S04]  /*157c0*/  STG.E.U16 desc[UR6][R12.64], R3 ;  /* 0x000000030c007986 */ /* 0x000fe8000c101506 */
[----:B------:R-:W-:Y:S03]  /*157d0*/  STG.E.U16 desc[UR6][R14.64], R33 ;  /* 0x000000210e007986 */ /* 0x000fe6000c101506 */
[----:B------:R-:W3:Y:S01]  /*157e0*/  LDC R20, c[0x0][0x278] ;  /* 0x00009e00ff147b82 */ /* 0x000ee20000000800 */
[----:B------:R0:W-:Y:S01]  /*157f0*/  STG.E.U16 desc[UR6][R18.64], R9 ;  /* 0x0000000912007986 */ /* 0x0001e2000c101506 */
[----:B--2---:R-:W-:-:S06]  /*15800*/  IMAD R151, R151, 0x38, RZ ;  /* 0x0000003897977824 */ /* 0x004fcc00078e02ff */
[----:B------:R-:W2:Y:S01]  /*15810*/  LDC R25, c[0x0][0x278] ;  /* 0x00009e00ff197b82 */ /* 0x000ea20000000800 */
[----:B0-----:R-:W-:-:S07]  /*15820*/  IMAD R9, R0, 0x1d, RZ ;  /* 0x0000001d00097824 */ /* 0x001fce00078e02ff */
[----:B------:R-:W0:Y:S08]  /*15830*/  LDC R22, c[0x0][0x278] ;  /* 0x00009e00ff167b82 */ /* 0x000e300000000800 */
[----:B------:R-:W2:Y:S01]  /*15840*/  LDC R0, c[0x0][0x278] ;  /* 0x00009e00ff007b82 */ /* 0x000ea20000000800 */
[----:B------:R-:W-:Y:S01]  /*15850*/  IMAD R153, R153, 0x3a, RZ ;  /* 0x0000003a99997824 */ /* 0x000fe200078e02ff */
[----:B------:R-:W-:Y:S01]  /*15860*/  IADD3 R2, P3, R151, R10, RZ ;  /* 0x0000000a97027210 */ /* 0x000fe20007f7e0ff */
[----:B-----5:R-:W-:-:S03]  /*15870*/  IMAD R157, R157, 0x3e, RZ ;  /* 0x0000003e9d9d7824 */ /* 0x020fc600078e02ff */
[-C--:B------:R-:W-:Y:S02]  /*15880*/  IADD3 R12, P5, R153, R10.reuse, RZ ;  /* 0x0000000a990c7210 */ /* 0x080fe40007fbe0ff */
[-C--:B------:R-:W-:Y:S01]  /*15890*/  LEA.HI.X.SX32 R3, R159, R11.reuse, 0x1, P3 ;  /* 0x0000000b9f037211 */ /* 0x080fe200018f0eff */
[----:B----4-:R-:W-:Y:S01]  /*158a0*/  IMAD R155, R140, 0x3c, RZ ;  /* 0x0000003c8c9b7824 */ /* 0x010fe200078e02ff */
[----:B------:R-:W-:Y:S01]  /*158b0*/  LEA.HI.X.SX32 R13, R9, R11, 0x1, P5 ;  /* 0x0000000b090d7211 */ /* 0x000fe200028f0eff */
[----:B-1----:R-:W-:Y:S01]  /*158c0*/  IMAD R9, R16, 0x1f, RZ ;  /* 0x0000001f10097824 */ /* 0x002fe200078e02ff */
[----:B------:R-:W-:Y:S01]  /*158d0*/  PRMT R18, R34, 0x7632, R18 ;  /* 0x0000763222127816 */ /* 0x000fe20000000012 */
[----:B------:R1:W-:Y:S01]  /*158e0*/  STG.E.U16 desc[UR6][R2.64], R34 ;  /* 0x0000002202007986 */ /* 0x0003e2000c101506 */
[----:B---3--:R-:W-:Y:S01]  /*158f0*/  IMAD R159, R24, 0x42, RZ ;  /* 0x00000042189f7824 */ /* 0x008fe200078e02ff */
[----:B------:R-:W-:Y:S01]  /*15900*/  IADD3 R14, P6, R155, R10, RZ ;  /* 0x0000000a9b0e7210 */ /* 0x000fe20007fde0ff */
[----:B------:R-:W3:Y:S01]  /*15910*/  LDC R140, c[0x0][0x278] ;  /* 0x00009e00ff8c7b82 */ /* 0x000ee20000000800 */
[----:B------:R4:W-:Y:S01]  /*15920*/  STG.E.U16 desc[UR6][R12.64], R18 ;  /* 0x000000120c007986 */ /* 0x0009e2000c101506 */
[----:B------:R-:W-:Y:S01]  /*15930*/  IMAD.SHL.U32 R19, R20, 0x20, RZ ;  /* 0x0000002014137824 */ /* 0x000fe200078e00ff */
[----:B------:R-:W-:-:S05]  /*15940*/  PRMT R142, R35, 0x7632, R142 ;  /* 0x00007632238e7816 */ /* 0x000fca000000008e */
[----:B------:R-:W5:Y:S01]  /*15950*/  LDC R33, c[0x0][0x278] ;  /* 0x00009e00ff217b82 */ /* 0x000f620000000800 */
[----:B-1----:R-:W-:-:S04]  /*15960*/  IADD3 R2, P5, R157, R10, RZ ;  /* 0x0000000a9d027210 */ /* 0x002fc80007fbe0ff */
[-C--:B------:R-:W-:Y:S01]  /*15970*/  LEA.HI.X.SX32 R3, R9, R11.reuse, 0x1, P5 ;  /* 0x0000000b09037211 */ /* 0x080fe200028f0eff */
[----:B--2---:R-:W-:Y:S01]  /*15980*/  IMAD R9, R0, 0x21, RZ ;  /* 0x0000002100097824 */ /* 0x004fe200078e02ff */
[-C--:B----4-:R-:W-:Y:S01]  /*15990*/  LEA R12, P3, R25, R10.reuse, 0x6 ;  /* 0x0000000a190c7211 */ /* 0x090fe200078630ff */
[----:B------:R-:W1:Y:S01]  /*159a0*/  LDC R32, c[0x0][0x278] ;  /* 0x00009e00ff207b82 */ /* 0x000e620000000800 */
[-C--:B------:R-:W-:Y:S02]  /*159b0*/  IADD3 R18, P5, R159, R10.reuse, RZ ;  /* 0x0000000a9f127210 */ /* 0x080fe40007fbe0ff */
[-C--:B------:R-:W-:Y:S02]  /*159c0*/  LEA.HI.X.SX32 R15, R161, R11.reuse, 0x1, P6 ;  /* 0x0000000ba10f7211 */ /* 0x080fe400030f0eff */
[-C--:B------:R-:W-:Y:S02]  /*159d0*/  LEA.HI.X.SX32 R13, R19, R11.reuse, 0x1, P3 ;  /* 0x0000000b130d7211 */ /* 0x080fe400018f0eff */
[----:B------:R-:W-:Y:S01]  /*159e0*/  LEA.HI.X.SX32 R19, R9, R11, 0x1, P5 ;  /* 0x0000000b09137211 */ /* 0x000fe200028f0eff */
[----:B------:R-:W2:Y:S01]  /*159f0*/  LDC R16, c[0x0][0x278] ;  /* 0x00009e00ff107b82 */ /* 0x000ea20000000800 */
[----:B------:R-:W-:Y:S01]  /*15a00*/  PRMT R0, R100, 0x7632, R0 ;  /* 0x0000763264007816 */ /* 0x000fe20000000000 */
[----:B------:R4:W-:Y:S04]  /*15a10*/  STG.E.U16 desc[UR6][R14.64], R35 ;  /* 0x000000230e007986 */ /* 0x0009e8000c101506 */
[----:B------:R3:W-:Y:S02]  /*15a20*/  STG.E.U16 desc[UR6][R2.64], R142 ;  /* 0x0000008e02007986 */ /* 0x0007e4000c101506 */
[----:B------:R-:W2:Y:S02]  /*15a30*/  LDC R20, c[0x0][0x278] ;  /* 0x00009e00ff147b82 */ /* 0x000ea40000000800 */
[----:B------:R-:W-:Y:S04]  /*15a40*/  STG.E.U16 desc[UR6][R12.64], R100 ;  /* 0x000000640c007986 */ /* 0x000fe8000c101506 */
[----:B------:R0:W-:Y:S02]  /*15a50*/  STG.E.U16 desc[UR6][R18.64], R0 ;  /* 0x0000000012007986 */ /* 0x0001e4000c101506 */
[----:B----4-:R-:W4:Y:S01]  /*15a60*/  LDC R14, c[0x0][0x278] ;  /* 0x00009e00ff0e7b82 */ /* 0x010f220000000800 */
[----:B------:R-:W-:Y:S01]  /*15a70*/  IADD3 R24, P6, R165, R10, RZ ;  /* 0x0000000aa5187210 */ /* 0x000fe20007fde0ff */
[----:B---3--:R-:W-:-:S06]  /*15a80*/  IMAD R3, R140, 0x4a, RZ ;  /* 0x0000004a8c037824 */ /* 0x008fcc00078e02ff */
[----:B------:R-:W3:Y:S08]  /*15a90*/  LDC R34, c[0x0][0x278] ;  /* 0x00009e00ff227b82 */ /* 0x000ef00000000800 */
[----:B0-----:R-:W0:Y:S01]  /*15aa0*/  LDC R0, c[0x0][0x278] ;  /* 0x00009e00ff007b82 */ /* 0x001e220000000800 */
[----:B------:R-:W-:Y:S01]  /*15ab0*/  LEA.HI.X.SX32 R25, R163, R11, 0x1, P6 ;  /* 0x0000000ba3197211 */ /* 0x000fe200030f0eff */
[----:B-----5:R-:W-:-:S06]  /*15ac0*/  IMAD R15, R33, 0x48, RZ ;  /* 0x00000048210f7824 */ /* 0x020fcc00078e02ff */
[----:B------:R-:W5:Y:S01]  /*15ad0*/  LDC R35, c[0x0][0x278] ;  /* 0x00009e00ff237b82 */ /* 0x000f620000000800 */
[----:B------:R-:W-:Y:S01]  /*15ae0*/  IMAD R9, R22, 0x23, RZ ;  /* 0x0000002316097824 */ /* 0x000fe200078e02ff */
[-C--:B------:R-:W-:Y:S01]  /*15af0*/  IADD3 R12, P3, R171, R10.reuse, RZ ;  /* 0x0000000aab0c7210 */ /* 0x080fe20007f7e0ff */
[----:B-1----:R-:W-:Y:S01]  /*15b00*/  IMAD R19, R32, 0x25, RZ ;  /* 0x0000002520137824 */ /* 0x002fe200078e02ff */
[----:B------:R-:W-:Y:S01]  /*15b10*/  IADD3 R32, P6, R3, R10, RZ ;  /* 0x0000000a03207210 */ /* 0x000fe20007fde0ff */
[----:B------:R1:W-:Y:S03]  /*15b20*/  STG.E.U16 desc[UR6][R24.64], R101 ;  /* 0x0000006518007986 */ /* 0x0003e6000c101506 */
[----:B------:R-:W5:Y:S01]  /*15b30*/  LDC R18, c[0x0][0x278] ;  /* 0x00009e00ff127b82 */ /* 0x000f620000000800 */
[-C--:B------:R-:W-:Y:S02]  /*15b40*/  LEA.HI.X.SX32 R13, R9, R11.reuse, 0x1, P3 ;  /* 0x0000000b090d7211 */ /* 0x080fe400018f0eff */
[----:B------:R-:W-:Y:S01]  /*15b50*/  LEA.HI.X.SX32 R33, R19, R11, 0x1, P6 ;  /* 0x0000000b13217211 */ /* 0x000fe200030f0eff */
[----:B----4-:R-:W-:-:S04]  /*15b60*/  IMAD R19, R14, 0x4c, RZ ;  /* 0x0000004c0e137824 */ /* 0x010fc800078e02ff */
[----:B------:R-:W4:Y:S01]  /*15b70*/  LDC R22, c[0x0][0x278] ;  /* 0x00009e00ff167b82 */ /* 0x000f220000000800 */
[-C--:B-1----:R-:W-:Y:S02]  /*15b80*/  IADD3 R24, P5, R15, R10.reuse, RZ ;  /* 0x0000000a0f187210 */ /* 0x082fe40007fbe0ff */
[----:B------:R-:W-:Y:S02]  /*15b90*/  PRMT R101, R101, 0x7632, R101 ;  /* 0x0000763265657816 */ /* 0x000fe40000000065 */
[-C--:B------:R-:W-:Y:S02]  /*15ba0*/  LEA.HI.X.SX32 R25, R5, R11.reuse, 0x1, P5 ;  /* 0x0000000b05197211 */ /* 0x080fe400028f0eff */
[----:B------:R-:W-:Y:S01]  /*15bb0*/  PRMT R5, R102, 0x7632, R5 ;  /* 0x0000763266057816 */ /* 0x000fe20000000005 */
[----:B------:R0:W-:Y:S01]  /*15bc0*/  STG.E.U16 desc[UR6][R12.64], R101 ;  /* 0x000000650c007986 */ /* 0x0001e2000c101506 */
[----:B--2---:R-:W-:Y:S01]  /*15bd0*/  IMAD R9, R16, 0x4e, RZ ;  /* 0x0000004e10097824 */ /* 0x004fe200078e02ff */
[----:B------:R-:W1:Y:S01]  /*15be0*/  LDC R14, c[0x0][0x278] ;  /* 0x00009e00ff0e7b82 */ /* 0x000e620000000800 */
[----:B------:R-:W-:Y:S01]  /*15bf0*/  IADD3 R16, P5, R19, R10, RZ ;  /* 0x0000000a13107210 */ /* 0x000fe20007fbe0ff */
[----:B------:R-:W-:Y:S04]  /*15c00*/  STG.E.U16 desc[UR6][R24.64], R102 ;  /* 0x0000006618007986 */ /* 0x000fe8000c101506 */
[----:B------:R3:W-:Y:S02]  /*15c10*/  STG.E.U16 desc[UR6][R32.64], R5 ;  /* 0x0000000520007986 */ /* 0x0007e4000c101506 */
[----:B------:R-:W2:Y:S01]  /*15c20*/  LDC R100, c[0x0][0x278] ;  /* 0x00009e00ff647b82 */ /* 0x000ea20000000800 */
[----:B0-----:R-:W-:Y:S01]  /*15c30*/  IMAD R101, R0, 0x29, RZ ;  /* 0x0000002900657824 */ /* 0x001fe200078e02ff */
[----:B------:R-:W-:Y:S01]  /*15c40*/  LEA.HI.X.SX32 R17, R17, R11, 0x1, P5 ;  /* 0x0000000b11117211 */ /* 0x000fe200028f0eff */
[----:B------:R-:W-:-:S05]  /*15c50*/  IMAD R13, R20, 0x50, RZ ;  /* 0x00000050140d7824 */ /* 0x000fca00078e02ff */
[----:B------:R-:W0:Y:S01]  /*15c60*/  LDC R0, c[0x0][0x278] ;  /* 0x00009e00ff007b82 */ /* 0x000e220000000800 */
[----:B---3--:R-:W-:Y:S01]  /*15c70*/  IMAD R5, R34, 0x52, RZ ;  /* 0x0000005222057824 */ /* 0x008fe200078e02ff */
[----:B------:R-:W-:Y:S01]  /*15c80*/  IADD3 R24, P3, R9, R10, RZ ;  /* 0x0000000a09187210 */ /* 0x000fe20007f7e0ff */
[----:B-----5:R-:W-:-:S05]  /*15c90*/  IMAD R35, R35, 0x27, RZ ;  /* 0x0000002723237824 */ /* 0x020fca00078e02ff */
[----:B------:R-:W3:Y:S01]  /*15ca0*/  LDC R2, c[0x0][0x278] ;  /* 0x00009e00ff027b82 */ /* 0x000ee20000000800 */
[-C--:B------:R-:W-:Y:S01]  /*15cb0*/  IADD3 R32, P5, R13, R10.reuse, RZ ;  /* 0x0000000a0d207210 */ /* 0x080fe20007fbe0ff */
[----:B------:R5:W-:Y:S01]  /*15cc0*/  STG.E.U16 desc[UR6][R16.64], R103 ;  /* 0x0000006710007986 */ /* 0x000be2000c101506 */
[----:B------:R-:W-:-:S05]  /*15cd0*/  IADD3 R34, P6, R5, R10, RZ ;  /* 0x0000000a05227210 */ /* 0x000fca0007fde0ff */
[----:B------:R-:W2:Y:S01]  /*15ce0*/  LDC R140, c[0x0][0x278] ;  /* 0x00009e00ff8c7b82 */ /* 0x000ea20000000800 */
[-C--:B------:R-:W-:Y:S02]  /*15cf0*/  LEA.HI.X.SX32 R25, R35, R11.reuse, 0x1, P3 ;  /* 0x0000000b23197211 */ /* 0x080fe400018f0eff */
[----:B------:R-:W-:Y:S02]  /*15d00*/  PRMT R20, R103, 0x7632, R20 ;  /* 0x0000763267147816 */ /* 0x000fe40000000014 */
[----:B------:R-:W-:-:S03]  /*15d10*/  LEA.HI.X.SX32 R33, R23, R11, 0x1, P5 ;  /* 0x0000000b17217211 */ /* 0x000fc600028f0eff */
[----:B-----5:R-:W5:Y:S01]  /*15d20*/  LDC R16, c[0x0][0x278] ;  /* 0x00009e00ff107b82 */ /* 0x020f620000000800 */
[----:B------:R-:W-:Y:S01]  /*15d30*/  LEA.HI.X.SX32 R35, R101, R11, 0x1, P6 ;  /* 0x0000000b65237211 */ /* 0x000fe200030f0eff */
[----:B------:R-:W-:Y:S01]  /*15d40*/  IMAD R101, R18, 0x54, RZ ;  /* 0x0000005412657824 */ /* 0x000fe200078e02ff */
[----:B------:R-:W-:Y:S05]  /*15d50*/  STG.E.U16 desc[UR6][R24.64], R20 ;  /* 0x0000001418007986 */ /* 0x000fea000c101506 */
[----:B------:R-:W5:Y:S01]  /*15d60*/  LDC R142, c[0x0][0x278] ;  /* 0x00009e00ff8e7b82 */ /* 0x000f620000000800 */
[----:B------:R1:W-:Y:S01]  /*15d70*/  STG.E.U16 desc[UR6][R32.64], R104 ;  /* 0x0000006820007986 */ /* 0x0003e2000c101506 */
[----:B------:R-:W-:-:S06]  /*15d80*/  PRMT R17, R104, 0x7632, R17 ;  /* 0x0000763268117816 */ /* 0x000fcc0000000011 */
[----:B------:R-:W5:Y:S01]  /*15d90*/  LDC R163, c[0x0][0x278] ;  /* 0x00009e00ffa37b82 */ /* 0x000f620000000800 */
[----:B----4-:R-:W-:Y:S01]  /*15da0*/  IMAD R23, R22, 0x56, RZ ;  /* 0x0000005616177824 */ /* 0x010fe200078e02ff */
[----:B-1----:R-:W-:-:S06]  /*15db0*/  IADD3 R32, P5, R101, R10, RZ ;  /* 0x0000000a65207210 */ /* 0x002fcc0007fbe0ff */
[----:B------:R-:W1:Y:S01]  /*15dc0*/  LDC R18, c[0x0][0x278] ;  /* 0x00009e00ff127b82 */ /* 0x000e620000000800 */
[----:B------:R-:W-:Y:S01]  /*15dd0*/  LEA.HI.X.SX32 R33, R27, R11, 0x1, P5 ;  /* 0x0000000b1b217211 */ /* 0x000fe200028f0eff */
[----:B------:R2:W-:Y:S01]  /*15de0*/  STG.E.U16 desc[UR6][R34.64], R17 ;  /* 0x0000001122007986 */ /* 0x0005e2000c101506 */
[----:B0-----:R-:W-:Y:S02]  /*15df0*/  IMAD R27, R0, 0x2d, RZ ;  /* 0x0000002d001b7824 */ /* 0x001fe400078e02ff */
[----:B------:R-:W-:-:S03]  /*15e00*/  IMAD R25, R14, 0x58, RZ ;  /* 0x000000580e197824 */ /* 0x000fc600078e02ff */
[----:B------:R-:W0:Y:S01]  /*15e10*/  LDC R12, c[0x0][0x278] ;  /* 0x00009e00ff0c7b82 */ /* 0x000e220000000800 */
[----:B---3--:R-:W-:Y:S01]  /*15e20*/  IMAD R103, R2, 0x2b, RZ ;  /* 0x0000002b02677824 */ /* 0x008fe200078e02ff */
[----:B------:R-:W-:Y:S01]  /*15e30*/  IADD3 R102, P3, R23, R10, RZ ;  /* 0x0000000a17667210 */ /* 0x000fe20007f7e0ff */
[----:B--2---:R-:W-:-:S05]  /*15e40*/  IMAD R17, R100, 0x5a, RZ ;  /* 0x0000005a64117824 */ /* 0x004fca00078e02ff */
[----:B------:R-:W2:Y:S01]  /*15e50*/  LDC R22, c[0x0][0x278] ;  /* 0x00009e00ff167b82 */ /* 0x000ea20000000800 */
[-C--:B------:R-:W-:Y:S02]  /*15e60*/  IADD3 R20, P5, R25, R10.reuse, RZ ;  /* 0x0000000a19147210 */ /* 0x080fe40007fbe0ff */
[----:B------:R-:W-:-:S05]  /*15e70*/  IADD3 R160, P6, R17, R10, RZ ;  /* 0x0000000a11a07210 */ /* 0x000fca0007fde0ff */
[----:B------:R-:W3:Y:S01]  /*15e80*/  LDC R0, c[0x0][0x278] ;  /* 0x00009e00ff007b82 */ /* 0x000ee20000000800 */
[----:B------:R-:W-:-:S07]  /*15e90*/  IMAD R35, R140, 0x5c, RZ ;  /* 0x0000005c8c237824 */ /* 0x000fce00078e02ff */
[----:B------:R-:W4:Y:S01]  /*15ea0*/  LDC R14, c[0x0][0x278] ;  /* 0x00009e00ff0e7b82 */ /* 0x000f220000000800 */
[-C--:B------:R-:W-:Y:S02]  /*15eb0*/  LEA.HI.X.SX32 R103, R103, R11.reuse, 0x1, P3 ;  /* 0x0000000b67677211 */ /* 0x080fe400018f0eff */
[----:B------:R-:W-:Y:S01]  /*15ec0*/  PRMT R2, R105, 0x7632, R2 ;  /* 0x0000763269027816 */ /* 0x000fe20000000002 */
[----:B------:R1:W-:Y:S01]  /*15ed0*/  STG.E.U16 desc[UR6][R32.64], R105 ;  /* 0x0000006920007986 */ /* 0x0003e2000c101506 */
[----:B------:R-:W-:-:S03]  /*15ee0*/  LEA.HI.X.SX32 R21, R21, R11, 0x1, P5 ;  /* 0x0000000b15157211 */ /* 0x000fc600028f0eff */
[----:B------:R-:W3:Y:S01]  /*15ef0*/  LDC R24, c[0x0][0x278] ;  /* 0x00009e00ff187b82 */ /* 0x000ee20000000800 */
[-C--:B------:R-:W-:Y:S01]  /*15f00*/  LEA.HI.X.SX32 R161, R27, R11.reuse, 0x1, P6 ;  /* 0x0000000b1ba17211 */ /* 0x080fe200030f0eff */
[----:B-----5:R-:W-:Y:S01]  /*15f10*/  IMAD R27, R16, 0x60, RZ ;  /* 0x00000060101b7824 */ /* 0x020fe200078e02ff */
[----:B------:R-:W-:Y:S01]  /*15f20*/  PRMT R34, R106, 0x7632, R34 ;  /* 0x000076326a227816 */ /* 0x000fe20000000022 */
[----:B------:R5:W-:Y:S01]  /*15f30*/  STG.E.U16 desc[UR6][R102.64], R2 ;  /* 0x0000000266007986 */ /* 0x000be2000c101506 */
[----:B------:R-:W-:Y:S01]  /*15f40*/  IADD3 R104, P5, R35, R10, RZ ;  /* 0x0000000a23687210 */ /* 0x000fe20007fbe0ff */
[----:B-1----:R-:W-:Y:S02]  /*15f50*/  IMAD R33, R142, 0x5e, RZ ;  /* 0x0000005e8e217824 */ /* 0x002fe400078e02ff */
[----:B------:R-:W1:Y:S01]  /*15f60*/  LDC R16, c[0x0][0x278] ;  /* 0x00009e00ff107b82 */ /* 0x000e620000000800 */
[----:B------:R0:W-:Y:S01]  /*15f70*/  STG.E.U16 desc[UR6][R20.64], R106 ;  /* 0x0000006a14007986 */ /* 0x0001e2000c101506 */
[----:B------:R-:W-:Y:S01]  /*15f80*/  IMAD R163, R163, 0x2f, RZ ;  /* 0x0000002fa3a37824 */ /* 0x000fe200078e02ff */
[----:B------:R-:W-:-:S02]  /*15f90*/  LEA.HI.X.SX32 R105, R141, R11, 0x1, P5 ;  /* 0x0000000b8d697211 */ /* 0x000fc400028f0eff */
[----:B------:R2:W-:Y:S01]  /*15fa0*/  STG.E.U16 desc[UR6][R160.64], R34 ;  /* 0x00000022a0007986 */ /* 0x0005e2000c101506 */
[----:B------:R-:W-:Y:S02]  /*15fb0*/  IADD3 R162, P5, R27, R10, RZ ;  /* 0x0000000a1ba27210 */ /* 0x000fe40007fbe0ff */
[----:B-----5:R-:W5:Y:S01]  /*15fc0*/  LDC R2, c[0x0][0x278] ;  /* 0x00009e00ff027b82 */ /* 0x020f620000000800 */
[----:B0-----:R-:W-:-:S07]  /*15fd0*/  IMAD R21, R18, 0x62, RZ ;  /* 0x0000006212157824 */ /* 0x001fce00078e02ff */
[----:B------:R-:W0:Y:S01]  /*15fe0*/  LDC R18, c[0x0][0x278] ;  /* 0x00009e00ff127b82 */ /* 0x000e220000000800 */
[----:B--2---:R-:W-:Y:S01]  /*15ff0*/  IADD3 R160, P3, R33, R10, RZ ;  /* 0x0000000a21a07210 */ /* 0x004fe20007f7e0ff */
[----:B------:R-:W-:-:S03]  /*16000*/  IMAD R103, R12, 0x31, RZ ;  /* 0x000000310c677824 */ /* 0x000fc600078e02ff */
[-C--:B------:R-:W-:Y:S02]  /*16010*/  LEA.HI.X.SX32 R161, R163, R11.reuse, 0x1, P3 ;  /* 0x0000000ba3a17211 */ /* 0x080fe400018f0eff */
[----:B------:R-:W-:Y:S01]  /*16020*/  LEA.HI.X.SX32 R163, R143, R11, 0x1, P5 ;  /* 0x0000000b8fa37211 */ /* 0x000fe200028f0eff */
[----:B------:R-:W2:Y:S01]  /*16030*/  LDC R20, c[0x0][0x278] ;  /* 0x00009e00ff147b82 */ /* 0x000ea20000000800 */
[----:B------:R-:W-:Y:S01]  /*16040*/  IMAD R143, R22, 0x66, RZ ;  /* 0x00000066168f7824 */ /* 0x000fe200078e02ff */
[----:B------:R-:W-:Y:S01]  /*16050*/  IADD3 R166, P6, R21, R10, RZ ;  /* 0x0000000a15a67210 */ /* 0x000fe20007fde0ff */
[----:B------:R3:W-:Y:S01]  /*16060*/  STG.E.U16 desc[UR6][R104.64], R107 ;  /* 0x0000006b68007986 */ /* 0x0007e2000c101506 */
[----:B------:R-:W-:Y:S01]  /*16070*/  PRMT R12, R107, 0x7632, R12 ;  /* 0x000076326b0c7816 */ /* 0x000fe2000000000c */
[----:B----4-:R-:W-:-:S03]  /*16080*/  IMAD R141, R14, 0x64, RZ ;  /* 0x000000640e8d7824 */ /* 0x010fc600078e02ff */
[----:B------:R-:W4:Y:S01]  /*16090*/  LDC R22, c[0x0][0x278] ;  /* 0x00009e00ff167b82 */ /* 0x000f220000000800 */
[-C--:B------:R-:W-:Y:S02]  /*160a0*/  LEA.HI.X.SX32 R167, R103, R11.reuse, 0x1, P6 ;  /* 0x0000000b67a77211 */ /* 0x080fe400030f0eff */
[----:B------:R-:W-:Y:S01]  /*160b0*/  PRMT R32, R108, 0x7632, R32 ;  /* 0x000076326c207816 */ /* 0x000fe20000000020 */
[----:B---3--:R-:W-:Y:S01]  /*160c0*/  IMAD R107, R0, 0x33, RZ ;  /* 0x00000033006b7824 */ /* 0x008fe200078e02ff */
[----:B------:R3:W-:Y:S03]  /*160d0*/  STG.E.U16 desc[UR6][R160.64], R12 ;  /* 0x0000000ca0007986 */ /* 0x0007e6000c101506 */
[----:B------:R-:W4:Y:S01]  /*160e0*/  LDC R0, c[0x0][0x278] ;  /* 0x00009e00ff007b82 */ /* 0x000f220000000800 */
[----:B------:R-:W-:Y:S01]  /*160f0*/  IMAD R103, R24, 0x68, RZ ;  /* 0x0000006818677824 */ /* 0x000fe200078e02ff */
[-C--:B------:R-:W-:Y:S01]  /*16100*/  IADD3 R104, P3, R141, R10.reuse, RZ ;  /* 0x0000000a8d687210 */ /* 0x080fe20007f7e0ff */
[----:B------:R-:W-:Y:S04]  /*16110*/  STG.E.U16 desc[UR6][R162.64], R108 ;  /* 0x0000006ca2007986 */ /* 0x000fe8000c101506 */
[----:B------:R5:W-:Y:S01]  /*16120*/  STG.E.U16 desc[UR6][R166.64], R32 ;  /* 0x00000020a6007986 */ /* 0x000be2000c101506 */
[----:B------:R-:W4:Y:S01]  /*16130*/  LDC R24, c[0x0][0x278] ;  /* 0x00009e00ff187b82 */ /* 0x000f220000000800 */
[----:B------:R-:W-:Y:S01]  /*16140*/  LEA.HI.X.SX32 R105, R147, R11, 0x1, P3 ;  /* 0x0000000b93697211 */ /* 0x000fe200018f0eff */
[----:B-1----:R-:W-:Y:S01]  /*16150*/  IMAD R147, R16, 0x6a, RZ ;  /* 0x0000006a10937824 */ /* 0x002fe200078e02ff */
[----:B------:R-:W-:-:S05]  /*16160*/  IADD3 R106, P5, R143, R10, RZ ;  /* 0x0000000a8f6a7210 */ /* 0x000fca0007fbe0ff */
[----:B---3--:R-:W1:Y:S01]  /*16170*/  LDC R12, c[0x0][0x278] ;  /* 0x00009e00ff0c7b82 */ /* 0x008e620000000800 */
[----:B------:R-:W-:-:S07]  /*16180*/  IADD3 R148, P6, R103, R10, RZ ;  /* 0x0000000a67947210 */ /* 0x000fce0007fde0ff */
[----:B-----5:R-:W3:Y:S01]  /*16190*/  LDC R32, c[0x0][0x278] ;  /* 0x00009e00ff207b82 */ /* 0x020ee20000000800 */
[----:B------:R-:W-:Y:S01]  /*161a0*/  LEA.HI.X.SX32 R107, R107, R11, 0x1, P5 ;  /* 0x0000000b6b6b7211 */ /* 0x000fe200028f0eff */
[----:B------:R0:W-:Y:S01]  /*161b0*/  STG.E.U16 desc[UR6][R104.64], R109 ;  /* 0x0000006d68007986 */ /* 0x0001e2000c101506 */
[----:B------:R-:W-:-:S05]  /*161c0*/  PRMT R100, R109, 0x7632, R100 ;  /* 0x000076326d647816 */ /* 0x000fca0000000064 */
[----:B------:R-:W5:Y:S01]  /*161d0*/  LDC R16, c[0x0][0x278] ;  /* 0x00009e00ff107b82 */ /* 0x000f620000000800 */
[----:B------:R-:W-:Y:S01]  /*161e0*/  LEA.HI.X.SX32 R149, R149, R11, 0x1, P6 ;  /* 0x0000000b95957211 */ /* 0x000fe200030f0eff */
[----:B------:R-:W-:Y:S01]  /*161f0*/  IMAD R161, R2, 0x35, RZ ;  /* 0x0000003502a17824 */ /* 0x000fe200078e02ff */
[----:B------:R-:W-:Y:S01]  /*16200*/  IADD3 R160, P5, R147, R10, RZ ;  /* 0x0000000a93a07210 */ /* 0x000fe20007fbe0ff */
[----:B0-----:R-:W-:-:S04]  /*16210*/  IMAD R109, R18, 0x6c, RZ ;  /* 0x0000006c126d7824 */ /* 0x001fc800078e02ff */
[----:B------:R-:W0:Y:S01]  /*16220*/  LDC R14, c[0x0][0x278] ;  /* 0x00009e00ff0e7b82 */ /* 0x000e220000000800 */
[----:B--2---:R-:W-:Y:S01]  /*16230*/  IMAD R105, R20, 0x6e, RZ ;  /* 0x0000006e14697824 */ /* 0x004fe200078e02ff */
[----:B------:R4:W-:Y:S06]  /*16240*/  STG.E.U16 desc[UR6][R106.64], R100 ;  /* 0x000000646a007986 */ /* 0x0009ec000c101506 */
[----:B------:R-:W2:Y:S01]  /*16250*/  LDC R34, c[0x0][0x278] ;  /* 0x00009e00ff227b82 */ /* 0x000ea20000000800 */
[----:B------:R1:W-:Y:S01]  /*16260*/  STG.E.U16 desc[UR6][R148.64], R110 ;  /* 0x0000006e94007986 */ /* 0x0003e2000c101506 */
[----:B------:R-:W-:-:S06]  /*16270*/  LEA.HI.X.SX32 R161, R161, R11, 0x1, P5 ;  /* 0x0000000ba1a17211 */ /* 0x000fcc00028f0eff */
[----:B------:R-:W0:Y:S01]  /*16280*/  LDC R18, c[0x0][0x278] ;  /* 0x00009e00ff127b82 */ /* 0x000e220000000800 */
[----:B----4-:R-:W-:Y:S01]  /*16290*/  IMAD R107, R22, 0x70, RZ ;  /* 0x00000070166b7824 */ /* 0x010fe200078e02ff */
[-C--:B------:R-:W-:Y:S02]  /*162a0*/  IADD3 R144, P3, R109, R10.reuse, RZ ;  /* 0x0000000a6d907210 */ /* 0x080fe40007f7e0ff */
[-C--:B------:R-:W-:Y:S01]  /*162b0*/  IADD3 R162, P5, R105, R10.reuse, RZ ;  /* 0x0000000a69a27210 */ /* 0x080fe20007fbe0ff */
[----:B-1----:R-:W-:Y:S01]  /*162c0*/  IMAD R149, R0, 0x37, RZ ;  /* 0x0000003700957824 */ /* 0x002fe200078e02ff */
[----:B------:R-:W-:Y:S02]  /*162d0*/  IADD3 R166, P6, R107, R10, RZ ;  /* 0x0000000a6ba67210 */ /* 0x000fe40007fde0ff */
[----:B------:R-:W-:Y:S01]  /*162e0*/  PRMT R102, R110, 0x7632, R102 ;  /* 0x000076326e667816 */ /* 0x000fe20000000066 */
[----:B------:R-:W1:Y:S01]  /*162f0*/  LDC R20, c[0x0][0x278] ;  /* 0x00009e00ff147b82 */ /* 0x000e620000000800 */
[----:B------:R-:W-:-:S02]  /*16300*/  LEA.HI.X.SX32 R145, R145, R11, 0x1, P3 ;  /* 0x0000000b91917211 */ /* 0x000fc400018f0eff */
[-C--:B------:R-:W-:Y:S01]  /*16310*/  LEA.HI.X.SX32 R163, R149, R11.reuse, 0x1, P5 ;  /* 0x0000000b95a37211 */ /* 0x080fe200028f0eff */
[----:B------:R-:W-:Y:S01]  /*16320*/  IMAD R149, R24, 0x72, RZ ;  /* 0x0000007218957824 */ /* 0x000fe200078e02ff */
[----:B------:R-:W-:Y:S02]  /*16330*/  PRMT R2, R111, 0x7632, R2 ;  /* 0x000076326f027816 */ /* 0x000fe40000000002 */
[-C--:B------:R-:W-:Y:S01]  /*16340*/  LEA.HI.X.SX32 R167, R151, R11.reuse, 0x1, P6 ;  /* 0x0000000b97a77211 */ /* 0x080fe200030f0eff */
[----:B------:R-:W4:Y:S01]  /*16350*/  LDC R0, c[0x0][0x278] ;  /* 0x00009e00ff007b82 */ /* 0x000f220000000800 */
[----:B---3--:R-:W-:Y:S01]  /*16360*/  IMAD R151, R32, 0x74, RZ ;  /* 0x0000007420977824 */ /* 0x008fe200078e02ff */
[----:B------:R3:W-:Y:S04]  /*16370*/  STG.E.U16 desc[UR6][R160.64], R102 ;  /* 0x00000066a0007986 */ /* 0x0007e8000c101506 */
[----:B------:R5:W-:Y:S01]  /*16380*/  STG.E.U16 desc[UR6][R144.64], R111 ;  /* 0x0000006f90007986 */ /* 0x000be2000c101506 */
[----:B------:R-:W-:Y:S01]  /*16390*/  PRMT R22, R112, 0x7632, R22 ;  /* 0x0000763270167816 */ /* 0x000fe20000000016 */
[----:B------:R-:W-:Y:S01]  /*163a0*/  UIMAD UR8, UR10, UR8, URZ ;  /* 0x000000080a0872a4 */ /* 0x000fe2000f8e023f */
[----:B------:R-:W4:Y:S01]  /*163b0*/  LDC R24, c[0x0][0x278] ;  /* 0x00009e00ff187b82 */ /* 0x000f220000000800 */
[----:B------:R2:W-:Y:S01]  /*163c0*/  STG.E.U16 desc[UR6][R162.64], R2 ;  /* 0x00000002a2007986 */ /* 0x0005e2000c101506 */
[----:B---3--:R-:W-:Y:S01]  /*163d0*/  IMAD R161, R12, 0x39, RZ ;  /* 0x000000390ca17824 */ /* 0x008fe200078e02ff */
[-C--:B------:R-:W-:Y:S01]  /*163e0*/  IADD3 R160, P5, R149, R10.reuse, RZ ;  /* 0x0000000a95a07210 */ /* 0x080fe20007fbe0ff */
[----:B-----5:R-:W-:Y:S01]  /*163f0*/  IMAD R145, R16, 0x76, RZ ;  /* 0x0000007610917824 */ /* 0x020fe200078e02ff */
[----:B------:R3:W-:Y:S03]  /*16400*/  STG.E.U16 desc[UR6][R166.64], R112 ;  /* 0x00000070a6007986 */ /* 0x0007e6000c101506 */
[----:B------:R-:W5:Y:S01]  /*16410*/  LDC R16, c[0x0][0x278] ;  /* 0x00009e00ff107b82 */ /* 0x000f620000000800 */
[----:B--2---:R-:W-:Y:S01]  /*16420*/  IADD3 R162, P3, R151, R10, RZ ;  /* 0x0000000a97a27210 */ /* 0x004fe20007f7e0ff */
[----:B------:R-:W-:Y:S01]  /*16430*/  IMAD R111, R34, 0x78, RZ ;  /* 0x00000078226f7824 */ /* 0x000fe200078e02ff */
[----:B------:R-:W-:-:S02]  /*16440*/  LEA.HI.X.SX32 R161, R161, R11, 0x1, P5 ;  /* 0x0000000ba1a17211 */ /* 0x000fc400028f0eff */
[----:B------:R-:W-:Y:S01]  /*16450*/  LEA.HI.X.SX32 R163, R153, R11, 0x1, P3 ;  /* 0x0000000b99a37211 */ /* 0x000fe200018f0eff */
[----:B0-----:R-:W-:Y:S02]  /*16460*/  IMAD R153, R18, 0x7a, RZ ;  /* 0x0000007a12997824 */ /* 0x001fe400078e02ff */
[----:B------:R-:W0:Y:S01]  /*16470*/  LDC R2, c[0x0][0x278] ;  /* 0x00009e00ff027b82 */ /* 0x000e220000000800 */
[----:B---3--:R-:W-:Y:S01]  /*16480*/  IMAD R167, R14, 0x3b, RZ ;  /* 0x0000003b0ea77824 */ /* 0x008fe200078e02ff */
[----:B------:R-:W-:Y:S02]  /*16490*/  IADD3 R166, P5, R145, R10, RZ ;  /* 0x0000000a91a67210 */ /* 0x000fe40007fbe0ff */
[----:B------:R-:W-:-:S04]  /*164a0*/  PRMT R14, R113, 0x7632, R14 ;  /* 0x00007632710e7816 */ /* 0x000fc8000000000e */
[----:B------:R-:W2:Y:S01]  /*164b0*/  LDC R18, c[0x0][0x278] ;  /* 0x00009e00ff127b82 */ /* 0x000ea20000000800 */
[-C--:B------:R-:W-:Y:S02]  /*164c0*/  LEA.HI.X.SX32 R167, R167, R11.reuse, 0x1, P5 ;  /* 0x0000000ba7a77211 */ /* 0x080fe400028f0eff */
[----:B------:R-:W-:Y:S01]  /*164d0*/  IADD3 R154, P6, R111, R10, RZ ;  /* 0x0000000a6f9a7210 */ /* 0x000fe20007fde0ff */
[----:B------:R3:W-:Y:S04]  /*164e0*/  STG.E.U16 desc[UR6][R160.64], R22 ;  /* 0x00000016a0007986 */ /* 0x0007e8000c101506 */
[----:B------:R-:W2:Y:S01]  /*164f0*/  LDC R12, c[0x0][0x278] ;  /* 0x00009e00ff0c7b82 */ /* 0x000ea20000000800 */
[----:B------:R1:W-:Y:S01]  /*16500*/  STG.E.U16 desc[UR6][R162.64], R113 ;  /* 0x00000071a2007986 */ /* 0x0003e2000c101506 */
[----:B------:R-:W-:-:S03]  /*16510*/  LEA.HI.X.SX32 R155, R155, R11, 0x1, P6 ;  /* 0x0000000b9b9b7211 */ /* 0x000fc600030f0eff */
[----:B------:R4:W-:Y:S03]  /*16520*/  STG.E.U16 desc[UR6][R166.64], R14 ;  /* 0x0000000ea6007986 */ /* 0x0009e6000c101506 */
[----:B---3--:R-:W3:Y:S01]  /*16530*/  LDC R22, c[0x0][0x278] ;  /* 0x00009e00ff167b82 */ /* 0x008ee20000000800 */
[----:B------:R5:W-:Y:S01]  /*16540*/  STG.E.U16 desc[UR6][R154.64], R114 ;  /* 0x000000729a007986 */ /* 0x000be2000c101506 */
[----:B-1----:R-:W-:-:S06]  /*16550*/  IMAD R113, R20, 0x7c, RZ ;  /* 0x0000007c14717824 */ /* 0x002fcc00078e02ff */
[----:B------:R-:W1:Y:S01]  /*16560*/  LDC R20, c[0x0][0x278] ;  /* 0x00009e00ff147b82 */ /* 0x000e620000000800 */
[----:B------:R-:W-:-:S07]  /*16570*/  IADD3 R160, P3, R153, R10, RZ ;  /* 0x0000000a99a07210 */ /* 0x000fce0007f7e0ff */
[----:B----4-:R-:W4:Y:S01]  /*16580*/  LDC R167, c[0x0][0x278] ;  /* 0x00009e00ffa77b82 */ /* 0x010f220000000800 */
[----:B-----5:R-:W-:Y:S01]  /*16590*/  IMAD R155, R0, 0x3d, RZ ;  /* 0x0000003d009b7824 */ /* 0x020fe200078e02ff */
[----:B------:R-:W-:Y:S01]  /*165a0*/  IADD3 R156, P5, R113, R10, RZ ;  /* 0x0000000a719c7210 */ /* 0x000fe20007fbe0ff */
[----:B------:R-:W-:Y:S01]  /*165b0*/  IMAD R0, R222, UR9, RZ ;  /* 0x00000009de007c24 */ /* 0x000fe2000f8e02ff */
[----:B------:R-:W-:Y:S02]  /*165c0*/  PRMT R32, R114, 0x7632, R32 ;  /* 0x0000763272207816 */ /* 0x000fe40000000020 */
[-C--:B------:R-:W-:Y:S01]  /*165d0*/  LEA.HI.X.SX32 R161, R155, R11.reuse, 0x1, P3 ;  /* 0x0000000b9ba17211 */ /* 0x080fe200018f0eff */
[----:B------:R-:W-:Y:S01]  /*165e0*/  IMAD R155, R16, 0x7e, RZ ;  /* 0x0000007e109b7824 */ /* 0x000fe200078e02ff */
[----:B------:R-:W-:Y:S01]  /*165f0*/  LEA.HI.X.SX32 R157, R157, R11, 0x1, P5 ;  /* 0x0000000b9d9d7211 */ /* 0x000fe200028f0eff */
[----:B------:R-:W5:Y:S01]  /*16600*/  LDC R16, c[0x0][0x278] ;  /* 0x00009e00ff107b82 */ /* 0x000f620000000800 */
[----:B------:R-:W-:Y:S01]  /*16610*/  USHF.L.U32 UR8, UR8, 0x1, URZ ;  /* 0x0000000108087899 */ /* 0x000fe2000800063f */
[----:B------:R0:W-:Y:S01]  /*16620*/  STG.E.U16 desc[UR6][R160.64], R32 ;  /* 0x00000020a0007986 */ /* 0x0001e2000c101506 */
[----:B------:R-:W-:-:S03]  /*16630*/  SHF.L.U32 R0, R0, 0x1, RZ ;  /* 0x0000000100007819 */ /* 0x000fc600000006ff */
[----:B------:R2:W-:Y:S02]  /*16640*/  STG.E.U16 desc[UR6][R156.64], R115 ;  /* 0x000000739c007986 */ /* 0x0005e4000c101506 */
[----:B------:R-:W5:Y:S01]  /*16650*/  LDC R14, c[0x0][0x278] ;  /* 0x00009e00ff0e7b82 */ /* 0x000f620000000800 */
[----:B------:R-:W-:Y:S01]  /*16660*/  IADD3 R0, R0, UR8, R175 ;  /* 0x0000000800007c10 */ /* 0x000fe2000fffe0af */
[----:B------:R-:W-:Y:S01]  /*16670*/  ULDC UR8, c[0x0][0x27c] ;  /* 0x00009f0000087ab9 */ /* 0x000fe20000000800 */
[----:B0-----:R-:W-:Y:S01]  /*16680*/  IMAD R161, R2, 0x3f, RZ ;  /* 0x0000003f02a17824 */ /* 0x001fe200078e02ff */
[----:B------:R-:W-:-:S04]  /*16690*/  IADD3 R160, P5, R155, R10, RZ ;  /* 0x0000000a9ba07210 */ /* 0x000fc80007fbe0ff */
[----:B------:R-:W0:Y:S01]  /*166a0*/  LDC R32, c[0x0][0x278] ;  /* 0x00009e00ff207b82 */ /* 0x000e220000000800 */
[----:B--2---:R-:W-:Y:S01]  /*166b0*/  IMAD R157, R18, 0x82, RZ ;  /* 0x00000082129d7824 */ /* 0x004fe200078e02ff */
[-C--:B------:R-:W-:Y:S02]  /*166c0*/  LEA RZ, P3, R173, R10.reuse, 0x7 ;  /* 0x0000000aadff7211 */ /* 0x080fe400078638ff */
[----:B------:R-:W-:Y:S02]  /*166d0*/  SHF.L.U32 R163, R12, 0x6, RZ ;  /* 0x000000060ca37819 */ /* 0x000fe400000006ff */
[----:B------:R-:W-:Y:S02]  /*166e0*/  LEA.HI.X.SX32 R161, R161, R11, 0x1, P5 ;  /* 0x0000000ba1a17211 */ /* 0x000fe400028f0eff */
[----:B------:R-:W2:Y:S01]  /*166f0*/  LDC R18, c[0x0][0x278] ;  /* 0x00009e00ff127b82 */ /* 0x000ea20000000800 */
[----:B------:R-:W-:Y:S02]  /*16700*/  IADD3 R168, P5, R157, R10, RZ ;  /* 0x0000000a9da87210 */ /* 0x000fe40007fbe0ff */
[----:B------:R-:W-:-:S02]  /*16710*/  PRMT R100, R115, 0x7632, R100 ;  /* 0x0000763273647816 */ /* 0x000fc40000000064 */
[----:B----4-:R-:W-:Y:S02]  /*16720*/  LEA R166, R167, R0, 0x7 ;  /* 0x00000000a7a67211 */ /* 0x010fe400078e38ff */
[-C--:B------:R-:W-:Y:S01]  /*16730*/  LEA.HI.X.SX32 R167, R163, R11.reuse, 0x1, P3 ;  /* 0x0000000ba3a77211 */ /* 0x080fe200018f0eff */
[----:B-1----:R-:W-:Y:S01]  /*16740*/  IMAD R115, R20, 0x84, RZ ;  /* 0x0000008414737824 */ /* 0x002fe200078e02ff */
[----:B------:R-:W-:Y:S01]  /*16750*/  LEA.HI.X.SX32 R169, R169, R11, 0x1, P5 ;  /* 0x0000000ba9a97211 */ /* 0x000fe200028f0eff */
[----:B---3--:R-:W-:Y:S01]  /*16760*/  IMAD R163, R22, 0x86, RZ ;  /* 0x0000008616a37824 */ /* 0x008fe200078e02ff */
[----:B------:R-:W-:Y:S01]  /*16770*/  PRMT R2, R124, 0x7632, R2 ;  /* 0x000076327c027816 */ /* 0x000fe20000000002 */
[----:B------:R-:W1:Y:S01]  /*16780*/  LDC R20, c[0x0][0x278] ;  /* 0x00009e00ff147b82 */ /* 0x000e620000000800 */
[----:B------:R-:W-:Y:S01]  /*16790*/  STG.E.U16 desc[UR6][R160.64], R100 ;  /* 0x00000064a0007986 */ /* 0x000fe2000c101506 */
[----:B------:R-:W-:-:S03]  /*167a0*/  IADD3 R172, P6, R115, R10, RZ ;  /* 0x0000000a73ac7210 */ /* 0x000fc60007fde0ff */
[----:B------:R-:W-:Y:S03]  /*167b0*/  STG.E.U16 desc[UR6][R166.64], R124 ;  /* 0x0000007ca6007986 */ /* 0x000fe6000c101506 */
[----:B------:R-:W3:Y:S01]  /*167c0*/  LDC R22, c[0x0][0x278] ;  /* 0x00009e00ff167b82 */ /* 0x000ee20000000800 */
[----:B------:R4:W-:Y:S01]  /*167d0*/  STG.E.U16 desc[UR6][R168.64], R2 ;  /* 0x00000002a8007986 */ /* 0x0009e2000c101506 */
[----:B------:R-:W-:Y:S01]  /*167e0*/  LEA.HI.X.SX32 R173, R159, R11, 0x1, P6 ;  /* 0x0000000b9fad7211 */ /* 0x000fe200030f0eff */
[----:B------:R-:W-:-:S05]  /*167f0*/  IMAD R159, R24, 0x88, RZ ;  /* 0x00000088189f7824 */ /* 0x000fca00078e02ff */
[----:B------:R-:W3:Y:S08]  /*16800*/  LDC R34, c[0x0][0x278] ;  /* 0x00009e00ff227b82 */ /* 0x000ef00000000800 */
[----:B----4-:R-:W4:Y:S01]  /*16810*/  LDC R2, c[0x0][0x278] ;  /* 0x00009e00ff027b82 */ /* 0x010f220000000800 */
[----:B-----5:R-:W-:-:S07]  /*16820*/  IMAD R169, R16, 0x45, RZ ;  /* 0x0000004510a97824 */ /* 0x020fce00078e02ff */
[----:B------:R-:W5:Y:S01]  /*16830*/  LDC R175, c[0x0][0x278] ;  /* 0x00009e00ffaf7b82 */ /* 0x000f620000000800 */
[----:B0-----:R-:W-:Y:S01]  /*16840*/  IMAD R161, R32, 0x8a, RZ ;  /* 0x0000008a20a17824 */ /* 0x001fe200078e02ff */
[-C--:B------:R-:W-:Y:S01]  /*16850*/  IADD3 R166, P3, R163, R10.reuse, RZ ;  /* 0x0000000aa3a67210 */ /* 0x080fe20007f7e0ff */
[----:B------:R-:W-:Y:S01]  /*16860*/  IMAD R167, R14, 0x43, RZ ;  /* 0x000000430ea77824 */ /* 0x000fe200078e02ff */
[----:B------:R-:W-:-:S04]  /*16870*/  IADD3 R124, P5, R159, R10, RZ ;  /* 0x0000000a9f7c7210 */ /* 0x000fc80007fbe0ff */
[----:B------:R-:W0:Y:S01]  /*16880*/  LDC R16, c[0x0][0x278] ;  /* 0x00009e00ff107b82 */ /* 0x000e220000000800 */
[----:B------:R2:W-:Y:S01]  /*16890*/  STG.E.U16 desc[UR6][R172.64], R125 ;  /* 0x0000007dac007986 */ /* 0x0005e2000c101506 */
[----:B------:R-:W-:Y:S02]  /*168a0*/  PRMT R14, R125, 0x7632, R14 ;  /* 0x000076327d0e7816 */ /* 0x000fe4000000000e */
[----:B------:R-:W-:-:S04]  /*168b0*/  LEA.HI.X.SX32 R167, R167, R11, 0x1, P3 ;  /* 0x0000000ba7a77211 */ /* 0x000fc800018f0eff */
[----:B------:R-:W0:Y:S01]  /*168c0*/  LDC R24, c[0x0][0x278] ;  /* 0x00009e00ff187b82 */ /* 0x000e220000000800 */
[----:B------:R-:W-:Y:S02]  /*168d0*/  PRMT R100, R126, 0x7632, R100 ;  /* 0x000076327e647816 */ /* 0x000fe40000000064 */
[----:B--2---:R-:W-:Y:S02]  /*168e0*/  IADD3 R172, P6, R161, R10, RZ ;  /* 0x0000000aa1ac7210 */ /* 0x004fe40007fde0ff */
[----:B------:R-:W-:-:S03]  /*168f0*/  LEA.HI.X.SX32 R125, R165, R11, 0x1, P5 ;  /* 0x0000000ba57d7211 */ /* 0x000fc600028f0eff */
[----:B------:R-:W2:Y:S01]  /*16900*/  LDC R12, c[0x0][0x278] ;  /* 0x00009e00ff0c7b82 */ /* 0x000ea20000000800 */
[----:B------:R-:W-:Y:S01]  /*16910*/  IMAD R165, R18, 0x8c, RZ ;  /* 0x0000008c12a57824 */ /* 0x000fe200078e02ff */
[----:B------:R-:W-:Y:S01]  /*16920*/  LEA.HI.X.SX32 R173, R169, R11, 0x1, P6 ;  /* 0x0000000ba9ad7211 */ /* 0x000fe200030f0eff */
[----:B------:R3:W-:Y:S01]  /*16930*/  STG.E.U16 desc[UR6][R166.64], R14 ;  /* 0x0000000ea6007986 */ /* 0x0007e2000c101506 */
[----:B-1----:R-:W-:-:S04]  /*16940*/  IMAD R169, R20, 0x8e, RZ ;  /* 0x0000008e14a97824 */ /* 0x002fc800078e02ff */
[----:B------:R-:W1:Y:S01]  /*16950*/  LDC R18, c[0x0][0x278] ;  /* 0x00009e00ff127b82 */ /* 0x000e620000000800 */
[----:B------:R4:W-:Y:S01]  /*16960*/  STG.E.U16 desc[UR6][R124.64], R126 ;  /* 0x0000007e7c007986 */ /* 0x0009e2000c101506 */
[----:B------:R-:W-:Y:S01]  /*16970*/  IADD3 R170, P5, R165, R10, RZ ;  /* 0x0000000aa5aa7210 */ /* 0x000fe20007fbe0ff */
[----:B---3--:R-:W-:-:S05]  /*16980*/  IMAD R167, R22, 0x92, RZ ;  /* 0x0000009216a77824 */ /* 0x008fca00078e02ff */
[----:B------:R-:W3:Y:S01]  /*16990*/  LDC R32, c[0x0][0x278] ;  /* 0x00009e00ff207b82 */ /* 0x000ee20000000800 */
[----:B------:R0:W-:Y:S01]  /*169a0*/  STG.E.U16 desc[UR6][R172.64], R100 ;  /* 0x00000064ac007986 */ /* 0x0001e2000c101506 */
[----:B-----5:R-:W-:Y:S01]  /*169b0*/  IMAD R175, R175, 0x47, RZ ;  /* 0x00000047afaf7824 */ /* 0x020fe200078e02ff */
[----:B------:R-:W-:Y:S01]  /*169c0*/  IADD3 R176, P6, R167, R10, RZ ;  /* 0x0000000aa7b07210 */ /* 0x000fe20007fde0ff */
[----:B----4-:R-:W-:-:S04]  /*169d0*/  IMAD R125, R34, 0x90, RZ ;  /* 0x00000090227d7824 */ /* 0x010fc800078e02ff */
[----:B------:R-:W4:Y:S01]  /*169e0*/  LDC R20, c[0x0][0x278] ;  /* 0x00009e00ff147b82 */ /* 0x000f220000000800 */
[----:B------:R-:W-:Y:S01]  /*169f0*/  IADD3 R174, P3, R169, R10, RZ ;  /* 0x0000000aa9ae7210 */ /* 0x000fe20007f7e0ff */
[----:B0-----:R-:W-:Y:S01]  /*16a00*/  IMAD R173, R2, 0x49, RZ ;  /* 0x0000004902ad7824 */ /* 0x001fe200078e02ff */
[----:B------:R-:W-:-:S05]  /*16a10*/  LEA.HI.X.SX32 R171, R171, R11, 0x1, P5 ;  /* 0x0000000babab7211 */ /* 0x000fca00028f0eff */
[----:B------:R-:W0:Y:S01]  /*16a20*/  LDC R22, c[0x0][0x278] ;  /* 0x00009e00ff167b82 */ /* 0x000e220000000800 */
[----:B------:R-:W-:Y:S02]  /*16a30*/  IADD3 R14, P5, R125, R10, RZ ;  /* 0x0000000a7d0e7210 */ /* 0x000fe40007fbe0ff */
[-C--:B------:R-:W-:Y:S01]  /*16a40*/  LEA.HI.X.SX32 R177, R173, R11.reuse, 0x1, P6 ;  /* 0x0000000badb17211 */ /* 0x080fe200030f0eff */
[----:B------:R-:W-:Y:S01]  /*16a50*/  IMAD R173, R16, 0x94, RZ ;  /* 0x0000009410ad7824 */ /* 0x000fe200078e02ff */
[-C--:B------:R-:W-:Y:S02]  /*16a60*/  LEA.HI.X.SX32 R175, R175, R11.reuse, 0x1, P3 ;  /* 0x0000000bafaf7211 */ /* 0x080fe400018f0eff */
[----:B------:R-:W-:Y:S01]  /*16a70*/  PRMT R2, R127, 0x7632, R2 ;  /* 0x000076327f027816 */ /* 0x000fe20000000002 */
[----:B------:R-:W5:Y:S01]  /*16a80*/  LDC R16, c[0x0][0x278] ;  /* 0x00009e00ff107b82 */ /* 0x000f620000000800 */
[----:B------:R-:W-:Y:S01]  /*16a90*/  LEA.HI.X.SX32 R15, R15, R11, 0x1, P5 ;  /* 0x0000000b0f0f7211 */ /* 0x000fe200028f0eff */
[----:B------:R2:W-:Y:S01]  /*16aa0*/  STG.E.U16 desc[UR6][R170.64], R127 ;  /* 0x0000007faa007986 */ /* 0x0005e2000c101506 */
[----:B------:R-:W-:-:S03]  /*16ab0*/  PRMT R102, R116, 0x7632, R102 ;  /* 0x0000763274667816 */ /* 0x000fc60000000066 */
[----:B------:R1:W-:Y:S02]  /*16ac0*/  STG.E.U16 desc[UR6][R174.64], R2 ;  /* 0x00000002ae007986 */ /* 0x0003e4000c101506 */
[----:B------:R-:W5:Y:S02]  /*16ad0*/  LDC R100, c[0x0][0x278] ;  /* 0x00009e00ff647b82 */ /* 0x000f640000000800 */
[----:B------:R3:W-:Y:S01]  /*16ae0*/  STG.E.U16 desc[UR6][R14.64], R116 ;  /* 0x000000740e007986 */ /* 0x0007e2000c101506 */
[----:B--2---:R-:W-:-:S05]  /*16af0*/  IMAD R171, R24, 0x96, RZ ;  /* 0x0000009618ab7824 */ /* 0x004fca00078e02ff */
[----:B------:R-:W2:Y:S01]  /*16b00*/  LDC R34, c[0x0][0x278] ;  /* 0x00009e00ff227b82 */ /* 0x000ea20000000800 */
[----:B------:R4:W-:Y:S01]  /*16b10*/  STG.E.U16 desc[UR6][R176.64], R102 ;  /* 0x00000066b0007986 */ /* 0x0009e2000c101506 */
[----:B-1----:R-:W-:Y:S01]  /*16b20*/  IMAD R175, R12, 0x4b, RZ ;  /* 0x0000004b0caf7824 */ /* 0x002fe200078e02ff */
[----:B------:R-:W-:Y:S01]  /*16b30*/  IADD3 R2, P5, R173, R10, RZ ;  /* 0x0000000aad027210 */ /* 0x000fe20007fbe0ff */
[----:B------:R-:W-:-:S04]  /*16b40*/  IMAD R127, R18, 0x98, RZ ;  /* 0x00000098127f7824 */ /* 0x000fc800078e02ff */
[----:B------:R-:W1:Y:S01]  /*16b50*/  LDC R12, c[0x0][0x278] ;  /* 0x00009e00ff0c7b82 */ /* 0x000e620000000800 */
[----:B---3--:R-:W-:Y:S01]  /*16b60*/  IMAD R15, R32, 0x9a, RZ ;  /* 0x0000009a200f7824 */ /* 0x008fe200078e02ff */
[----:B----4-:R-:W-:Y:S02]  /*16b70*/  IADD3 R176, P3, R171, R10, RZ ;  /* 0x0000000aabb07210 */ /* 0x010fe40007f7e0ff */
[----:B------:R-:W-:-:S04]  /*16b80*/  LEA.HI.X.SX32 R3, R3, R11, 0x1, P5 ;  /* 0x0000000b03037211 */ /* 0x000fc800028f0eff */
[----:B------:R-:W3:Y:S01]  /*16b90*/  LDC R14, c[0x0][0x278] ;  /* 0x00009e00ff0e7b82 */ /* 0x000ee20000000800 */
[----:B------:R-:W-:Y:S01]  /*16ba0*/  LEA.HI.X.SX32 R177, R175, R11, 0x1, P3 ;  /* 0x0000000bafb17211 */ /* 0x000fe200018f0eff */
[----:B------:R-:W-:Y:S01]  /*16bb0*/  IMAD R175, R20, 0x9c, RZ ;  /* 0x0000009c14af7824 */ /* 0x000fe200078e02ff */
[-C--:B------:R-:W-:Y:S01]  /*16bc0*/  IADD3 R178, P5, R127, R10.reuse, RZ ;  /* 0x0000000a7fb27210 */ /* 0x080fe20007fbe0ff */
[----:B------:R0:W-:Y:S01]  /*16bd0*/  STG.E.U16 desc[UR6][R2.64], R117 ;  /* 0x0000007502007986 */ /* 0x0001e2000c101506 */
[----:B------:R-:W-:-:S03]  /*16be0*/  IADD3 R180, P6, R15, R10, RZ ;  /* 0x0000000a0fb47210 */ /* 0x000fc60007fde0ff */
[----:B------:R-:W4:Y:S01]  /*16bf0*/  LDC R18, c[0x0][0x278] ;  /* 0x00009e00ff127b82 */ /* 0x000f220000000800 */
[----:B------:R-:W-:Y:S02]  /*16c00*/  PRMT R24, R117, 0x7632, R24 ;  /* 0x0000763275187816 */ /* 0x000fe40000000018 */
[----:B------:R-:W-:Y:S02]  /*16c10*/  LEA.HI.X.SX32 R179, R19, R11, 0x1, P5 ;  /* 0x0000000b13b37211 */ /* 0x000fe400028f0eff */
[----:B------:R-:W-:-:S03]  /*16c20*/  IADD3 R182, P5, R175, R10, RZ ;  /* 0x0000000aafb67210 */ /* 0x000fc60007fbe0ff */
[----:B------:R-:W4:Y:S01]  /*16c30*/  LDC R20, c[0x0][0x278] ;  /* 0x00009e00ff147b82 */ /* 0x000f220000000800 */
[----:B0-----:R-:W-:Y:S01]  /*16c40*/  IMAD R3, R22, 0x9e, RZ ;  /* 0x0000009e16037824 */ /* 0x001fe200078e02ff */
[-C--:B------:R-:W-:Y:S01]  /*16c50*/  LEA.HI.X.SX32 R181, R181, R11.reuse, 0x1, P6 ;  /* 0x0000000bb5b57211 */ /* 0x080fe200030f0eff */
[----:B------:R0:W-:Y:S01]  /*16c60*/  STG.E.U16 desc[UR6][R176.64], R24 ;  /* 0x00000018b0007986 */ /* 0x0001e2000c101506 */
[----:B------:R-:W-:Y:S02]  /*16c70*/  PRMT R32, R118, 0x7632, R32 ;  /* 0x0000763276207816 */ /* 0x000fe40000000020 */
[----:B------:R-:W-:Y:S01]  /*16c80*/  LEA.HI.X.SX32 R183, R9, R11, 0x1, P5 ;  /* 0x0000000b09b77211 */ /* 0x000fe200028f0eff */
[----:B-----5:R-:W-:Y:S01]  /*16c90*/  IMAD R9, R16, 0x51, RZ ;  /* 0x0000005110097824 */ /* 0x020fe200078e02ff */
[----:B------:R-:W-:Y:S01]  /*16ca0*/  STG.E.U16 desc[UR6][R178.64], R118 ;  /* 0x00000076b2007986 */ /* 0x000fe2000c101506 */
[----:B------:R-:W5:Y:S01]  /*16cb0*/  LDC R16, c[0x0][0x278] ;  /* 0x00009e00ff107b82 */ /* 0x000f620000000800 */
[----:B------:R-:W-:-:S02]  /*16cc0*/  IMAD R117, R100, 0xa2, RZ ;  /* 0x000000a264757824 */ /* 0x000fc400078e02ff */
[----:B------:R1:W-:Y:S01]  /*16cd0*/  STG.E.U16 desc[UR6][R180.64], R32 ;  /* 0x00000020b4007986 */ /* 0x0003e2000c101506 */
[----:B0-----:R-:W-:Y:S01]  /*16ce0*/  IADD3 R176, P3, R3, R10, RZ ;  /* 0x0000000a03b07210 */ /* 0x001fe20007f7e0ff */
[----:B--2---:R-:W-:-:S03]  /*16cf0*/  IMAD R19, R34, 0xa0, RZ ;  /* 0x000000a022137824 */ /* 0x004fc600078e02ff */
[----:B------:R-:W0:Y:S01]  /*16d00*/  LDC R2, c[0x0][0x278] ;  /* 0x00009e00ff027b82 */ /* 0x000e220000000800 */
[----:B------:R-:W-:Y:S01]  /*16d10*/  LEA.HI.X.SX32 R177, R185, R11, 0x1, P3 ;  /* 0x0000000bb9b17211 */ /* 0x000fe200018f0eff */
[----:B------:R-:W-:Y:S01]  /*16d20*/  STG.E.U16 desc[UR6][R182.64], R119 ;  /* 0x00000077b6007986 */ /* 0x000fe2000c101506 */
[----:B-1----:R-:W-:-:S05]  /*16d30*/  PRMT R32, R119, 0x7632, R32 ;  /* 0x0000763277207816 */ /* 0x002fca0000000020 */
[----:B------:R-:W1:Y:S01]  /*16d40*/  LDC R22, c[0x0][0x278] ;  /* 0x00009e00ff167b82 */ /* 0x000e620000000800 */
[-C--:B------:R-:W-:Y:S02]  /*16d50*/  IADD3 R180, P6, R117, R10.reuse, RZ ;  /* 0x0000000a75b47210 */ /* 0x080fe40007fde0ff */
[----:B------:R-:W-:Y:S01]  /*16d60*/  IADD3 R178, P5, R19, R10, RZ ;  /* 0x0000000a13b27210 */ /* 0x000fe20007fbe0ff */
[----:B------:R2:W-:Y:S04]  /*16d70*/  STG.E.U16 desc[UR6][R176.64], R32 ;  /* 0x00000020b0007986 */ /* 0x0005e8000c101506 */
[----:B------:R-:W1:Y:S01]  /*16d80*/  LDC R24, c[0x0][0x278] ;  /* 0x00009e00ff187b82 */ /* 0x000e620000000800 */
[-C--:B------:R-:W-:Y:S01]  /*16d90*/  LEA.HI.X.SX32 R181, R9, R11.reuse, 0x1, P6 ;  /* 0x0000000b09b57211 */ /* 0x080fe200030f0eff */
[----:B---3--:R-:W-:Y:S01]  /*16da0*/  IMAD R9, R14, 0xa4, RZ ;  /* 0x000000a40e097824 */ /* 0x008fe200078e02ff */
[----:B------:R-:W-:Y:S01]  /*16db0*/  LEA.HI.X.SX32 R179, R13, R11, 0x1, P5 ;  /* 0x0000000b0db37211 */ /* 0x000fe200028f0eff */
[----:B--2---:R-:W-:Y:S01]  /*16dc0*/  IMAD R177, R12, 0x53, RZ ;  /* 0x000000530cb17824 */ /* 0x004fe200078e02ff */
[----:B------:R-:W-:-:S03]  /*16dd0*/  PRMT R34, R120, 0x7632, R34 ;  /* 0x0000763278227816 */ /* 0x000fc60000000022 */
[----:B------:R-:W2:Y:S01]  /*16de0*/  LDC R12, c[0x0][0x278] ;  /* 0x00009e00ff0c7b82 */ /* 0x000ea20000000800 */
[----:B----4-:R-:W-:Y:S02]  /*16df0*/  IMAD R119, R18, 0xa6, RZ ;  /* 0x000000a612777824 */ /* 0x010fe400078e02ff */
[----:B------:R-:W-:Y:S01]  /*16e00*/  IMAD R13, R20, 0xa8, RZ ;  /* 0x000000a8140d7824 */ /* 0x000fe200078e02ff */
[----:B------:R3:W-:Y:S01]  /*16e10*/  STG.E.U16 desc[UR6][R178.64], R120 ;  /* 0x00000078b2007986 */ /* 0x0007e2000c101506 */
[----:B------:R-:W-:-:S03]  /*16e20*/  IADD3 R182, P3, R9, R10, RZ ;  /* 0x0000000a09b67210 */ /* 0x000fc60007f7e0ff */
[----:B------:R-:W4:Y:S01]  /*16e30*/  LDC R18, c[0x0][0x278] ;  /* 0x00009e00ff127b82 */ /* 0x000f220000000800 */
[----:B------:R-:W-:-:S07]  /*16e40*/  LEA.HI.X.SX32 R183, R5, R11, 0x1, P3 ;  /* 0x0000000b05b77211 */ /* 0x000fce00018f0eff */
[----:B------:R-:W4:Y:S01]  /*16e50*/  LDC R20, c[0x0][0x278] ;  /* 0x00009e00ff147b82 */ /* 0x000f220000000800 */
[-C--:B---3--:R-:W-:Y:S01]  /*16e60*/  IADD3 R178, P5, R119, R10.reuse, RZ ;  /* 0x0000000a77b27210 */ /* 0x088fe20007fbe0ff */
[----:B------:R3:W-:Y:S01]  /*16e70*/  STG.E.U16 desc[UR6][R180.64], R34 ;  /* 0x00000022b4007986 */ /* 0x0007e2000c101506 */
[----:B------:R-:W-:Y:S02]  /*16e80*/  PRMT R5, R121, 0x7632, R5 ;  /* 0x0000763279057816 */ /* 0x000fe40000000005 */
[----:B------:R-:W-:Y:S01]  /*16e90*/  LEA.HI.X.SX32 R179, R177, R11, 0x1, P5 ;  /* 0x0000000bb1b37211 */ /* 0x000fe200028f0eff */
[----:B-----5:R-:W-:Y:S01]  /*16ea0*/  IMAD R177, R16, 0xaa, RZ ;  /* 0x000000aa10b17824 */ /* 0x020fe200078e02ff */
[----:B------:R0:W-:Y:S01]  /*16eb0*/  STG.E.U16 desc[UR6][R182.64], R121 ;  /* 0x00000079b6007986 */ /* 0x0001e2000c101506 */
[----:B------:R-:W5:Y:S01]  /*16ec0*/  LDC R14, c[0x0][0x278] ;  /* 0x00009e00ff0e7b82 */ /* 0x000f620000000800 */
[----:B---3--:R-:W-:-:S07]  /*16ed0*/  IADD3 R180, P6, R13, R10, RZ ;  /* 0x0000000a0db47210 */ /* 0x008fce0007fde0ff */
[----:B------:R-:W3:Y:S01]  /*16ee0*/  LDC R32, c[0x0][0x278] ;  /* 0x00009e00ff207b82 */ /* 0x000ee20000000800 */
[----:B------:R2:W-:Y:S01]  /*16ef0*/  STG.E.U16 desc[UR6][R178.64], R5 ;  /* 0x00000005b2007986 */ /* 0x0005e2000c101506 */
[----:B------:R-:W-:Y:S01]  /*16f00*/  LEA.HI.X.SX32 R181, R101, R11, 0x1, P6 ;  /* 0x0000000b65b57211 */ /* 0x000fe200030f0eff */
[----:B0-----:R-:W-:Y:S02]  /*16f10*/  IMAD R183, R2, 0x55, RZ ;  /* 0x0000005502b77824 */ /* 0x001fe400078e02ff */
[----:B-1----:R-:W-:Y:S02]  /*16f20*/  IMAD R101, R22, 0xac, RZ ;  /* 0x000000ac16657824 */ /* 0x002fe400078e02ff */
[----:B------:R-:W-:Y:S01]  /*16f30*/  IMAD R121, R24, 0xae, RZ ;  /* 0x000000ae18797824 */ /* 0x000fe200078e02ff */
[----:B------:R-:W0:Y:S01]  /*16f40*/  LDC R16, c[0x0][0x278] ;  /* 0x00009e00ff107b82 */ /* 0x000e220000000800 */
[----:B------:R1:W-:Y:S01]  /*16f50*/  STG.E.U16 desc[UR6][R180.64], R122 ;  /* 0x0000007ab4007986 */ /* 0x0003e2000c101506 */
[----:B--2---:R-:W-:-:S06]  /*16f60*/  IADD3 R178, P5, R177, R10, RZ ;  /* 0x0000000ab1b27210 */ /* 0x004fcc0007fbe0ff */
[----:B------:R-:W2:Y:S01]  /*16f70*/  LDC R34, c[0x0][0x278] ;  /* 0x00009e00ff227b82 */ /* 0x000ea20000000800 */
[-C--:B------:R-:W-:Y:S01]  /*16f80*/  LEA.HI.X.SX32 R179, R183, R11.reuse, 0x1, P5 ;  /* 0x0000000bb7b37211 */ /* 0x080fe200028f0eff */
[----:B------:R-:W-:Y:S01]  /*16f90*/  IMAD R183, R12, 0x57, RZ ;  /* 0x000000570cb77824 */ /* 0x000fe200078e02ff */
[----:B------:R-:W-:Y:S02]  /*16fa0*/  PRMT R100, R122, 0x7632, R100 ;  /* 0x000076327a647816 */ /* 0x000fe40000000064 */
[-C--:B-1----:R-:W-:Y:S02]  /*16fb0*/  IADD3 R180, P3, R101, R10.reuse, RZ ;  /* 0x0000000a65b47210 */ /* 0x082fe40007f7e0ff */
[----:B------:R-:W-:Y:S01]  /*16fc0*/  IADD3 R182, P5, R121, R10, RZ ;  /* 0x0000000a79b67210 */ /* 0x000fe20007fbe0ff */
[----:B------:R-:W1:Y:S01]  /*16fd0*/  LDC R12, c[0x0][0x278] ;  /* 0x00009e00ff0c7b82 */ /* 0x000e620000000800 */
[-C--:B------:R-:W-:Y:S01]  /*16fe0*/  LEA.HI.X.SX32 R181, R23, R11.reuse, 0x1, P3 ;  /* 0x0000000b17b57211 */ /* 0x080fe200018f0eff */
[----:B----4-:R-:W-:Y:S01]  /*16ff0*/  IMAD R5, R18, 0xb0, RZ ;  /* 0x000000b012057824 */ /* 0x010fe200078e02ff */
[----:B------:R4:W-:Y:S01]  /*17000*/  STG.E.U16 desc[UR6][R178.64], R100 ;  /* 0x00000064b2007986 */ /* 0x0009e2000c101506 */
[----:B------:R-:W-:-:S02]  /*17010*/  LEA.HI.X.SX32 R183, R183, R11, 0x1, P5 ;  /* 0x0000000bb7b77211 */ /* 0x000fc400028f0eff */
[----:B------:R-:W-:Y:S02]  /*17020*/  PRMT R2, R123, 0x7632, R2 ;  /* 0x000076327b027816 */ /* 0x000fe40000000002 */
[----:B------:R-:W1:Y:S01]  /*17030*/  LDC R18, c[0x0][0x278] ;  /* 0x00009e00ff127b82 */ /* 0x000e620000000800 */
[----:B------:R-:W-:Y:S01]  /*17040*/  STG.E.U16 desc[UR6][R180.64], R123 ;  /* 0x0000007bb4007986 */ /* 0x000fe2000c101506 */
[----:B----4-:R-:W-:-:S06]  /*17050*/  IMAD R179, R20, 0xb2, RZ ;  /* 0x000000b214b37824 */ /* 0x010fcc00078e02ff */
[----:B------:R-:W4:Y:S01]  /*17060*/  LDC R22, c[0x0][0x278] ;  /* 0x00009e00ff167b82 */ /* 0x000f220000000800 */
[----:B------:R5:W-:Y:S07]  /*17070*/  STG.E.U16 desc[UR6][R182.64], R2 ;  /* 0x00000002b6007986 */ /* 0x000bee000c101506 */
[----:B------:R-:W4:Y:S01]  /*17080*/  LDC R20, c[0x0][0x278] ;  /* 0x00009e00ff147b82 */ /* 0x000f220000000800 */
[----:B------:R-:W-:Y:S01]  /*17090*/  IADD3 R184, P6, R5, R10, RZ ;  /* 0x0000000a05b87210 */ /* 0x000fe20007fde0ff */
[----:B---3--:R-:W-:-:S06]  /*170a0*/  IMAD R23, R32, 0xb4, RZ ;  /* 0x000000b420177824 */ /* 0x008fcc00078e02ff */
[----:B-----5:R-:W3:Y:S01]  /*170b0*/  LDC R2, c[0x0][0x278] ;  /* 0x00009e00ff027b82 */ /* 0x020ee20000000800 */
[----:B------:R-:W-:Y:S01]  /*170c0*/  IMAD R123, R14, 0x59, RZ ;  /* 0x000000590e7b7824 */ /* 0x000fe200078e02ff */
[----:B------:R-:W-:Y:S01]  /*170d0*/  LEA.HI.X.SX32 R185, R25, R11, 0x1, P6 ;  /* 0x0000000b19b97211 */ /* 0x000fe200030f0eff */
[----:B--2---:R-:W-:Y:S01]  /*170e0*/  IMAD R25, R34, 0xb6, RZ ;  /* 0x000000b622197824 */ /* 0x004fe200078e02ff */
[----:B------:R-:W-:Y:S01]  /*170f0*/  IADD3 R122, P3, R179, R10, RZ ;  /* 0x0000000ab37a7210 */ /* 0x000fe20007f7e0ff */
[----:B0-----:R-:W-:-:S03]  /*17100*/  IMAD R181, R16, 0x5b, RZ ;  /* 0x0000005b10b57824 */ /* 0x001fc600078e02ff */
[----:B------:R-:W0:Y:S01]  /*17110*/  LDC R14, c[0x0][0x278] ;  /* 0x00009e00ff0e7b82 */ /* 0x000e220000000800 */
[----:B------:R-:W-:Y:S01]  /*17120*/  IADD3 R182, P5, R23, R10, RZ ;  /* 0x0000000a17b67210 */ /* 0x000fe20007fbe0ff */
[----:B------:R2:W-:Y:S01]  /*17130*/  STG.E.U16 desc[UR6][R184.64], R128 ;  /* 0x00000080b8007986 */ /* 0x0005e2000c101506 */
[----:B------:R-:W-:-:S05]  /*17140*/  LEA.HI.X.SX32 R123, R123, R11, 0x1, P3 ;  /* 0x0000000b7b7b7211 */ /* 0x000fca00018f0eff */
[----:B------:R-:W5:Y:S01]  /*17150*/  LDC R16, c[0x0][0x278] ;  /* 0x00009e00ff107b82 */ /* 0x000f620000000800 */
[----:B------:R-:W-:Y:S01]  /*17160*/  LEA.HI.X.SX32 R183, R17, R11, 0x1, P5 ;  /* 0x0000000b11b77211 */ /* 0x000fe200028f0eff */
[----:B-1----:R-:W-:-:S06]  /*17170*/  IMAD R17, R12, 0xb8, RZ ;  /* 0x000000b80c117824 */ /* 0x002fcc00078e02ff */
[----:B------:R-:W1:Y:S01]  /*17180*/  LDC R24, c[0x0][0x278] ;  /* 0x00009e00ff187b82 */ /* 0x000e620000000800 */
[----:B--2---:R-:W-:Y:S02]  /*17190*/  IADD3 R184, P6, R25, R10, RZ ;  /* 0x0000000a19b87210 */ /* 0x004fe40007fde0ff */
[----:B------:R-:W-:-:S05]  /*171a0*/  PRMT R128, R128, 0x7632, R128 ;  /* 0x0000763280807816 */ /* 0x000fca0000000080 */
[----:B------:R-:W2:Y:S01]  /*171b0*/  LDC R100, c[0x0][0x278] ;  /* 0x00009e00ff647b82 */ /* 0x000ea20000000800 */
[----:B------:R-:W-:Y:S01]  /*171c0*/  LEA.HI.X.SX32 R185, R181, R11, 0x1, P6 ;  /* 0x0000000bb5b97211 */ /* 0x000fe200030f0eff */
[----:B------:R4:W-:Y:S01]  /*171d0*/  STG.E.U16 desc[UR6][R122.64], R128 ;  /* 0x000000807a007986 */ /* 0x0009e2000c101506 */
[----:B------:R-:W-:Y:S01]  /*171e0*/  PRMT R32, R129, 0x7632, R32 ;  /* 0x0000763281207816 */ /* 0x000fe20000000020 */
[----:B------:R-:W-:-:S04]  /*171f0*/  IMAD R181, R18, 0xba, RZ ;  /* 0x000000ba12b57824 */ /* 0x000fc800078e02ff */
[----:B------:R-:W2:Y:S01]  /*17200*/  LDC R12, c[0x0][0x278] ;  /* 0x00009e00ff0c7b82 */ /* 0x000ea20000000800 */
[----:B------:R3:W-:Y:S01]  /*17210*/  STG.E.U16 desc[UR6][R182.64], R129 ;  /* 0x00000081b6007986 */ /* 0x0007e2000c101506 */
[-C--:B------:R-:W-:Y:S01]  /*17220*/  IADD3 R34, P5, R17, R10.reuse, RZ ;  /* 0x0000000a11227210 */ /* 0x080fe20007fbe0ff */
[----:B----4-:R-:W-:Y:S02]  /*17230*/  IMAD R123, R20, 0xbe, RZ ;  /* 0x000000be147b7824 */ /* 0x010fe400078e02ff */
[----:B------:R4:W-:Y:S03]  /*17240*/  STG.E.U16 desc[UR6][R184.64], R32 ;  /* 0x00000020b8007986 */ /* 0x0009e6000c101506 */
[----:B------:R-:W2:Y:S01]  /*17250*/  LDC R18, c[0x0][0x278] ;  /* 0x00009e00ff127b82 */ /* 0x000ea20000000800 */
[----:B------:R-:W-:Y:S01]  /*17260*/  LEA.HI.X.SX32 R35, R35, R11, 0x1, P5 ;  /* 0x0000000b23237211 */ /* 0x000fe200028f0eff */
[----:B---3--:R-:W-:Y:S01]  /*17270*/  IMAD R129, R22, 0xbc, RZ ;  /* 0x000000bc16817824 */ /* 0x008fe200078e02ff */
[----:B------:R-:W-:-:S05]  /*17280*/  IADD3 R182, P3, R181, R10, RZ ;  /* 0x0000000ab5b67210 */ /* 0x000fca0007f7e0ff */
[----:B------:R-:W3:Y:S01]  /*17290*/  LDC R20, c[0x0][0x278] ;  /* 0x00009e00ff147b82 */ /* 0x000ee20000000800 */
[-C--:B------:R-:W-:Y:S01]  /*172a0*/  IADD3 R186, P6, R123, R10.reuse, RZ ;  /* 0x0000000a7bba7210 */ /* 0x080fe20007fde0ff */
[----:B----4-:R-:W-:Y:S01]  /*172b0*/  IMAD R185, R2, 0x5f, RZ ;  /* 0x0000005f02b97824 */ /* 0x010fe200078e02ff */
[----:B------:R-:W-:Y:S02]  /*172c0*/  IADD3 R32, P5, R129, R10, RZ ;  /* 0x0000000a81207210 */ /* 0x000fe40007fbe0ff */
[----:B------:R-:W-:-:S03]  /*172d0*/  LEA.HI.X.SX32 R183, R187, R11, 0x1, P3 ;  /* 0x0000000bbbb77211 */ /* 0x000fc600018f0eff */
[----:B------:R-:W4:Y:S01]  /*172e0*/  LDC R2, c[0x0][0x278] ;  /* 0x00009e00ff027b82 */ /* 0x000f220000000800 */
[----:B------:R-:W-:Y:S02]  /*172f0*/  PRMT R22, R130, 0x7632, R22 ;  /* 0x0000763282167816 */ /* 0x000fe40000000016 */
[-C--:B------:R-:W-:Y:S01]  /*17300*/  LEA.HI.X.SX32 R187, R185, R11.reuse, 0x1, P6 ;  /* 0x0000000bb9bb7211 */ /* 0x080fe200030f0eff */
[----:B0-----:R-:W-:Y:S01]  /*17310*/  IMAD R185, R14, 0xc0, RZ ;  /* 0x000000c00eb97824 */ /* 0x001fe200078e02ff */
[----:B------:R-:W-:Y:S01]  /*17320*/  LEA.HI.X.SX32 R33, R33, R11, 0x1, P5 ;  /* 0x0000000b21217211 */ /* 0x000fe200028f0eff */
[----:B------:R5:W-:Y:S01]  /*17330*/  STG.E.U16 desc[UR6][R34.64], R130 ;  /* 0x0000008222007986 */ /* 0x000be2000c101506 */
[----:B------:R-:W-:Y:S01]  /*17340*/  PRMT R102, R131, 0x7632, R102 ;  /* 0x0000763283667816 */ /* 0x000fe20000000066 */
[----:B------:R-:W0:Y:S01]  /*17350*/  LDC R14, c[0x0][0x278] ;  /* 0x00009e00ff0e7b82 */ /* 0x000e220000000800 */
[----:B------:R-:W-:Y:S01]  /*17360*/  IADD3 R188, P5, R185, R10, RZ ;  /* 0x0000000ab9bc7210 */ /* 0x000fe20007fbe0ff */
[----:B------:R1:W-:Y:S04]  /*17370*/  STG.E.U16 desc[UR6][R182.64], R22 ;  /* 0x00000016b6007986 */ /* 0x0003e8000c101506 */
[----:B------:R2:W-:Y:S01]  /*17380*/  STG.E.U16 desc[UR6][R32.64], R131 ;  /* 0x0000008320007986 */ /* 0x0005e2000c101506 */
[----:B-----5:R-:W-:-:S03]  /*17390*/  IMAD R35, R16, 0xc2, RZ ;  /* 0x000000c210237824 */ /* 0x020fc600078e02ff */
[----:B------:R5:W-:Y:S01]  /*173a0*/  STG.E.U16 desc[UR6][R186.64], R102 ;  /* 0x00000066ba007986 */ /* 0x000be2000c101506 */
[----:B------:R-:W-:Y:S01]  /*173b0*/  LEA.HI.X.SX32 R189, R27, R11, 0x1, P5 ;  /* 0x0000000b1bbd7211 */ /* 0x000fe200028f0eff */
[----:B------:R-:W0:Y:S01]  /*173c0*/  LDC R34, c[0x0][0x278] ;  /* 0x00009e00ff227b82 */ /* 0x000e220000000800 */
[----:B-1----:R-:W-:Y:S02]  /*173d0*/  IMAD R183, R24, 0xc4, RZ ;  /* 0x000000c418b77824 */ /* 0x002fe400078e02ff */
[----:B--2---:R-:W-:-:S03]  /*173e0*/  IMAD R33, R100, 0xc6, RZ ;  /* 0x000000c664217824 */ /* 0x004fc600078e02ff */
[-C--:B------:R-:W-:Y:S01]  /*173f0*/  IADD3 R192, P5, R183, R10.reuse, RZ ;  /* 0x0000000ab7c07210 */ /* 0x080fe20007fbe0ff */
[----:B------:R-:W-:Y:S01]  /*17400*/  IMAD R27, R12, 0x63, RZ ;  /* 0x000000630c1b7824 */ /* 0x000fe200078e02ff */
[----:B------:R-:W1:Y:S01]  /*17410*/  LDC R16, c[0x0][0x278] ;  /* 0x00009e00ff107b82 */ /* 0x000e620000000800 */
[-C--:B-----5:R-:W-:Y:S02]  /*17420*/  IADD3 R186, P3, R35, R10.reuse, RZ ;  /* 0x0000000a23ba7210 */ /* 0x0a0fe40007f7e0ff */
[----:B------:R-:W-:Y:S02]  /*17430*/  IADD3 R194, P6, R33, R10, RZ ;  /* 0x0000000a21c27210 */ /* 0x000fe40007fde0ff */
[-C--:B------:R-:W-:Y:S02]  /*17440*/  LEA.HI.X.SX32 R187, R193, R11.reuse, 0x1, P3 ;  /* 0x0000000bc1bb7211 */ /* 0x080fe400018f0eff */
[----:B------:R-:W-:Y:S01]  /*17450*/  PRMT R24, R132, 0x7632, R24 ;  /* 0x0000763284187816 */ /* 0x000fe20000000018 */
[----:B------:R-:W2:Y:S01]  /*17460*/  LDC R12, c[0x0][0x278] ;  /* 0x00009e00ff0c7b82 */ /* 0x000ea20000000800 */
[-C--:B------:R-:W-:Y:S01]  /*17470*/  LEA.HI.X.SX32 R193, R21, R11.reuse, 0x1, P5 ;  /* 0x0000000b15c17211 */ /* 0x080fe200028f0eff */
[----:B---3--:R-:W-:Y:S01]  /*17480*/  IMAD R21, R20, 0xcc, RZ ;  /* 0x000000cc14157824 */ /* 0x008fe200078e02ff */
[----:B------:R-:W-:Y:S01]  /*17490*/  LEA.HI.X.SX32 R195, R27, R11, 0x1, P6 ;  /* 0x0000000b1bc37211 */ /* 0x000fe200030f0eff */
[----:B------:R-:W-:Y:S01]  /*174a0*/  IMAD R27, R18, 0xc8, RZ ;  /* 0x000000c8121b7824 */ /* 0x000fe200078e02ff */
[----:B------:R-:W-:Y:S03]  /*174b0*/  STG.E.U16 desc[UR6][R188.64], R132 ;  /* 0x00000084bc007986 */ /* 0x000fe6000c101506 */
[----:B------:R-:W3:Y:S01]  /*174c0*/  LDC R22, c[0x0][0x278] ;  /* 0x00009e00ff167b82 */ /* 0x000ee20000000800 */
[----:B------:R-:W-:Y:S01]  /*174d0*/  STG.E.U16 desc[UR6][R186.64], R24 ;  /* 0x00000018ba007986 */ /* 0x000fe2000c101506 */
[----:B------:R-:W-:-:S03]  /*174e0*/  PRMT R32, R133, 0x7632, R32 ;  /* 0x0000763285207816 */ /* 0x000fc60000000020 */
[----:B------:R4:W-:Y:S03]  /*174f0*/  STG.E.U16 desc[UR6][R192.64], R133 ;  /* 0x00000085c0007986 */ /* 0x0009e6000c101506 */
[----:B------:R-:W5:Y:S08]  /*17500*/  LDC R18, c[0x0][0x278] ;  /* 0x00009e00ff127b82 */ /* 0x000f700000000800 */
[----:B------:R-:W2:Y:S01]  /*17510*/  LDC R20, c[0x0][0x278] ;  /* 0x00009e00ff147b82 */ /* 0x000ea20000000800 */
[----:B----4-:R-:W-:-:S02]  /*17520*/  IMAD R133, R2, 0x65, RZ ;  /* 0x0000006502857824 */ /* 0x010fc400078e02ff */
[----:B0-----:R-:W-:-:S05]  /*17530*/  IMAD R131, R14, 0xca, RZ ;  /* 0x000000ca0e837824 */ /* 0x001fca00078e02ff */
[----:B------:R-:W0:Y:S01]  /*17540*/  LDC R2, c[0x0][0x278] ;  /* 0x00009e00ff027b82 */ /* 0x000e220000000800 */
[-C--:B------:R-:W-:Y:S02]  /*17550*/  IADD3 R188, P3, R27, R10.reuse, RZ ;  /* 0x0000000a1bbc7210 */ /* 0x080fe40007f7e0ff */
[----:B------:R-:W-:-:S05]  /*17560*/  IADD3 R132, P5, R131, R10, RZ ;  /* 0x0000000a83847210 */ /* 0x000fca0007fbe0ff */
[----:B------:R-:W4:Y:S01]  /*17570*/  LDC R24, c[0x0][0x278] ;  /* 0x00009e00ff187b82 */ /* 0x000f220000000800 */
[-C--:B------:R-:W-:Y:S01]  /*17580*/  LEA.HI.X.SX32 R189, R141, R11.reuse, 0x1, P3 ;  /* 0x0000000b8dbd7211 */ /* 0x080fe200018f0eff */
[----:B-1----:R-:W-:Y:S01]  /*17590*/  IMAD R187, R16, 0xce, RZ ;  /* 0x000000ce10bb7824 */ /* 0x002fe200078e02ff */
[----:B------:R-:W-:Y:S02]  /*175a0*/  IADD3 R192, P6, R21, R10, RZ ;  /* 0x0000000a15c07210 */ /* 0x000fe40007fde0ff */
[-C--:B------:R-:W-:Y:S02]  /*175b0*/  LEA.HI.X.SX32 R133, R133, R11.reuse, 0x1, P5 ;  /* 0x0000000b85857211 */ /* 0x080fe400028f0eff */
[----:B------:R-:W-:Y:S01]  /*175c0*/  PRMT R100, R134, 0x7632, R100 ;  /* 0x0000763286647816 */ /* 0x000fe20000000064 */
[----:B------:R-:W1:Y:S01]  /*175d0*/  LDC R16, c[0x0][0x278] ;  /* 0x00009e00ff107b82 */ /* 0x000e620000000800 */
[----:B------:R5:W-:Y:S01]  /*175e0*/  STG.E.U16 desc[UR6][R194.64], R32 ;  /* 0x00000020c2007986 */ /* 0x000be2000c101506 */
[----:B------:R-:W-:Y:S01]  /*175f0*/  LEA.HI.X.SX32 R193, R143, R11, 0x1, P6 ;  /* 0x0000000b8fc17211 */ /* 0x000fe200030f0eff */
[----:B---3--:R-:W-:-:S02]  /*17600*/  IMAD R141, R22, 0xd0, RZ ;  /* 0x000000d0168d7824 */ /* 0x008fc400078e02ff */
[----:B------:R2:W-:Y:S01]  /*17610*/  STG.E.U16 desc[UR6][R188.64], R134 ;  /* 0x00000086bc007986 */ /* 0x0005e2000c101506 */
[----:B-----5:R-:W-:Y:S02]  /*17620*/  IMAD R143, R18, 0xd2, RZ ;  /* 0x000000d2128f7824 */ /* 0x020fe400078e02ff */
[----:B------:R-:W3:Y:S01]  /*17630*/  LDC R14, c[0x0][0x278] ;  /* 0x00009e00ff0e7b82 */ /* 0x000ee20000000800 */
[----:B------:R5:W-:Y:S01]  /*17640*/  STG.E.U16 desc[UR6][R132.64], R100 ;  /* 0x0000006484007986 */ /* 0x000be2000c101506 */
[----:B------:R-:W-:-:S06]  /*17650*/  PRMT R102, R135, 0x7632, R102 ;  /* 0x0000763287667816 */ /* 0x000fcc0000000066 */
[----:B------:R-:W1:Y:S01]  /*17660*/  LDC R32, c[0x0][0x278] ;  /* 0x00009e00ff207b82 */ /* 0x000e620000000800 */
[----:B--2---:R-:W-:Y:S01]  /*17670*/  IMAD R189, R12, 0x67, RZ ;  /* 0x000000670cbd7824 */ /* 0x004fe200078e02ff */
[-C--:B------:R-:W-:Y:S01]  /*17680*/  IADD3 R188, P5, R187, R10.reuse, RZ ;  /* 0x0000000abbbc7210 */ /* 0x080fe20007fbe0ff */
[----:B-----5:R-:W-:Y:S01]  /*17690*/  IMAD R133, R20, 0xd4, RZ ;  /* 0x000000d414857824 */ /* 0x020fe200078e02ff */
[----:B------:R2:W-:Y:S02]  /*176a0*/  STG.E.U16 desc[UR6][R192.64], R135 ;  /* 0x00000087c0007986 */ /* 0x0005e4000c101506 */
[----:B------:R-:W-:Y:S02]  /*176b0*/  LEA.HI.X.SX32 R189, R189, R11, 0x1, P5 ;  /* 0x0000000bbdbd7211 */ /* 0x000fe400028f0eff */
[----:B------:R-:W5:Y:S01]  /*176c0*/  LDC R18, c[0x0][0x278] ;  /* 0x00009e00ff127b82 */ /* 0x000f620000000800 */
[-C--:B------:R-:W-:Y:S02]  /*176d0*/  IADD3 R194, P5, R143, R10.reuse, RZ ;  /* 0x0000000a8fc27210 */ /* 0x080fe40007fbe0ff */
[----:B------:R-:W-:-:S02]  /*176e0*/  IADD3 R196, P6, R133, R10, RZ ;  /* 0x0000000a85c47210 */ /* 0x000fc40007fde0ff */
[----:B------:R-:W-:-:S03]  /*176f0*/  PRMT R12, R136, 0x7632, R12 ;  /* 0x00007632880c7816 */ /* 0x000fc6000000000c */
[----:B------:R-:W5:Y:S01]  /*17700*/  LDC R20, c[0x0][0x278] ;  /* 0x00009e00ff147b82 */ /* 0x000f620000000800 */
[----:B--2---:R-:W-:Y:S01]  /*17710*/  IADD3 R192, P3, R141, R10, RZ ;  /* 0x0000000a8dc07210 */ /* 0x004fe20007f7e0ff */
[----:B0-----:R-:W-:Y:S01]  /*17720*/  IMAD R135, R2, 0x69, RZ ;  /* 0x0000006902877824 */ /* 0x001fe200078e02ff */
[-C--:B------:R-:W-:Y:S02]  /*17730*/  LEA.HI.X.SX32 R197, R147, R11.reuse, 0x1, P6 ;  /* 0x0000000b93c57211 */ /* 0x080fe400030f0eff */
[-C--:B------:R-:W-:Y:S01]  /*17740*/  LEA.HI.X.SX32 R193, R103, R11.reuse, 0x1, P3 ;  /* 0x0000000b67c17211 */ /* 0x080fe200018f0eff */
[----:B----4-:R-:W-:Y:S01]  /*17750*/  IMAD R147, R24, 0xd6, RZ ;  /* 0x000000d618937824 */ /* 0x010fe200078e02ff */
[----:B------:R-:W-:Y:S01]  /*17760*/  LEA.HI.X.SX32 R195, R135, R11, 0x1, P5 ;  /* 0x0000000b87c37211 */ /* 0x000fe200028f0eff */
[----:B------:R-:W0:Y:S01]  /*17770*/  LDC R24, c[0x0][0x278] ;  /* 0x00009e00ff187b82 */ /* 0x000e220000000800 */
[----:B------:R-:W-:Y:S04]  /*17780*/  STG.E.U16 desc[UR6][R188.64], R102 ;  /* 0x00000066bc007986 */ /* 0x000fe8000c101506 */
[----:B------:R2:W-:Y:S03]  /*17790*/  STG.E.U16 desc[UR6][R192.64], R136 ;  /* 0x00000088c0007986 */ /* 0x0005e6000c101506 */
[----:B------:R-:W4:Y:S01]  /*177a0*/  LDC R22, c[0x0][0x278] ;  /* 0x00009e00ff167b82 */ /* 0x000f220000000800 */
[----:B------:R3:W-:Y:S01]  /*177b0*/  STG.E.U16 desc[UR6][R194.64], R12 ;  /* 0x0000000cc2007986 */ /* 0x0007e2000c101506 */
[----:B-1----:R-:W-:-:S06]  /*177c0*/  IMAD R103, R32, 0xd8, RZ ;  /* 0x000000d820677824 */ /* 0x002fcc00078e02ff */
[----:B------:R-:W1:Y:S01]  /*177d0*/  LDC R2, c[0x0][0x278] ;  /* 0x00009e00ff027b82 */ /* 0x000e620000000800 */
[----:B--2---:R-:W-:-:S07]  /*177e0*/  IMAD R193, R16, 0x6d, RZ ;  /* 0x0000006d10c17824 */ /* 0x004fce00078e02ff */
[----:B---3--:R-:W2:Y:S01]  /*177f0*/  LDC R12, c[0x0][0x278] ;  /* 0x00009e00ff0c7b82 */ /* 0x008ea20000000800 */
[----:B------:R-:W-:Y:S01]  /*17800*/  IMAD R135, R34, 0xda, RZ ;  /* 0x000000da22877824 */ /* 0x000fe200078e02ff */
[----:B------:R-:W-:Y:S01]  /*17810*/  IADD3 R188, P3, R147, R10, RZ ;  /* 0x0000000a93bc7210 */ /* 0x000fe20007f7e0ff */
[----:B------:R-:W-:-:S05]  /*17820*/  IMAD R189, R14, 0x6b, RZ ;  /* 0x0000006b0ebd7824 */ /* 0x000fca00078e02ff */
[----:B------:R-:W3:Y:S01]  /*17830*/  LDC R16, c[0x0][0x278] ;  /* 0x00009e00ff107b82 */ /* 0x000ee20000000800 */
[-C--:B------:R-:W-:Y:S02]  /*17840*/  IADD3 R136, P5, R103, R10.reuse, RZ ;  /* 0x0000000a67887210 */ /* 0x080fe40007fbe0ff */
[----:B------:R-:W-:Y:S02]  /*17850*/  IADD3 R194, P6, R135, R10, RZ ;  /* 0x0000000a87c27210 */ /* 0x000fe40007fde0ff */
[-C--:B------:R-:W-:Y:S02]  /*17860*/  LEA.HI.X.SX32 R189, R189, R11.reuse, 0x1, P3 ;  /* 0x0000000bbdbd7211 */ /* 0x080fe400018f0eff */
[----:B------:R-:W-:Y:S01]  /*17870*/  PRMT R100, R137, 0x7632, R100 ;  /* 0x0000763289647816 */ /* 0x000fe20000000064 */
[----:B------:R0:W-:Y:S01]  /*17880*/  STG.E.U16 desc[UR6][R196.64], R137 ;  /* 0x00000089c4007986 */ /* 0x0001e2000c101506 */
[----:B------:R-:W3:Y:S01]  /*17890*/  LDC R14, c[0x0][0x278] ;  /* 0x00009e00ff0e7b82 */ /* 0x000ee20000000800 */
[----:B------:R-:W-:-:S02]  /*178a0*/  LEA.HI.X.SX32 R195, R193, R11, 0x1, P6 ;  /* 0x0000000bc1c37211 */ /* 0x000fc400030f0eff */
[----:B------:R-:W-:Y:S01]  /*178b0*/  PRMT R102, R138, 0x7632, R102 ;  /* 0x000076328a667816 */ /* 0x000fe20000000066 */
[----:B------:R4:W-:Y:S01]  /*178c0*/  STG.E.U16 desc[UR6][R188.64], R100 ;  /* 0x00000064bc007986 */ /* 0x0009e2000c101506 */
[----:B-----5:R-:W-:-:S03]  /*178d0*/  IMAD R193, R20, 0xde, RZ ;  /* 0x000000de14c17824 */ /* 0x020fc600078e02ff */
[----:B------:R-:W5:Y:S01]  /*178e0*/  LDC R32, c[0x0][0x278] ;  /* 0x00009e00ff207b82 */ /* 0x000f620000000800 */
[----:B0-----:R-:W-:Y:S01]  /*178f0*/  LEA.HI.X.SX32 R137, R109, R11, 0x1, P5 ;  /* 0x0000000b6d897211 */ /* 0x001fe200028f0eff */
[----:B------:R-:W-:Y:S02]  /*17900*/  IMAD R109, R18, 0xdc, RZ ;  /* 0x000000dc126d7824 */ /* 0x000fe400078e02ff */
[----:B----4-:R-:W-:-:S04]  /*17910*/  IMAD R189, R24, 0xe2, RZ ;  /* 0x000000e218bd7824 */ /* 0x010fc800078e02ff */
[----:B------:R-:W0:Y:S01]  /*17920*/  LDC R34, c[0x0][0x278] ;  /* 0x00009e00ff227b82 */ /* 0x000e220000000800 */
[----:B------:R4:W-:Y:S01]  /*17930*/  STG.E.U16 desc[UR6][R136.64], R138 ;  /* 0x0000008a88007986 */ /* 0x0009e2000c101506 */
[----:B------:R-:W-:-:S03]  /*17940*/  IADD3 R104, P5, R109, R10, RZ ;  /* 0x0000000a6d687210 */ /* 0x000fc60007fbe0ff */
[----:B------:R2:W-:Y:S03]  /*17950*/  STG.E.U16 desc[UR6][R194.64], R102 ;  /* 0x00000066c2007986 */ /* 0x0005e6000c101506 */
[----:B------:R-:W0:Y:S01]  /*17960*/  LDC R18, c[0x0][0x278] ;  /* 0x00009e00ff127b82 */ /* 0x000e220000000800 */
[----:B------:R-:W-:Y:S01]  /*17970*/  IADD3 R200, P6, R189, R10, RZ ;  /* 0x0000000abdc87210 */ /* 0x000fe20007fde0ff */
[----:B-1----:R-:W-:Y:S02]  /*17980*/  IMAD R197, R2, 0x6f, RZ ;  /* 0x0000006f02c57824 */ /* 0x002fe400078e02ff */
[----:B----4-:R-:W-:Y:S01]  /*17990*/  IMAD R137, R22, 0xe0, RZ ;  /* 0x000000e016897824 */ /* 0x010fe200078e02ff */
[----:B------:R-:W-:-:S03]  /*179a0*/  PRMT R100, R84, 0x7632, R100 ;  /* 0x0000763254647816 */ /* 0x000fc60000000064 */
[----:B------:R-:W1:Y:S01]  /*179b0*/  LDC R20, c[0x0][0x278] ;  /* 0x00009e00ff147b82 */ /* 0x000e620000000800 */
[----:B--2---:R-:W-:Y:S01]  /*179c0*/  IMAD R195, R12, 0x71, RZ ;  /* 0x000000710cc37824 */ /* 0x004fe200078e02ff */
[-C--:B------:R-:W-:Y:S02]  /*179d0*/  IADD3 R196, P3, R193, R10.reuse, RZ ;  /* 0x0000000ac1c47210 */ /* 0x080fe40007f7e0ff */
[-C--:B------:R-:W-:Y:S02]  /*179e0*/  LEA.HI.X.SX32 R105, R105, R11.reuse, 0x1, P5 ;  /* 0x0000000b69697211 */ /* 0x080fe400028f0eff */
[----:B------:R-:W-:Y:S02]  /*179f0*/  IADD3 R198, P5, R137, R10, RZ ;  /* 0x0000000a89c67210 */ /* 0x000fe40007fbe0ff */
[-C--:B------:R-:W-:Y:S01]  /*17a00*/  LEA.HI.X.SX32 R201, R195, R11.reuse, 0x1, P6 ;  /* 0x0000000bc3c97211 */ /* 0x080fe200030f0eff */
[----:B---3--:R-:W-:Y:S01]  /*17a10*/  IMAD R195, R16, 0xe4, RZ ;  /* 0x000000e410c37824 */ /* 0x008fe200078e02ff */
[----:B------:R-:W-:Y:S01]  /*17a20*/  LEA.HI.X.SX32 R197, R197, R11, 0x1, P3 ;  /* 0x0000000bc5c57211 */ /* 0x000fe200018f0eff */
[----:B------:R-:W2:Y:S01]  /*17a30*/  LDC R16, c[0x0][0x278] ;  /* 0x00009e00ff107b82 */ /* 0x000ea20000000800 */
[----:B------:R-:W-:-:S02]  /*17a40*/  PRMT R22, R139, 0x7632, R22 ;  /* 0x000076328b167816 */ /* 0x000fc40000000016 */
[----:B------:R-:W-:Y:S01]  /*17a50*/  LEA.HI.X.SX32 R199, R107, R11, 0x1, P5 ;  /* 0x0000000b6bc77211 */ /* 0x000fe200028f0eff */
[----:B------:R0:W-:Y:S04]  /*17a60*/  STG.E.U16 desc[UR6][R104.64], R139 ;  /* 0x0000008b68007986 */ /* 0x0001e8000c101506 */
[----:B------:R-:W3:Y:S01]  /*17a70*/  LDC R12, c[0x0][0x278] ;  /* 0x00009e00ff0c7b82 */ /* 0x000ee20000000800 */
[----:B------:R-:W-:Y:S04]  /*17a80*/  STG.E.U16 desc[UR6][R196.64], R22 ;  /* 0x00000016c4007986 */ /* 0x000fe8000c101506 */
[----:B------:R-:W-:Y:S03]  /*17a90*/  STG.E.U16 desc[UR6][R198.64], R84 ;  /* 0x00000054c6007986 */ /* 0x000fe6000c101506 */
[----:B------:R-:W4:Y:S01]  /*17aa0*/  LDC R2, c[0x0][0x278] ;  /* 0x00009e00ff027b82 */ /* 0x000f220000000800 */
[----:B------:R1:W-:Y:S01]  /*17ab0*/  STG.E.U16 desc[UR6][R200.64], R100 ;  /* 0x00000064c8007986 */ /* 0x0003e2000c101506 */
[----:B-----5:R-:W-:Y:S01]  /*17ac0*/  IMAD R107, R32, 0xe6, RZ ;  /* 0x000000e6206b7824 */ /* 0x020fe200078e02ff */
[----:B------:R-:W-:Y:S01]  /*17ad0*/  IADD3 R148, P5, R195, R10, RZ ;  /* 0x0000000ac3947210 */ /* 0x000fe20007fbe0ff */
[----:B0-----:R-:W-:-:S02]  /*17ae0*/  IMAD R139, R34, 0xe8, RZ ;  /* 0x000000e8228b7824 */ /* 0x001fc400078e02ff */
[----:B------:R-:W-:Y:S02]  /*17af0*/  IMAD R105, R18, 0xea, RZ ;  /* 0x000000ea12697824 */ /* 0x000fe400078e02ff */
[----:B------:R-:W0:Y:S01]  /*17b00*/  LDC R18, c[0x0][0x278] ;  /* 0x00009e00ff127b82 */ /* 0x000e220000000800 */
[----:B-1----:R-:W-:-:S07]  /*17b10*/  IMAD R201, R14, 0x75, RZ ;  /* 0x000000750ec97824 */ /* 0x002fce00078e02ff */
[----:B------:R-:W1:Y:S01]  /*17b20*/  LDC R14, c[0x0][0x278] ;  /* 0x00009e00ff0e7b82 */ /* 0x000e620000000800 */
[-C--:B------:R-:W-:Y:S02]  /*17b30*/  IADD3 R196, P3, R107, R10.reuse, RZ ;  /* 0x0000000a6bc47210 */ /* 0x080fe40007f7e0ff */
[-C--:B------:R-:W-:Y:S02]  /*17b40*/  LEA.HI.X.SX32 R149, R149, R11.reuse, 0x1, P5 ;  /* 0x0000000b95957211 */ /* 0x080fe400028f0eff */
[----:B------:R-:W-:Y:S02]  /*17b50*/  IADD3 R198, P5, R139, R10, RZ ;  /* 0x0000000a8bc67210 */ /* 0x000fe40007fbe0ff */
[-C--:B------:R-:W-:Y:S01]  /*17b60*/  LEA.HI.X.SX32 R197, R203, R11.reuse, 0x1, P3 ;  /* 0x0000000bcbc57211 */ /* 0x080fe200018f0eff */
[----:B------:R2:W-:Y:S01]  /*17b70*/  STG.E.U16 desc[UR6][R148.64], R85 ;  /* 0x0000005594007986 */ /* 0x0005e2000c101506 */
[----:B------:R-:W-:Y:S01]  /*17b80*/  PRMT R24, R85, 0x7632, R24 ;  /* 0x0000763255187816 */ /* 0x000fe20000000018 */
[----:B------:R-:W5:Y:S01]  /*17b90*/  LDC R203, c[0x0][0x278] ;  /* 0x00009e00ffcb7b82 */ /* 0x000f620000000800 */
[----:B------:R-:W-:-:S02]  /*17ba0*/  LEA.HI.X.SX32 R199, R151, R11, 0x1, P5 ;  /* 0x0000000b97c77211 */ /* 0x000fc400028f0eff */
[----:B------:R-:W-:Y:S01]  /*17bb0*/  IADD3 R200, P6, R105, R10, RZ ;  /* 0x0000000a69c87210 */ /* 0x000fe20007fde0ff */
[----:B------:R4:W-:Y:S01]  /*17bc0*/  STG.E.U16 desc[UR6][R196.64], R24 ;  /* 0x00000018c4007986 */ /* 0x0009e2000c101506 */
[----:B---3--:R-:W-:Y:S01]  /*17bd0*/  IMAD R151, R12, 0xec, RZ ;  /* 0x000000ec0c977824 */ /* 0x008fe200078e02ff */
[----:B------:R-:W-:Y:S02]  /*17be0*/  PRMT R100, R86, 0x7632, R100 ;  /* 0x0000763256647816 */ /* 0x000fe40000000064 */
[----:B------:R-:W3:Y:S01]  /*17bf0*/  LDC R22, c[0x0][0x278] ;  /* 0x00009e00ff167b82 */ /* 0x000ee20000000800 */
[----:B--2---:R-:W-:Y:S02]  /*17c00*/  IMAD R85, R16, 0xee, RZ ;  /* 0x000000ee10557824 */ /* 0x004fe400078e02ff */
[----:B------:R-:W-:Y:S01]  /*17c10*/  IMAD R149, R20, 0xf0, RZ ;  /* 0x000000f014957824 */ /* 0x000fe200078e02ff */
[----:B------:R2:W-:Y:S04]  /*17c20*/  STG.E.U16 desc[UR6][R198.64], R86 ;  /* 0x00000056c6007986 */ /* 0x0005e8000c101506 */
[----:B------:R-:W3:Y:S01]  /*17c30*/  LDC R20, c[0x0][0x278] ;  /* 0x00009e00ff147b82 */ /* 0x000ee20000000800 */
[----:B----4-:R-:W-:Y:S01]  /*17c40*/  IMAD R197, R2, 0x77, RZ ;  /* 0x0000007702c57824 */ /* 0x010fe200078e02ff */
[----:B------:R-:W-:-:S06]  /*17c50*/  LEA.HI.X.SX32 R201, R201, R11, 0x1, P6 ;  /* 0x0000000bc9c97211 */ /* 0x000fcc00030f0eff */
[----:B------:R-:W4:Y:S01]  /*17c60*/  LDC R16, c[0x0][0x278] ;  /* 0x00009e00ff107b82 */ /* 0x000f220000000800 */
[-C--:B--2---:R-:W-:Y:S01]  /*17c70*/  IADD3 R198, P5, R85, R10.reuse, RZ ;  /* 0x0000000a55c67210 */ /* 0x084fe20007fbe0ff */
[----:B------:R2:W-:Y:S01]  /*17c80*/  STG.E.U16 desc[UR6][R200.64], R100 ;  /* 0x00000064c8007986 */ /* 0x0005e2000c101506 */
[----:B------:R-:W-:-:S05]  /*17c90*/  IADD3 R144, P3, R151, R10, RZ ;  /* 0x0000000a97907210 */ /* 0x000fca0007f7e0ff */
[----:B------:R-:W3:Y:S01]  /*17ca0*/  LDC R2, c[0x0][0x278] ;  /* 0x00009e00ff027b82 */ /* 0x000ee20000000800 */
[-C--:B------:R-:W-:Y:S01]  /*17cb0*/  LEA.HI.X.SX32 R199, R197, R11.reuse, 0x1, P5 ;  /* 0x0000000bc5c77211 */ /* 0x080fe200028f0eff */
[----:B-1----:R-:W-:Y:S01]  /*17cc0*/  IMAD R197, R14, 0xf2, RZ ;  /* 0x000000f20ec57824 */ /* 0x002fe200078e02ff */
[----:B------:R-:W-:Y:S02]  /*17cd0*/  LEA.HI.X.SX32 R145, R145, R11, 0x1, P3 ;  /* 0x0000000b91917211 */ /* 0x000fe400018f0eff */
[----:B--2---:R-:W-:-:S03]  /*17ce0*/  IADD3 R200, P6, R149, R10, RZ ;  /* 0x0000000a95c87210 */ /* 0x004fc60007fde0ff */
[----:B------:R-:W1:Y:S01]  /*17cf0*/  LDC R14, c[0x0][0x278] ;  /* 0x00009e00ff0e7b82 */ /* 0x000e620000000800 */
[----:B------:R-:W-:Y:S02]  /*17d00*/  PRMT R34, R87, 0x7632, R34 ;  /* 0x0000763257227816 */ /* 0x000fe40000000022 */
[----:B------:R-:W-:Y:S01]  /*17d10*/  LEA.HI.X.SX32 R201, R111, R11, 0x1, P6 ;  /* 0x0000000b6fc97211 */ /* 0x000fe200030f0eff */
[----:B0-----:R-:W-:-:S04]  /*17d20*/  IMAD R111, R18, 0xf4, RZ ;  /* 0x000000f4126f7824 */ /* 0x001fc800078e02ff */
[----:B------:R-:W0:Y:S01]  /*17d30*/  LDC R24, c[0x0][0x278] ;  /* 0x00009e00ff187b82 */ /* 0x000e220000000800 */
[----:B------:R-:W-:Y:S07]  /*17d40*/  STG.E.U16 desc[UR6][R144.64], R87 ;  /* 0x0000005790007986 */ /* 0x000fee000c101506 */
[----:B------:R-:W2:Y:S01]  /*17d50*/  LDC R32, c[0x0][0x278] ;  /* 0x00009e00ff207b82 */ /* 0x000ea20000000800 */
[----:B------:R4:W-:Y:S07]  /*17d60*/  STG.E.U16 desc[UR6][R198.64], R34 ;  /* 0x00000022c6007986 */ /* 0x0009ee000c101506 */
[----:B------:R-:W1:Y:S01]  /*17d70*/  LDC R12, c[0x0][0x278] ;  /* 0x00009e00ff0c7b82 */ /* 0x000e620000000800 */
[----:B------:R3:W-:Y:S01]  /*17d80*/  STG.E.U16 desc[UR6][R200.64], R80 ;  /* 0x00000050c8007986 */ /* 0x0007e2000c101506 */
[----:B-----5:R-:W-:Y:S01]  /*17d90*/  IMAD R203, R203, 0x79, RZ ;  /* 0x00000079cbcb7824 */ /* 0x020fe200078e02ff */
[----:B----4-:R-:W-:Y:S01]  /*17da0*/  IADD3 R198, P5, R197, R10, RZ ;  /* 0x0000000ac5c67210 */ /* 0x010fe20007fbe0ff */
[----:B------:R-:W-:Y:S01]  /*17db0*/  IMAD R145, R16, 0xf8, RZ ;  /* 0x000000f810917824 */ /* 0x000fe200078e02ff */
[----:B------:R-:W-:Y:S01]  /*17dc0*/  PRMT R84, R80, 0x7632, R84 ;  /* 0x0000763250547816 */ /* 0x000fe20000000054 */
[----:B---3--:R-:W-:-:S02]  /*17dd0*/  IMAD R87, R22, 0xf6, RZ ;  /* 0x000000f616577824 */ /* 0x008fc400078e02ff */
[----:B------:R-:W3:Y:S01]  /*17de0*/  LDC R18, c[0x0][0x278] ;  /* 0x00009e00ff127b82 */ /* 0x000ee20000000800 */
[----:B------:R-:W-:-:S04]  /*17df0*/  IADD3 R200, P3, R111, R10, RZ ;  /* 0x0000000a6fc87210 */ /* 0x000fc80007f7e0ff */
[-C--:B------:R-:W-:Y:S01]  /*17e00*/  LEA.HI.X.SX32 R201, R153, R11.reuse, 0x1, P3 ;  /* 0x0000000b99c97211 */ /* 0x080fe200018f0eff */
[----:B------:R-:W-:Y:S01]  /*17e10*/  IMAD R153, R20, 0xfa, RZ ;  /* 0x000000fa14997824 */ /* 0x000fe200078e02ff */
[-C--:B------:R-:W-:Y:S01]  /*17e20*/  LEA.HI.X.SX32 R199, R203, R11.reuse, 0x1, P5 ;  /* 0x0000000bcbc77211 */ /* 0x080fe200028f0eff */
[----:B------:R-:W4:Y:S01]  /*17e30*/  LDC R20, c[0x0][0x278] ;  /* 0x00009e00ff147b82 */ /* 0x000f220000000800 */
[----:B------:R-:W-:Y:S01]  /*17e40*/  IMAD R203, R2, 0x7b, RZ ;  /* 0x0000007b02cb7824 */ /* 0x000fe200078e02ff */
[-C--:B------:R-:W-:Y:S02]  /*17e50*/  IADD3 R204, P6, R145, R10.reuse, RZ ;  /* 0x0000000a91cc7210 */ /* 0x080fe40007fde0ff */
[----:B------:R1:W-:Y:S04]  /*17e60*/  STG.E.U16 desc[UR6][R198.64], R84 ;  /* 0x00000054c6007986 */ /* 0x0003e8000c101506 */
[----:B------:R-:W5:Y:S01]  /*17e70*/  LDC R2, c[0x0][0x278] ;  /* 0x00009e00ff027b82 */ /* 0x000f620000000800 */
[----:B------:R-:W-:Y:S01]  /*17e80*/  IADD3 R202, P5, R87, R10, RZ ;  /* 0x0000000a57ca7210 */ /* 0x000fe20007fbe0ff */
[----:B------:R2:W-:Y:S01]  /*17e90*/  STG.E.U16 desc[UR6][R200.64], R81 ;  /* 0x00000051c8007986 */ /* 0x0005e2000c101506 */
[----:B------:R-:W-:Y:S01]  /*17ea0*/  LEA.HI.X.SX32 R205, R113, R11, 0x1, P6 ;  /* 0x0000000b71cd7211 */ /* 0x000fe200030f0eff */
[----:B0-----:R-:W-:Y:S01]  /*17eb0*/  IMAD R113, R24, 0xfc, RZ ;  /* 0x000000fc18717824 */ /* 0x001fe200078e02ff */
[----:B------:R-:W-:-:S03]  /*17ec0*/  PRMT R22, R81, 0x7632, R22 ;  /* 0x0000763251167816 */ /* 0x000fc60000000016 */
[----:B------:R-:W0:Y:S01]  /*17ed0*/  LDC R16, c[0x0][0x278] ;  /* 0x00009e00ff107b82 */ /* 0x000e220000000800 */
[----:B------:R-:W-:Y:S01]  /*17ee0*/  LEA.HI.X.SX32 R203, R203, R11, 0x1, P5 ;  /* 0x0000000bcbcb7211 */ /* 0x000fe200028f0eff */
[----:B-1----:R-:W-:Y:S02]  /*17ef0*/  IMAD R199, R12, 0x7d, RZ ;  /* 0x0000007d0cc77824 */ /* 0x002fe400078e02ff */
[----:B--2---:R-:W-:-:S04]  /*17f00*/  IMAD R201, R14, 0x7f, RZ ;  /* 0x0000007f0ec97824 */ /* 0x004fc800078e02ff */
[----:B------:R-:W1:Y:S01]  /*17f10*/  LDC R14, c[0x0][0x278] ;  /* 0x00009e00ff0e7b82 */ /* 0x000e620000000800 */
[----:B------:R-:W-:Y:S01]  /*17f20*/  IMAD R81, R32, 0xfe, RZ ;  /* 0x000000fe20517824 */ /* 0x000fe200078e02ff */
[-C--:B------:R-:W-:Y:S01]  /*17f30*/  IADD3 R198, P3, R153, R10.reuse, RZ ;  /* 0x0000000a99c67210 */ /* 0x080fe20007f7e0ff */
[----:B------:R-:W-:Y:S01]  /*17f40*/  STG.E.U16 desc[UR6][R202.64], R22 ;  /* 0x00000016ca007986 */ /* 0x000fe2000c101506 */
[-C--:B------:R-:W-:Y:S02]  /*17f50*/  IADD3 R154, P5, R113, R10.reuse, RZ ;  /* 0x0000000a719a7210 */ /* 0x080fe40007fbe0ff */
[----:B------:R-:W-:Y:S02]  /*17f60*/  IADD3 R200, P6, R81, R10, RZ ;  /* 0x0000000a51c87210 */ /* 0x000fe40007fde0ff */
[----:B------:R-:W2:Y:S01]  /*17f70*/  LDC R12, c[0x0][0x278] ;  /* 0x00009e00ff0c7b82 */ /* 0x000ea20000000800 */
[----:B------:R3:W-:Y:S01]  /*17f80*/  STG.E.U16 desc[UR6][R204.64], R82 ;  /* 0x00000052cc007986 */ /* 0x0007e2000c101506 */
[----:B------:R-:W-:-:S02]  /*17f90*/  LEA.HI.X.SX32 R199, R199, R11, 0x1, P3 ;  /* 0x0000000bc7c77211 */ /* 0x000fc400018f0eff */
[----:B------:R-:W-:Y:S02]  /*17fa0*/  PRMT R34, R82, 0x7632, R34 ;  /* 0x0000763252227816 */ /* 0x000fe40000000022 */
[----:B------:R-:W-:Y:S02]  /*17fb0*/  LEA RZ, P3, R209, R10, 0x8 ;  /* 0x0000000ad1ff7211 */ /* 0x000fe400078640ff */
[-C--:B------:R-:W-:Y:S01]  /*17fc0*/  LEA.HI.X.SX32 R155, R155, R11.reuse, 0x1, P5 ;  /* 0x0000000b9b9b7211 */ /* 0x080fe200028f0eff */
[----:B------:R-:W2:Y:S01]  /*17fd0*/  LDC R209, c[0x0][0x278] ;  /* 0x00009e00ffd17b82 */ /* 0x000ea20000000800 */
[----:B------:R-:W-:Y:S02]  /*17fe0*/  LEA.HI.X.SX32 R201, R201, R11, 0x1, P6 ;  /* 0x0000000bc9c97211 */ /* 0x000fe400030f0eff */
[----:B------:R-:W-:-:S05]  /*17ff0*/  PRMT R100, R83, 0x7632, R100 ;  /* 0x0000763253647816 */ /* 0x000fca0000000064 */
[----:B---3--:R-:W3:Y:S01]  /*18000*/  LDC R205, c[0x0][0x278] ;  /* 0x00009e00ffcd7b82 */ /* 0x008ee20000000800 */
[----:B------:R4:W-:Y:S01]  /*18010*/  STG.E.U16 desc[UR6][R198.64], R34 ;  /* 0x00000022c6007986 */ /* 0x0009e2000c101506 */
[----:B-----5:R-:W-:-:S03]  /*18020*/  IMAD.SHL.U32 R203, R2, 0x80, RZ ;  /* 0x0000008002cb7824 */ /* 0x020fc600078e00ff */
[----:B------:R0:W-:Y:S01]  /*18030*/  STG.E.U16 desc[UR6][R154.64], R83 ;  /* 0x000000539a007986 */ /* 0x0001e2000c101506 */
[----:B------:R-:W-:Y:S02]  /*18040*/  IMAD R219, R18, 0x102, RZ ;  /* 0x0000010212db7824 */ /* 0x000fe400078e02ff */
[----:B------:R-:W5:Y:S01]  /*18050*/  LDC R18, c[0x0][0x278] ;  /* 0x00009e00ff127b82 */ /* 0x000f620000000800 */
[----:B------:R1:W-:Y:S01]  /*18060*/  STG.E.U16 desc[UR6][R200.64], R100 ;  /* 0x00000064c8007986 */ /* 0x0003e2000c101506 */
[----:B----4-:R-:W-:-:S06]  /*18070*/  IMAD R199, R20, 0x106, RZ ;  /* 0x0000010614c77824 */ /* 0x010fcc00078e02ff */
[----:B------:R-:W4:Y:S01]  /*18080*/  LDC R20, c[0x0][0x278] ;  /* 0x00009e00ff147b82 */ /* 0x000f220000000800 */
[----:B------:R-:W-:Y:S01]  /*18090*/  LEA.HI.X.SX32 R203, R203, R11, 0x1, P3 ;  /* 0x0000000bcbcb7211 */ /* 0x000fe200018f0eff */
[----:B0-----:R-:W-:-:S06]  /*180a0*/  IMAD R83, R16, 0x81, RZ ;  /* 0x0000008110537824 */ /* 0x001fcc00078e02ff */
[----:B-1----:R-:W0:Y:S01]  /*180b0*/  LDC R201, c[0x0][0x278] ;  /* 0x00009e00ffc97b82 */ /* 0x002e220000000800 */
[----:B------:R-:W-:Y:S01]  /*180c0*/  IADD3 RZ, P3, R219, R10, RZ ;  /* 0x0000000adbff7210 */ /* 0x000fe20007f7e0ff */
[----:B------:R-:W-:Y:S01]  /*180d0*/  IMAD R155, R14, 0x104, RZ ;  /* 0x000001040e9b7824 */ /* 0x000fe200078e02ff */
[----:B------:R-:W-:Y:S01]  /*180e0*/  LEA R202, R211, R0, 0x8 ;  /* 0x00000000d3ca7211 */ /* 0x000fe200078e40ff */
[----:B------:R-:W-:Y:S01]  /*180f0*/  IMAD R82, R217, 0x102, R0 ;  /* 0x00000102d9527824 */ /* 0x000fe200078e0200 */
[----:B------:R-:W-:-:S03]  /*18100*/  PRMT R22, R88, 0x7632, R22 ;  /* 0x0000763258167816 */ /* 0x000fc60000000016 */
[----:B------:R-:W1:Y:S01]  /*18110*/  LDC R16, c[0x0][0x278] ;  /* 0x00009e00ff107b82 */ /* 0x000e620000000800 */
[----:B------:R-:W-:Y:S02]  /*18120*/  LEA.HI.X.SX32 R83, R83, R11, 0x1, P3 ;  /* 0x0000000b53537211 */ /* 0x000fe400018f0eff */
[-C--:B------:R-:W-:Y:S01]  /*18130*/  IADD3 RZ, P5, R199, R10.reuse, RZ ;  /* 0x0000000ac7ff7210 */ /* 0x080fe20007fbe0ff */
[----:B--2---:R-:W-:Y:S01]  /*18140*/  IMAD R199, R12, 0x83, RZ ;  /* 0x000000830cc77824 */ /* 0x004fe200078e02ff */
[----:B------:R-:W-:-:S03]  /*18150*/  IADD3 RZ, P3, R155, R10, RZ ;  /* 0x0000000a9bff7210 */ /* 0x000fc60007f7e0ff */
[----:B------:R-:W2:Y:S01]  /*18160*/  LDC R2, c[0x0][0x278] ;  /* 0x00009e00ff027b82 */ /* 0x000ea20000000800 */
[----:B------:R5:W-:Y:S01]  /*18170*/  STG.E.U16 desc[UR6][R202.64], R88 ;  /* 0x00000058ca007986 */ /* 0x000be2000c101506 */
[--C-:B---3--:R-:W-:Y:S01]  /*18180*/  IMAD R154, R205, 0x104, R0.reuse ;  /* 0x00000104cd9a7824 */ /* 0x108fe200078e0200 */
[-C--:B------:R-:W-:Y:S01]  /*18190*/  LEA.HI.X.SX32 R155, R157, R11.reuse, 0x1, P3 ;  /* 0x0000000b9d9b7211 */ /* 0x080fe200018f0eff */
[----:B------:R-:W-:Y:S01]  /*181a0*/  IMAD R156, R209, 0x106, R0 ;  /* 0x00000106d19c7824 */ /* 0x000fe200078e0200 */
[----:B------:R3:W-:Y:S03]  /*181b0*/  STG.E.U16 desc[UR6][R82.64], R22 ;  /* 0x0000001652007986 */ /* 0x0007e6000c101506 */
[----:B------:R-:W2:Y:S01]  /*181c0*/  LDC R14, c[0x0][0x278] ;  /* 0x00009e00ff0e7b82 */ /* 0x000ea20000000800 */
[----:B------:R-:W-:Y:S01]  /*181d0*/  LEA.HI.X.SX32 R157, R199, R11, 0x1, P5 ;  /* 0x0000000bc79d7211 */ /* 0x000fe200028f0eff */
[----:B------:R-:W-:Y:S06]  /*181e0*/  STG.E.U16 desc[UR6][R154.64], R89 ;  /* 0x000000599a007986 */ /* 0x000fec000c101506 */
[----:B-----5:R-:W5:Y:S01]  /*181f0*/  LDC R203, c[0x0][0x278] ;  /* 0x00009e00ffcb7b82 */ /* 0x020f620000000800 */
[----:B---3--:R-:W-:Y:S01]  /*18200*/  PRMT R22, R89, 0x7632, R22 ;  /* 0x0000763259167816 */ /* 0x008fe20000000016 */
[----:B0-----:R-:W-:-:S04]  /*18210*/  IMAD R82, R201, 0x108, R0 ;  /* 0x00000108c9527824 */ /* 0x001fc800078e0200 */
[----:B------:R4:W-:Y:S02]  /*18220*/  STG.E.U16 desc[UR6][R156.64], R22 ;  /* 0x000000169c007986 */ /* 0x0009e4000c101506 */
[----:B------:R-:W0:Y:S01]  /*18230*/  LDC R12, c[0x0][0x278] ;  /* 0x00009e00ff0c7b82 */ /* 0x000e220000000800 */
[----:B------:R-:W-:-:S07]  /*18240*/  IMAD R83, R18, 0x108, RZ ;  /* 0x0000010812537824 */ /* 0x000fce00078e02ff */
[----:B------:R-:W3:Y:S01]  /*18250*/  LDC R199, c[0x0][0x278] ;  /* 0x00009e00ffc77b82 */ /* 0x000ee20000000800 */
[----:B----4-:R-:W-:-:S07]  /*18260*/  IMAD R157, R20, 0x10e, RZ ;  /* 0x0000010e149d7824 */ /* 0x010fce00078e02ff */
[----:B------:R-:W4:Y:S01]  /*18270*/  LDC R201, c[0x0][0x278] ;  /* 0x00009e00ffc97b82 */ /* 0x000f220000000800 */
[-C--:B------:R-:W-:Y:S01]  /*18280*/  IADD3 RZ, P5, R157, R10.reuse, RZ ;  /* 0x0000000a9dff7210 */ /* 0x080fe20007fbe0ff */
[----:B-1----:R-:W-:Y:S01]  /*18290*/  IMAD R205, R16, 0x10a, RZ ;  /* 0x0000010a10cd7824 */ /* 0x002fe200078e02ff */
[----:B------:R-:W-:-:S05]  /*182a0*/  IADD3 RZ, P3, R83, R10, RZ ;  /* 0x0000000a53ff7210 */ /* 0x000fca0007f7e0ff */
[----:B------:R-:W1:Y:S01]  /*182b0*/  LDC R155, c[0x0][0x278] ;  /* 0x00009e00ff9b7b82 */ /* 0x000e620000000800 */
[----:B--2---:R-:W-:-:S07]  /*182c0*/  IMAD R89, R2, 0x85, RZ ;  /* 0x0000008502597824 */ /* 0x004fce00078e02ff */
[----:B------:R-:W2:Y:S01]  /*182d0*/  LDC R157, c[0x0][0x278] ;  /* 0x00009e00ff9d7b82 */ /* 0x000ea20000000800 */
[----:B------:R-:W-:-:S07]  /*182e0*/  LEA.HI.X.SX32 R83, R115, R11, 0x1, P3 ;  /* 0x0000000b73537211 */ /* 0x000fce00018f0eff */
[----:B------:R-:W2:Y:S01]  /*182f0*/  LDC R20, c[0x0][0x278] ;  /* 0x00009e00ff147b82 */ /* 0x000ea20000000800 */
[----:B------:R-:W-:Y:S01]  /*18300*/  IADD3 RZ, P3, R205, R10, RZ ;  /* 0x0000000acdff7210 */ /* 0x000fe20007f7e0ff */
[----:B------:R-:W-:-:S06]  /*18310*/  IMAD R115, R14, 0x10c, RZ ;  /* 0x0000010c0e737824 */ /* 0x000fcc00078e02ff */
[----:B------:R-:W2:Y:S01]  /*18320*/  LDC R16, c[0x0][0x278] ;  /* 0x00009e00ff107b82 */ /* 0x000ea20000000800 */
[----:B------:R-:W-:Y:S01]  /*18330*/  LEA.HI.X.SX32 R89, R89, R11, 0x1, P3 ;  /* 0x0000000b59597211 */ /* 0x000fe200018f0eff */
[----:B-----5:R-:W-:-:S06]  /*18340*/  IMAD R88, R203, 0x10a, R0 ;  /* 0x0000010acb587824 */ /* 0x020fcc00078e0200 */
[----:B------:R-:W5:Y:S01]  /*18350*/  LDC R2, c[0x0][0x278] ;  /* 0x00009e00ff027b82 */ /* 0x000f620000000800 */
[----:B------:R-:W-:Y:S02]  /*18360*/  PRMT R22, R90, 0x7632, R22 ;  /* 0x000076325a167816 */ /* 0x000fe40000000016 */
[----:B------:R-:W-:-:S05]  /*18370*/  IADD3 RZ, P3, R115, R10, RZ ;  /* 0x0000000a73ff7210 */ /* 0x000fca0007f7e0ff */
[----:B------:R-:W5:Y:S01]  /*18380*/  LDC R18, c[0x0][0x278] ;  /* 0x00009e00ff127b82 */ /* 0x000f620000000800 */
[----:B0-----:R-:W-:Y:S01]  /*18390*/  IMAD R115, R12, 0x87, RZ ;  /* 0x000000870c737824 */ /* 0x001fe200078e02ff */
[----:B------:R3:W-:Y:S01]  /*183a0*/  STG.E.U16 desc[UR6][R82.64], R90 ;  /* 0x0000005a52007986 */ /* 0x0007e2000c101506 */
[----:B----4-:R-:W-:-:S05]  /*183b0*/  IMAD R114, R201, 0x10e, R0 ;  /* 0x0000010ec9727824 */ /* 0x010fca00078e0200 */
[----:B------:R-:W0:Y:S01]  /*183c0*/  LDC R14, c[0x0][0x278] ;  /* 0x00009e00ff0e7b82 */ /* 0x000e220000000800 */
[----:B------:R4:W-:Y:S01]  /*183d0*/  STG.E.U16 desc[UR6][R88.64], R22 ;  /* 0x0000001658007986 */ /* 0x0009e2000c101506 */
[-C--:B------:R-:W-:Y:S01]  /*183e0*/  LEA.HI.X.SX32 R115, R115, R11.reuse, 0x1, P5 ;  /* 0x0000000b73737211 */ /* 0x080fe200028f0eff */
[----:B---3--:R-:W-:Y:S01]  /*183f0*/  IMAD R82, R199, 0x10c, R0 ;  /* 0x0000010cc7527824 */ /* 0x008fe200078e0200 */
[----:B------:R-:W-:-:S04]  /*18400*/  LEA.HI.X.SX32 R83, R163, R11, 0x1, P3 ;  /* 0x0000000ba3537211 */ /* 0x000fc800018f0eff */
[----:B------:R-:W3:Y:S01]  /*18410*/  LDC R12, c[0x0][0x278] ;  /* 0x00009e00ff0c7b82 */ /* 0x000ee20000000800 */
[----:B----4-:R-:W-:Y:S01]  /*18420*/  PRMT R22, R91, 0x7632, R22 ;  /* 0x000076325b167816 */ /* 0x010fe20000000016 */
[----:B------:R4:W-:Y:S01]  /*18430*/  STG.E.U16 desc[UR6][R82.64], R91 ;  /* 0x0000005b52007986 */ /* 0x0009e2000c101506 */
[----:B-1----:R-:W-:-:S05]  /*18440*/  IMAD R88, R155, 0x110, R0 ;  /* 0x000001109b587824 */ /* 0x002fca00078e0200 */
[----:B------:R-:W1:Y:S01]  /*18450*/  LDC R163, c[0x0][0x278] ;  /* 0x00009e00ffa37b82 */ /* 0x000e620000000800 */
[----:B------:R4:W-:Y:S01]  /*18460*/  STG.E.U16 desc[UR6][R114.64], R22 ;  /* 0x0000001672007986 */ /* 0x0009e2000c101506 */
[----:B--2---:R-:W-:-:S06]  /*18470*/  IMAD R89, R16, 0x110, RZ ;  /* 0x0000011010597824 */ /* 0x004fcc00078e02ff */
[----:B------:R-:W2:Y:S01]  /*18480*/  LDC R155, c[0x0][0x278] ;  /* 0x00009e00ff9b7b82 */ /* 0x000ea20000000800 */
[----:B----4-:R-:W-:Y:S02]  /*18490*/  IMAD R82, R157, 0x112, R0 ;  /* 0x000001129d527824 */ /* 0x010fe400078e0200 */
[----:B------:R-:W-:-:S05]  /*184a0*/  IMAD R157, R20, 0x116, RZ ;  /* 0x00000116149d7824 */ /* 0x000fca00078e02ff */
[----:B------:R-:W4:Y:S01]  /*184b0*/  LDC R115, c[0x0][0x278] ;  /* 0x00009e00ff737b82 */ /* 0x000f220000000800 */
[-C--:B------:R-:W-:Y:S01]  /*184c0*/  IADD3 RZ, P5, R157, R10.reuse, RZ ;  /* 0x0000000a9dff7210 */ /* 0x080fe20007fbe0ff */
[----:B-----5:R-:W-:Y:S01]  /*184d0*/  IMAD R83, R2, 0x89, RZ ;  /* 0x0000008902537824 */ /* 0x020fe200078e02ff */
[----:B------:R-:W-:Y:S01]  /*184e0*/  IADD3 RZ, P3, R89, R10, RZ ;  /* 0x0000000a59ff7210 */ /* 0x000fe20007f7e0ff */
[----:B------:R-:W-:-:S04]  /*184f0*/  IMAD R199, R18, 0x112, RZ ;  /* 0x0000011212c77824 */ /* 0x000fc800078e02ff */
[----:B------:R-:W5:Y:S01]  /*18500*/  LDC R16, c[0x0][0x278] ;  /* 0x00009e00ff107b82 */ /* 0x000f620000000800 */
[----:B------:R-:W-:-:S07]  /*18510*/  LEA.HI.X.SX32 R89, R159, R11, 0x1, P3 ;  /* 0x0000000b9f597211 */ /* 0x000fce00018f0eff */
[----:B------:R-:W5:Y:S01]  /*18520*/  LDC R157, c[0x0][0x278] ;  /* 0x00009e00ff9d7b82 */ /* 0x000f620000000800 */
[----:B------:R-:W-:-:S07]  /*18530*/  IADD3 RZ, P3, R199, R10, RZ ;  /* 0x0000000ac7ff7210 */ /* 0x000fce0007f7e0ff */
[----:B------:R-:W5:Y:S01]  /*18540*/  LDC R20, c[0x0][0x278] ;  /* 0x00009e00ff147b82 */ /* 0x000f620000000800 */
[----:B0-----:R-:W-:-:S07]  /*18550*/  IMAD R91, R14, 0x114, RZ ;  /* 0x000001140e5b7824 */ /* 0x001fce00078e02ff */
[----:B------:R-:W0:Y:S08]  /*18560*/  LDC R2, c[0x0][0x278] ;  /* 0x00009e00ff027b82 */ /* 0x000e300000000800 */
[----:B------:R-:W0:Y:S01]  /*18570*/  LDC R18, c[0x0][0x278] ;  /* 0x00009e00ff127b82 */ /* 0x000e220000000800 */
[----:B------:R-:W-:Y:S02]  /*18580*/  LEA.HI.X.SX32 R83, R83, R11, 0x1, P3 ;  /* 0x0000000b53537211 */ /* 0x000fe400018f0eff */
[----:B------:R-:W-:-:S05]  /*18590*/  PRMT R22, R72, 0x7632, R22 ;  /* 0x0000763248167816 */ /* 0x000fca0000000016 */
[----:B------:R-:W0:Y:S01]  /*185a0*/  LDC R14, c[0x0][0x278] ;  /* 0x00009e00ff0e7b82 */ /* 0x000e220000000800 */
[----:B------:R-:W-:Y:S01]  /*185b0*/  IADD3 RZ, P3, R91, R10, RZ ;  /* 0x0000000a5bff7210 */ /* 0x000fe20007f7e0ff */
[----:B---3--:R-:W-:Y:S01]  /*185c0*/  IMAD R91, R12, 0x8b, RZ ;  /* 0x0000008b0c5b7824 */ /* 0x008fe200078e02ff */
[----:B------:R1:W-:Y:S01]  /*185d0*/  STG.E.U16 desc[UR6][R88.64], R72 ;  /* 0x0000004858007986 */ /* 0x0003e2000c101506 */
[----:B--2---:R-:W-:-:S04]  /*185e0*/  IMAD R90, R155, 0x116, R0 ;  /* 0x000001169b5a7824 */ /* 0x004fc800078e0200 */
[----:B------:R-:W2:Y:S01]  /*185f0*/  LDC R12, c[0x0][0x278] ;  /* 0x00009e00ff0c7b82 */ /* 0x000ea20000000800 */
[----:B------:R4:W-:Y:S01]  /*18600*/  STG.E.U16 desc[UR6][R82.64], R22 ;  /* 0x0000001652007986 */ /* 0x0009e2000c101506 */
[----:B------:R-:W-:Y:S01]  /*18610*/  LEA.HI.X.SX32 R91, R91, R11, 0x1, P5 ;  /* 0x0000000b5b5b7211 */ /* 0x000fe200028f0eff */
[----:B-1----:R-:W-:-:S05]  /*18620*/  IMAD R88, R163, 0x114, R0 ;  /* 0x00000114a3587824 */ /* 0x002fca00078e0200 */
[----:B------:R-:W1:Y:S01]  /*18630*/  LDC R155, c[0x0][0x278] ;  /* 0x00009e00ff9b7b82 */ /* 0x000e620000000800 */
[----:B------:R-:W-:Y:S01]  /*18640*/  LEA.HI.X.SX32 R89, R161, R11, 0x1, P3 ;  /* 0x0000000ba1597211 */ /* 0x000fe200018f0eff */
[----:B----4-:R-:W-:-:S06]  /*18650*/  IMAD R82, R115, 0x118, R0 ;  /* 0x0000011873527824 */ /* 0x010fcc00078e0200 */
[----:B------:R-:W3:Y:S01]  /*18660*/  LDC R115, c[0x0][0x278] ;  /* 0x00009e00ff737b82 */ /* 0x000ee20000000800 */
[----:B-----5:R-:W-:Y:S01]  /*18670*/  IMAD R83, R16, 0x118, RZ ;  /* 0x0000011810537824 */ /* 0x020fe200078e02ff */
[----:B------:R-:W-:Y:S01]  /*18680*/  PRMT R22, R73, 0x7632, R22 ;  /* 0x0000763249167816 */ /* 0x000fe20000000016 */
[----:B------:R-:W-:Y:S01]  /*18690*/  IMAD R72, R157, 0x11a, R0 ;  /* 0x0000011a9d487824 */ /* 0x000fe200078e0200 */
[----:B------:R4:W-:Y:S01]  /*186a0*/  STG.E.U16 desc[UR6][R88.64], R73 ;  /* 0x0000004958007986 */ /* 0x0009e2000c101506 */
[----:B------:R-:W-:Y:S01]  /*186b0*/  IMAD R157, R20, 0x11e, RZ ;  /* 0x0000011e149d7824 */ /* 0x000fe200078e02ff */
[----:B------:R-:W-:Y:S02]  /*186c0*/  IADD3 RZ, P3, R83, R10, RZ ;  /* 0x0000000a53ff7210 */ /* 0x000fe40007f7e0ff */
[----:B------:R-:W5:Y:S01]  /*186d0*/  LDC R20, c[0x0][0x278] ;  /* 0x00009e00ff147b82 */ /* 0x000f620000000800 */
[----:B0-----:R-:W-:Y:S01]  /*186e0*/  IMAD R159, R18, 0x11a, RZ ;  /* 0x0000011a129f7824 */ /* 0x001fe200078e02ff */
[----:B------:R0:W-:Y:S01]  /*186f0*/  STG.E.U16 desc[UR6][R90.64], R22 ;  /* 0x000000165a007986 */ /* 0x0001e2000c101506 */
[----:B----4-:R-:W-:-:S05]  /*18700*/  IMAD R73, R2, 0x8d, RZ ;  /* 0x0000008d02497824 */ /* 0x010fca00078e02ff */
[----:B------:R-:W4:Y:S01]  /*18710*/  LDC R16, c[0x0][0x278] ;  /* 0x00009e00ff107b82 */ /* 0x000f220000000800 */
[----:B------:R-:W-:Y:S01]  /*18720*/  LEA.HI.X.SX32 R83, R165, R11, 0x1, P3 ;  /* 0x0000000ba5537211 */ /* 0x000fe200018f0eff */
[----:B------:R-:W-:-:S06]  /*18730*/  IMAD R89, R14, 0x11c, RZ ;  /* 0x0000011c0e597824 */ /* 0x000fcc00078e02ff */
[----:B------:R-:W5:Y:S01]  /*18740*/  LDC R2, c[0x0][0x278] ;  /* 0x00009e00ff027b82 */ /* 0x000f620000000800 */
[----:B------:R-:W-:-:S07]  /*18750*/  IADD3 RZ, P3, R159, R10, RZ ;  /* 0x0000000a9fff7210 */ /* 0x000fce0007f7e0ff */
[----:B0-----:R-:W0:Y:S01]  /*18760*/  LDC R91, c[0x0][0x278] ;  /* 0x00009e00ff5b7b82 */ /* 0x001e220000000800 */
[----:B------:R-:W-:Y:S02]  /*18770*/  LEA.HI.X.SX32 R73, R73, R11, 0x1, P3 ;  /* 0x0000000b49497211 */ /* 0x000fe400018f0eff */
[----:B------:R-:W-:-:S05]  /*18780*/  PRMT R22, R74, 0x7632, R22 ;  /* 0x000076324a167816 */ /* 0x000fca0000000016 */
[----:B------:R-:W5:Y:S01]  /*18790*/  LDC R18, c[0x0][0x278] ;  /* 0x00009e00ff127b82 */ /* 0x000f620000000800 */
[-C--:B------:R-:W-:Y:S01]  /*187a0*/  IADD3 RZ, P3, R89, R10.reuse, RZ ;  /* 0x0000000a59ff7210 */ /* 0x080fe20007f7e0ff */
[----:B--2---:R-:W-:Y:S01]  /*187b0*/  IMAD R89, R12, 0x8f, RZ ;  /* 0x0000008f0c597824 */ /* 0x004fe200078e02ff */
[----:B------:R-:W-:Y:S01]  /*187c0*/  IADD3 RZ, P5, R157, R10, RZ ;  /* 0x0000000a9dff7210 */ /* 0x000fe20007fbe0ff */
[----:B------:R1:W-:Y:S04]  /*187d0*/  STG.E.U16 desc[UR6][R82.64], R74 ;  /* 0x0000004a52007986 */ /* 0x0003e8000c101506 */
[----:B------:R-:W2:Y:S01]  /*187e0*/  LDC R14, c[0x0][0x278] ;  /* 0x00009e00ff0e7b82 */ /* 0x000ea20000000800 */
[----:B------:R4:W-:Y:S01]  /*187f0*/  STG.E.U16 desc[UR6][R72.64], R22 ;  /* 0x0000001648007986 */ /* 0x0009e2000c101506 */
[--C-:B---3--:R-:W-:Y:S01]  /*18800*/  IMAD R88, R115, 0x11e, R0.reuse ;  /* 0x0000011e73587824 */ /* 0x108fe200078e0200 */
[-C--:B------:R-:W-:Y:S01]  /*18810*/  LEA.HI.X.SX32 R89, R89, R11.reuse, 0x1, P5 ;  /* 0x0000000b59597211 */ /* 0x080fe200028f0eff */
[----:B-1----:R-:W-:Y:S01]  /*18820*/  IMAD R82, R155, 0x11c, R0 ;  /* 0x0000011c9b527824 */ /* 0x002fe200078e0200 */
[----:B------:R-:W-:-:S03]  /*18830*/  LEA.HI.X.SX32 R83, R169, R11, 0x1, P3 ;  /* 0x0000000ba9537211 */ /* 0x000fc600018f0eff */
[----:B------:R-:W1:Y:S01]  /*18840*/  LDC R157, c[0x0][0x278] ;  /* 0x00009e00ff9d7b82 */ /* 0x000e620000000800 */
[----:B----4-:R-:W-:Y:S01]  /*18850*/  PRMT R22, R75, 0x7632, R22 ;  /* 0x000076324b167816 */ /* 0x010fe20000000016 */
[----:B------:R5:W-:Y:S06]  /*18860*/  STG.E.U16 desc[UR6][R82.64], R75 ;  /* 0x0000004b52007986 */ /* 0x000bec000c101506 */
[----:B------:R-:W3:Y:S01]  /*18870*/  LDC R12, c[0x0][0x278] ;  /* 0x00009e00ff0c7b82 */ /* 0x000ee20000000800 */
[----:B------:R4:W-:Y:S01]  /*18880*/  STG.E.U16 desc[UR6][R88.64], R22 ;  /* 0x0000001658007986 */ /* 0x0009e2000c101506 */
[----:B------:R-:W-:-:S02]  /*18890*/  IMAD R73, R16, 0x120, RZ ;  /* 0x0000012010497824 */ /* 0x000fc400078e02ff */
[----:B0-----:R-:W-:Y:S02]  /*188a0*/  IMAD R72, R91, 0x120, R0 ;  /* 0x000001205b487824 */ /* 0x001fe400078e0200 */
[----:B-----5:R-:W-:Y:S02]  /*188b0*/  IMAD R75, R2, 0x91, RZ ;  /* 0x00000091024b7824 */ /* 0x020fe400078e02ff */
[----:B------:R-:W0:Y:S01]  /*188c0*/  LDC R115, c[0x0][0x278] ;  /* 0x00009e00ff737b82 */ /* 0x000e220000000800 */
[----:B----4-:R-:W-:-:S07]  /*188d0*/  IMAD R89, R20, 0x126, RZ ;  /* 0x0000012614597824 */ /* 0x010fce00078e02ff */
[----:B------:R-:W4:Y:S01]  /*188e0*/  LDC R2, c[0x0][0x278] ;  /* 0x00009e00ff027b82 */ /* 0x000f220000000800 */
[-C--:B------:R-:W-:Y:S02]  /*188f0*/  IADD3 RZ, P5, R89, R10.reuse, RZ ;  /* 0x0000000a59ff7210 */ /* 0x080fe40007fbe0ff */
[----:B------:R-:W-:-:S05]  /*18900*/  IADD3 RZ, P3, R73, R10, RZ ;  /* 0x0000000a49ff7210 */ /* 0x000fca0007f7e0ff */
[----:B------:R-:W5:Y:S01]  /*18910*/  LDC R16, c[0x0][0x278] ;  /* 0x00009e00ff107b82 */ /* 0x000f620000000800 */
[----:B------:R-:W-:Y:S01]  /*18920*/  IMAD R155, R18, 0x122, RZ ;  /* 0x00000122129b7824 */ /* 0x000fe200078e02ff */
[----:B------:R-:W-:-:S06]  /*18930*/  LEA.HI.X.SX32 R73, R125, R11, 0x1, P3 ;  /* 0x0000000b7d497211 */ /* 0x000fcc00018f0eff */
[----:B------:R-:W4:Y:S01]  /*18940*/  LDC R91, c[0x0][0x278] ;  /* 0x00009e00ff5b7b82 */ /* 0x000f220000000800 */
[----:B------:R-:W-:-:S07]  /*18950*/  IADD3 RZ, P3, R155, R10, RZ ;  /* 0x0000000a9bff7210 */ /* 0x000fce0007f7e0ff */
[----:B------:R-:W0:Y:S01]  /*18960*/  LDC R89, c[0x0][0x278] ;  /* 0x00009e00ff597b82 */ /* 0x000e220000000800 */
[----:B--2---:R-:W-:-:S07]  /*18970*/  IMAD R83, R14, 0x124, RZ ;  /* 0x000001240e537824 */ /* 0x004fce00078e02ff */
[----:B------:R-:W2:Y:S01]  /*18980*/  LDC R18, c[0x0][0x278] ;  /* 0x00009e00ff127b82 */ /* 0x000ea20000000800 */
[----:B------:R-:W-:-:S07]  /*18990*/  LEA.HI.X.SX32 R75, R75, R11, 0x1, P3 ;  /* 0x0000000b4b4b7211 */ /* 0x000fce00018f0eff */
[----:B------:R-:W2:Y:S01]  /*189a0*/  LDC R125, c[0x0][0x278] ;  /* 0x00009e00ff7d7b82 */ /* 0x000ea20000000800 */
[----:B-1----:R-:W-:Y:S01]  /*189b0*/  IMAD R74, R157, 0x122, R0 ;  /* 0x000001229d4a7824 */ /* 0x002fe200078e0200 */
[----:B------:R-:W-:-:S06]  /*189c0*/  PRMT R22, R76, 0x7632, R22 ;  /* 0x000076324c167816 */ /* 0x000fcc0000000016 */
[----:B------:R-:W1:Y:S01]  /*189d0*/  LDC R155, c[0x0][0x278] ;  /* 0x00009e00ff9b7b82 */ /* 0x000e620000000800 */
[----:B------:R-:W-:Y:S01]  /*189e0*/  IADD3 RZ, P3, R83, R10, RZ ;  /* 0x0000000a53ff7210 */ /* 0x000fe20007f7e0ff */
[----:B---3--:R-:W-:-:S06]  /*189f0*/  IMAD R83, R12, 0x93, RZ ;  /* 0x000000930c537824 */ /* 0x008fcc00078e02ff */
[----:B------:R-:W3:Y:S01]  /*18a00*/  LDC R20, c[0x0][0x278] ;  /* 0x00009e00ff147b82 */ /* 0x000ee20000000800 */
[----:B------:R4:W-:Y:S01]  /*18a10*/  STG.E.U16 desc[UR6][R72.64], R76 ;  /* 0x0000004c48007986 */ /* 0x0009e2000c101506 */
[----:B-----5:R-:W-:-:S03]  /*18a20*/  IMAD R157, R16, 0x128, RZ ;  /* 0x00000128109d7824 */ /* 0x020fc600078e02ff */
[----:B------:R5:W-:Y:S03]  /*18a30*/  STG.E.U16 desc[UR6][R74.64], R22 ;  /* 0x000000164a007986 */ /* 0x000be6000c101506 */
[----:B------:R-:W3:Y:S01]  /*18a40*/  LDC R14, c[0x0][0x278] ;  /* 0x00009e00ff0e7b82 */ /* 0x000ee20000000800 */
[----:B0-----:R-:W-:Y:S02]  /*18a50*/  IMAD R89, R89, 0x95, RZ ;  /* 0x0000009559597824 */ /* 0x001fe400078e02ff */
[----:B----4-:R-:W-:Y:S01]  /*18a60*/  IMAD R72, R115, 0x124, R0 ;  /* 0x0000012473487824 */ /* 0x010fe200078e0200 */
[----:B------:R-:W-:-:S04]  /*18a70*/  LEA.HI.X.SX32 R73, R167, R11, 0x1, P3 ;  /* 0x0000000ba7497211 */ /* 0x000fc800018f0eff */
[----:B------:R-:W0:Y:S01]  /*18a80*/  LDC R16, c[0x0][0x278] ;  /* 0x00009e00ff107b82 */ /* 0x000e220000000800 */
[----:B-----5:R-:W-:Y:S01]  /*18a90*/  LEA.HI.X.SX32 R75, R83, R11, 0x1, P5 ;  /* 0x0000000b534b7211 */ /* 0x020fe200028f0eff */
[----:B------:R-:W-:Y:S02]  /*18aa0*/  IMAD R83, R2, 0x12a, RZ ;  /* 0x0000012a02537824 */ /* 0x000fe400078e02ff */
[----:B------:R-:W-:-:S04]  /*18ab0*/  IMAD R74, R91, 0x126, R0 ;  /* 0x000001265b4a7824 */ /* 0x000fc800078e0200 */
[----:B------:R-:W4:Y:S01]  /*18ac0*/  LDC R2, c[0x0][0x278] ;  /* 0x00009e00ff027b82 */ /* 0x000f220000000800 */
[----:B------:R-:W-:Y:S01]  /*18ad0*/  IADD3 RZ, P5, R83, R10, RZ ;  /* 0x0000000a53ff7210 */ /* 0x000fe20007fbe0ff */
[----:B------:R5:W-:Y:S01]  /*18ae0*/  STG.E.U16 desc[UR6][R72.64], R77 ;  /* 0x0000004d48007986 */ /* 0x000be2000c101506 */
[----:B------:R-:W-:Y:S01]  /*18af0*/  PRMT R12, R77, 0x7632, R12 ;  /* 0x000076324d0c7816 */ /* 0x000fe2000000000c */
[----:B--2---:R-:W-:-:S04]  /*18b00*/  IMAD R82, R125, 0x128, R0 ;  /* 0x000001287d527824 */ /* 0x004fc800078e0200 */
[----:B------:R-:W2:Y:S01]  /*18b10*/  LDC R91, c[0x0][0x278] ;  /* 0x00009e00ff5b7b82 */ /* 0x000ea20000000800 */
[----:B-----5:R-:W-:-:S07]  /*18b20*/  IMAD R77, R18, 0x12e, RZ ;  /* 0x0000012e124d7824 */ /* 0x020fce00078e02ff */
[----:B------:R-:W5:Y:S01]  /*18b30*/  LDC R115, c[0x0][0x278] ;  /* 0x00009e00ff737b82 */ /* 0x000f620000000800 */
[----:B------:R-:W-:Y:S01]  /*18b40*/  LEA.HI.X.SX32 R73, R89, R11, 0x1, P5 ;  /* 0x0000000b59497211 */ /* 0x000fe200028f0eff */
[----:B-1----:R-:W-:-:S06]  /*18b50*/  IMAD R72, R155, 0x12a, R0 ;  /* 0x0000012a9b487824 */ /* 0x002fcc00078e0200 */
[----:B------:R-:W1:Y:S01]  /*18b60*/  LDC R18, c[0x0][0x278] ;  /* 0x00009e00ff127b82 */ /* 0x000e620000000800 */
[----:B---3--:R-:W-:Y:S01]  /*18b70*/  IMAD R155, R20, 0x130, RZ ;  /* 0x00000130149b7824 */ /* 0x008fe200078e02ff */
[----:B------:R-:W-:-:S06]  /*18b80*/  IADD3 RZ, P3, R157, R10, RZ ;  /* 0x0000000a9dff7210 */ /* 0x000fcc0007f7e0ff */
[----:B------:R-:W3:Y:S08]  /*18b90*/  LDC R125, c[0x0][0x278] ;  /* 0x00009e00ff7d7b82 */ /* 0x000ef00000000800 */
[----:B------:R-:W3:Y:S01]  /*18ba0*/  LDC R89, c[0x0][0x278] ;  /* 0x00009e00ff597b82 */ /* 0x000ee20000000800 */
[----:B------:R0:W-:Y:S01]  /*18bb0*/  STG.E.U16 desc[UR6][R74.64], R12 ;  /* 0x0000000c4a007986 */ /* 0x0001e2000c101506 */
[----:B------:R-:W-:-:S06]  /*18bc0*/  LEA.HI.X.SX32 R83, R173, R11, 0x1, P3 ;  /* 0x0000000bad537211 */ /* 0x000fcc00018f0eff */
[----:B------:R-:W3:Y:S01]  /*18bd0*/  LDC R20, c[0x0][0x278] ;  /* 0x00009e00ff147b82 */ /* 0x000ee20000000800 */
[----:B------:R-:W-:Y:S01]  /*18be0*/  PRMT R22, R78, 0x7632, R22 ;  /* 0x000076324e167816 */ /* 0x000fe20000000016 */
[----:B0-----:R-:W-:-:S06]  /*18bf0*/  IMAD R75, R14, 0x12c, RZ ;  /* 0x0000012c0e4b7824 */ /* 0x001fcc00078e02ff */
[----:B------:R-:W0:Y:S01]  /*18c00*/  LDC R12, c[0x0][0x278] ;  /* 0x00009e00ff0c7b82 */ /* 0x000e220000000800 */
[-C--:B------:R-:W-:Y:S01]  /*18c10*/  IADD3 RZ, P5, R77, R10.reuse, RZ ;  /* 0x0000000a4dff7210 */ /* 0x080fe20007fbe0ff */
[----:B------:R5:W-:Y:S01]  /*18c20*/  STG.E.U16 desc[UR6][R82.64], R78 ;  /* 0x0000004e52007986 */ /* 0x000be2000c101506 */
[----:B------:R-:W-:Y:S01]  /*18c30*/  IADD3 RZ, P3, R75, R10, RZ ;  /* 0x0000000a4bff7210 */ /* 0x000fe20007f7e0ff */
[----:B----4-:R-:W-:-:S04]  /*18c40*/  IMAD R77, R2, 0x97, RZ ;  /* 0x00000097024d7824 */ /* 0x010fc800078e02ff */
[----:B------:R-:W4:Y:S01]  /*18c50*/  LDC R14, c[0x0][0x278] ;  /* 0x00009e00ff0e7b82 */ /* 0x000f220000000800 */
[----:B------:R1:W-:Y:S01]  /*18c60*/  STG.E.U16 desc[UR6][R72.64], R22 ;  /* 0x0000001648007986 */ /* 0x0003e2000c101506 */
[----:B--2---:R-:W-:Y:S01]  /*18c70*/  IMAD R74, R91, 0x12c, R0 ;  /* 0x0000012c5b4a7824 */ /* 0x004fe200078e0200 */
[----:B------:R-:W-:Y:S01]  /*18c80*/  LEA.HI.X.SX32 R75, R171, R11, 0x1, P3 ;  /* 0x0000000bab4b7211 */ /* 0x000fe200018f0eff */
[----:B-----5:R-:W-:-:S04]  /*18c90*/  IMAD R83, R16, 0x132, RZ ;  /* 0x0000013210537824 */ /* 0x020fc800078e02ff */
[----:B------:R-:W2:Y:S01]  /*18ca0*/  LDC R16, c[0x0][0x278] ;  /* 0x00009e00ff107b82 */ /* 0x000ea20000000800 */
[----:B------:R-:W-:Y:S02]  /*18cb0*/  PRMT R2, R79, 0x7632, R2 ;  /* 0x000076324f027816 */ /* 0x000fe40000000002 */
[----:B------:R-:W-:Y:S01]  /*18cc0*/  IADD3 RZ, P3, R83, R10, RZ ;  /* 0x0000000a53ff7210 */ /* 0x000fe20007f7e0ff */
[----:B-1----:R-:W-:Y:S01]  /*18cd0*/  IMAD R72, R115, 0x12e, R0 ;  /* 0x0000012e73487824 */ /* 0x002fe200078e0200 */
[----:B------:R-:W-:-:S03]  /*18ce0*/  LEA.HI.X.SX32 R73, R77, R11, 0x1, P5 ;  /* 0x0000000b4d497211 */ /* 0x000fc600028f0eff */
[----:B------:R-:W1:Y:S01]  /*18cf0*/  LDC R22, c[0x0][0x278] ;  /* 0x00009e00ff167b82 */ /* 0x000e620000000800 */
[----:B------:R-:W-:Y:S01]  /*18d00*/  IMAD R83, R18, 0x134, RZ ;  /* 0x0000013412537824 */ /* 0x000fe200078e02ff */
[----:B------:R5:W-:Y:S01]  /*18d10*/  STG.E.U16 desc[UR6][R74.64], R79 ;  /* 0x0000004f4a007986 */ /* 0x000be2000c101506 */
[--C-:B---3--:R-:W-:Y:S02]  /*18d20*/  IMAD R76, R125, 0x130, R0.reuse ;  /* 0x000001307d4c7824 */ /* 0x108fe400078e0200 */
[----:B------:R-:W-:-:S03]  /*18d30*/  IMAD R82, R89, 0x132, R0 ;  /* 0x0000013259527824 */ /* 0x000fc600078e0200 */
[----:B------:R-:W3:Y:S01]  /*18d40*/  LDC R24, c[0x0][0x278] ;  /* 0x00009e00ff187b82 */ /* 0x000ee20000000800 */
[----:B------:R0:W-:Y:S01]  /*18d50*/  STG.E.U16 desc[UR6][R72.64], R2 ;  /* 0x0000000248007986 */ /* 0x0001e2000c101506 */
[----:B------:R-:W-:-:S06]  /*18d60*/  IADD3 RZ, P6, R155, R10, RZ ;  /* 0x0000000a9bff7210 */ /* 0x000fcc0007fde0ff */
[----:B------:R-:W3:Y:S01]  /*18d70*/  LDC R18, c[0x0][0x278] ;  /* 0x00009e00ff127b82 */ /* 0x000ee20000000800 */
[----:B-----5:R-:W-:-:S07]  /*18d80*/  IMAD R79, R20, 0x136, RZ ;  /* 0x00000136144f7824 */ /* 0x020fce00078e02ff */
[----:B------:R-:W5:Y:S01]  /*18d90*/  LDC R0, c[0x0][0x278] ;  /* 0x00009e00ff007b82 */ /* 0x000f620000000800 */
[----:B------:R-:W-:-:S07]  /*18da0*/  LEA.HI.X.SX32 R77, R127, R11, 0x1, P6 ;  /* 0x0000000b7f4d7211 */ /* 0x000fce00030f0eff */
[----:B0-----:R-:W0:Y:S01]  /*18db0*/  LDC R2, c[0x0][0x278] ;  /* 0x00009e00ff027b82 */ /* 0x001e220000000800 */
[----:B------:R-:W-:-:S07]  /*18dc0*/  IMAD R75, R12, 0x99, RZ ;  /* 0x000000990c4b7824 */ /* 0x000fce00078e02ff */
[----:B------:R-:W0:Y:S01]  /*18dd0*/  LDC R20, c[0x0][0x278] ;  /* 0x00009e00ff147b82 */ /* 0x000e220000000800 */
[----:B----4-:R-:W-:Y:S01]  /*18de0*/  IMAD R73, R14, 0x9b, RZ ;  /* 0x0000009b0e497824 */ /* 0x010fe200078e02ff */
[----:B------:R-:W-:-:S06]  /*18df0*/  IADD3 R14, P5, R83, R10, RZ ;  /* 0x0000000a530e7210 */ /* 0x000fcc0007fbe0ff */
[----:B------:R-:W4:Y:S01]  /*18e00*/  LDC R32, c[0x0][0x278] ;  /* 0x00009e00ff207b82 */ /* 0x000f220000000800 */
[----:B------:R2:W-:Y:S01]  /*18e10*/  STG.E.U16 desc[UR6][R76.64], R64 ;  /* 0x000000404c007986 */ /* 0x0005e2000c101506 */
[----:B------:R-:W-:Y:S02]  /*18e20*/  LEA.HI.X.SX32 R83, R75, R11, 0x1, P3 ;  /* 0x0000000b4b537211 */ /* 0x000fe400018f0eff */
[----:B------:R-:W-:-:S04]  /*18e30*/  IADD3 R72, P6, R79, R10, RZ ;  /* 0x0000000a4f487210 */ /* 0x000fc80007fde0ff */
[----:B------:R-:W4:Y:S01]  /*18e40*/  LDC R74, c[0x0][0x278] ;  /* 0x00009e00ff4a7b82 */ /* 0x000f220000000800 */
[----:B------:R-:W-:Y:S02]  /*18e50*/  LEA.HI.X.SX32 R15, R15, R11, 0x1, P5 ;  /* 0x0000000b0f0f7211 */ /* 0x000fe400028f0eff */
[----:B--2---:R-:W-:-:S05]  /*18e60*/  PRMT R64, R64, 0x7632, R64 ;  /* 0x0000763240407816 */ /* 0x004fca0000000040 */
[----:B------:R-:W2:Y:S01]  /*18e70*/  LDC R12, c[0x0][0x278] ;  /* 0x00009e00ff0c7b82 */ /* 0x000ea20000000800 */
[----:B------:R-:W-:Y:S01]  /*18e80*/  IMAD R77, R16, 0x138, RZ ;  /* 0x00000138104d7824 */ /* 0x000fe200078e02ff */
[----:B------:R-:W-:Y:S01]  /*18e90*/  LEA.HI.X.SX32 R73, R73, R11, 0x1, P6 ;  /* 0x0000000b49497211 */ /* 0x000fe200030f0eff */
[----:B-1----:R-:W-:Y:S01]  /*18ea0*/  IMAD R79, R22, 0x13a, RZ ;  /* 0x0000013a164f7824 */ /* 0x002fe200078e02ff */
[----:B------:R-:W-:Y:S01]  /*18eb0*/  PRMT R76, R65, 0x7632, R76 ;  /* 0x00007632414c7816 */ /* 0x000fe2000000004c */
[----:B------:R-:W-:Y:S03]  /*18ec0*/  STG.E.U16 desc[UR6][R82.64], R64 ;  /* 0x0000004052007986 */ /* 0x000fe6000c101506 */
[----:B------:R-:W1:Y:S01]  /*18ed0*/  LDC R34, c[0x0][0x278] ;  /* 0x00009e00ff227b82 */ /* 0x000e620000000800 */
[----:B------:R3:W-:Y:S01]  /*18ee0*/  STG.E.U16 desc[UR6][R14.64], R65 ;  /* 0x000000410e007986 */ /* 0x0007e2000c101506 */
[----:B-----5:R-:W-:-:S06]  /*18ef0*/  IMAD R75, R0, 0x9d, RZ ;  /* 0x0000009d004b7824 */ /* 0x020fcc00078e02ff */
[----:B------:R-:W5:Y:S01]  /*18f00*/  LDC R16, c[0x0][0x278] ;  /* 0x00009e00ff107b82 */ /* 0x000f620000000800 */
[----:B------:R0:W-:Y:S01]  /*18f10*/  STG.E.U16 desc[UR6][R72.64], R76 ;  /* 0x0000004c48007986 */ /* 0x0001e2000c101506 */
[----:B---3--:R-:W-:Y:S01]  /*18f20*/  IADD3 R14, P5, R77, R10, RZ ;  /* 0x0000000a4d0e7210 */ /* 0x008fe20007fbe0ff */
[----:B------:R-:W-:-:S05]  /*18f30*/  IMAD R65, R24, 0x13c, RZ ;  /* 0x0000013c18417824 */ /* 0x000fca00078e02ff */
[----:B------:R-:W3:Y:S01]  /*18f40*/  LDC R22, c[0x0][0x278] ;  /* 0x00009e00ff167b82 */ /* 0x000ee20000000800 */
[----:B------:R-:W-:Y:S01]  /*18f50*/  IMAD R77, R18, 0x13e, RZ ;  /* 0x0000013e124d7824 */ /* 0x000fe200078e02ff */
[-C--:B------:R-:W-:Y:S02]  /*18f60*/  IADD3 R64, P3, R79, R10.reuse, RZ ;  /* 0x0000000a4f407210 */ /* 0x080fe40007f7e0ff */
[-C--:B------:R-:W-:Y:S01]  /*18f70*/  LEA.HI.X.SX32 R15, R175, R11.reuse, 0x1, P5 ;  /* 0x0000000baf0f7211 */ /* 0x080fe200028f0eff */
[----:B0-----:R-:W-:Y:S01]  /*18f80*/  IMAD R73, R2, 0x9f, RZ ;  /* 0x0000009f02497824 */ /* 0x001fe200078e02ff */
[-C--:B------:R-:W-:Y:S02]  /*18f90*/  IADD3 R2, P5, R65, R10.reuse, RZ ;  /* 0x0000000a41027210 */ /* 0x080fe40007fbe0ff */
[----:B------:R-:W-:Y:S01]  /*18fa0*/  IADD3 R72, P6, R77, R10, RZ ;  /* 0x0000000a4d487210 */ /* 0x000fe20007fde0ff */
[----:B------:R-:W-:Y:S01]  /*18fb0*/  IMAD R77, R20, 0x140, RZ ;  /* 0x00000140144d7824 */ /* 0x000fe200078e02ff */
[-C--:B------:R-:W-:Y:S01]  /*18fc0*/  LEA.HI.X.SX32 R65, R75, R11.reuse, 0x1, P3 ;  /* 0x0000000b4b417211 */ /* 0x080fe200018f0eff */
[----:B------:R4:W-:Y:S01]  /*18fd0*/  STG.E.U16 desc[UR6][R14.64], R66 ;  /* 0x000000420e007986 */ /* 0x0009e2000c101506 */
[----:B------:R-:W-:Y:S01]  /*18fe0*/  PRMT R18, R66, 0x7632, R18 ;  /* 0x0000763242127816 */ /* 0x000fe20000000012 */
[----:B------:R-:W0:Y:S01]  /*18ff0*/  LDC R20, c[0x0][0x278] ;  /* 0x00009e00ff147b82 */ /* 0x000e220000000800 */
[----:B------:R-:W-:-:S03]  /*19000*/  LEA.HI.X.SX32 R3, R3, R11, 0x1, P5 ;  /* 0x0000000b03037211 */ /* 0x000fc600028f0eff */
[----:B------:R-:W-:Y:S01]  /*19010*/  STG.E.U16 desc[UR6][R64.64], R18 ;  /* 0x0000001240007986 */ /* 0x000fe2000c101506 */
[----:B------:R-:W-:-:S03]  /*19020*/  LEA.HI.X.SX32 R73, R73, R11, 0x1, P6 ;  /* 0x0000000b49497211 */ /* 0x000fc600030f0eff */
[----:B------:R-:W0:Y:S01]  /*19030*/  LDC R24, c[0x0][0x278] ;  /* 0x00009e00ff187b82 */ /* 0x000e220000000800 */
[----:B----4-:R-:W-:Y:S01]  /*19040*/  IMAD R15, R32, 0x142, RZ ;  /* 0x00000142200f7824 */ /* 0x010fe200078e02ff */
[----:B------:R-:W-:Y:S01]  /*19050*/  IADD3 R14, P5, R77, R10, RZ ;  /* 0x0000000a4d0e7210 */ /* 0x000fe20007fbe0ff */
[----:B------:R4:W-:Y:S01]  /*19060*/  STG.E.U16 desc[UR6][R2.64], R67 ;  /* 0x0000004302007986 */ /* 0x0009e2000c101506 */
[----:B------:R-:W-:Y:S01]  /*19070*/  PRMT R76, R67, 0x7632, R76 ;  /* 0x00007632434c7816 */ /* 0x000fe2000000004c */
[----:B--2---:R-:W-:-:S03]  /*19080*/  IMAD R75, R12, 0xa1, RZ ;  /* 0x000000a10c4b7824 */ /* 0x004fc600078e02ff */
[----:B------:R-:W2:Y:S01]  /*19090*/  LDC R0, c[0x0][0x278] ;  /* 0x00009e00ff007b82 */ /* 0x000ea20000000800 */
[----:B-1----:R-:W-:Y:S01]  /*190a0*/  IMAD R77, R34, 0x144, RZ ;  /* 0x00000144224d7824 */ /* 0x002fe200078e02ff */
[----:B------:R-:W-:Y:S01]  /*190b0*/  STG.E.U16 desc[UR6][R72.64], R76 ;  /* 0x0000004c48007986 */ /* 0x000fe2000c101506 */
[----:B----4-:R-:W-:Y:S01]  /*190c0*/  IMAD R3, R74, 0x146, RZ ;  /* 0x000001464a037824 */ /* 0x010fe200078e02ff */
[-C--:B------:R-:W-:Y:S01]  /*190d0*/  IADD3 R2, P3, R15, R10.reuse, RZ ;  /* 0x0000000a0f027210 */ /* 0x080fe20007f7e0ff */
[----:B-----5:R-:W-:Y:S01]  /*190e0*/  IMAD R65, R16, 0xa3, RZ ;  /* 0x000000a310417824 */ /* 0x020fe200078e02ff */
[-C--:B------:R-:W-:Y:S02]  /*190f0*/  LEA.HI.X.SX32 R15, R19, R11.reuse, 0x1, P5 ;  /* 0x0000000b130f7211 */ /* 0x080fe400028f0eff */
[----:B------:R-:W1:Y:S01]  /*19100*/  LDC R16, c[0x0][0x278] ;  /* 0x00009e00ff107b82 */ /* 0x000e620000000800 */
[----:B------:R-:W-:Y:S02]  /*19110*/  IADD3 R64, P6, R3, R10, RZ ;  /* 0x0000000a03407210 */ /* 0x000fe40007fde0ff */
[----:B------:R-:W-:Y:S01]  /*19120*/  LEA.HI.X.SX32 R3, R75, R11, 0x1, P3 ;  /* 0x0000000b4b037211 */ /* 0x000fe200018f0eff */
[----:B------:R3:W-:Y:S01]  /*19130*/  STG.E.U16 desc[UR6][R14.64], R68 ;  /* 0x000000440e007986 */ /* 0x0007e2000c101506 */
[----:B------:R-:W-:-:S03]  /*19140*/  PRMT R34, R68, 0x7632, R34 ;  /* 0x0000763244227816 */ /* 0x000fc60000000022 */
[----:B------:R-:W4:Y:S02]  /*19150*/  LDC R12, c[0x0][0x278] ;  /* 0x00009e00ff0c7b82 */ /* 0x000f240000000800 */
[----:B------:R5:W-:Y:S01]  /*19160*/  STG.E.U16 desc[UR6][R2.64], R34 ;  /* 0x0000002202007986 */ /* 0x000be2000c101506 */
[----:B---3--:R-:W-:-:S05]  /*19170*/  IMAD R15, R22, 0x148, RZ ;  /* 0x00000148160f7824 */ /* 0x008fca00078e02ff */
[----:B------:R-:W3:Y:S01]  /*19180*/  LDC R32, c[0x0][0x278] ;  /* 0x00009e00ff207b82 */ /* 0x000ee20000000800 */
[----:B-----5:R-:W-:-:S07]  /*19190*/  IADD3 R2, P3, R15, R10, RZ ;  /* 0x0000000a0f027210 */ /* 0x020fce0007f7e0ff */
[----:B------:R-:W5:Y:S01]  /*191a0*/  LDC R22, c[0x0][0x278] ;  /* 0x00009e00ff167b82 */ /* 0x000f620000000800 */
[----:B------:R-:W-:Y:S02]  /*191b0*/  LEA.HI.X.SX32 R3, R9, R11, 0x1, P3 ;  /* 0x0000000b09037211 */ /* 0x000fe400018f0eff */
[----:B------:R-:W-:-:S05]  /*191c0*/  IADD3 R18, P5, R77, R10, RZ ;  /* 0x0000000a4d127210 */ /* 0x000fca0007fbe0ff */
[----:B------:R-:W1:Y:S01]  /*191d0*/  LDC R9, c[0x0][0x278] ;  /* 0x00009e00ff097b82 */ /* 0x000e620000000800 */
[----:B0-----:R-:W-:Y:S02]  /*191e0*/  IMAD R67, R20, 0x14a, RZ ;  /* 0x0000014a14437824 */ /* 0x001fe400078e02ff */
[----:B------:R-:W-:Y:S01]  /*191f0*/  IMAD R73, R24, 0x14c, RZ ;  /* 0x0000014c18497824 */ /* 0x000fe200078e02ff */
[-C--:B------:R-:W-:Y:S01]  /*19200*/  LEA.HI.X.SX32 R19, R117, R11.reuse, 0x1, P5 ;  /* 0x0000000b75137211 */ /* 0x080fe200028f0eff */
[----:B--2---:R-:W-:Y:S01]  /*19210*/  IMAD R15, R0, 0xa5, RZ ;  /* 0x000000a5000f7824 */ /* 0x004fe200078e02ff */
[----:B------:R-:W-:Y:S02]  /*19220*/  LEA.HI.X.SX32 R65, R65, R11, 0x1, P6 ;  /* 0x0000000b41417211 */ /* 0x000fe400030f0eff */
[----:B------:R-:W0:Y:S01]  /*19230*/  LDC R24, c[0x0][0x278] ;  /* 0x00009e00ff187b82 */ /* 0x000e220000000800 */
[----:B------:R-:W-:Y:S02]  /*19240*/  PRMT R66, R69, 0x7632, R66 ;  /* 0x0000763245427816 */ /* 0x000fe40000000042 */
[----:B------:R-:W-:-:S05]  /*19250*/  IADD3 R14, P5, R67, R10, RZ ;  /* 0x0000000a430e7210 */ /* 0x000fca0007fbe0ff */
[----:B------:R-:W2:Y:S01]  /*19260*/  LDC R20, c[0x0][0x278] ;  /* 0x00009e00ff147b82 */ /* 0x000ea20000000800 */
[----:B------:R-:W-:Y:S01]  /*19270*/  STG.E.U16 desc[UR6][R18.64], R69 ;  /* 0x0000004512007986 */ /* 0x000fe2000c101506 */
[----:B------:R-:W-:-:S03]  /*19280*/  LEA.HI.X.SX32 R15, R15, R11, 0x1, P5 ;  /* 0x0000000b0f0f7211 */ /* 0x000fc600028f0eff */
[----:B------:R4:W-:Y:S03]  /*19290*/  STG.E.U16 desc[UR6][R64.64], R66 ;  /* 0x0000004240007986 */ /* 0x0009e6000c101506 */
[----:B------:R-:W2:Y:S01]  /*192a0*/  LDC R34, c[0x0][0x278] ;  /* 0x00009e00ff227b82 */ /* 0x000ea20000000800 */
[----:B------:R3:W-:Y:S01]  /*192b0*/  STG.E.U16 desc[UR6][R2.64], R70 ;  /* 0x0000004602007986 */ /* 0x0007e2000c101506 */
[----:B-1----:R-:W-:-:S06]  /*192c0*/  IMAD R9, R9, 0xa9, RZ ;  /* 0x000000a909097824 */ /* 0x002fcc00078e02ff */
[----:B------:R-:W1:Y:S01]  /*192d0*/  LDC R0, c[0x0][0x278] ;  /* 0x00009e00ff007b82 */ /* 0x000e620000000800 */
[----:B----4-:R-:W-:Y:S01]  /*192e0*/  PRMT R66, R70, 0x7632, R66 ;  /* 0x0000763246427816 */ /* 0x010fe20000000042 */
[----:B------:R-:W-:Y:S01]  /*192f0*/  IMAD R65, R16, 0x14e, RZ ;  /* 0x0000014e10417824 */ /* 0x000fe200078e02ff */
[-C--:B------:R-:W-:Y:S01]  /*19300*/  IADD3 R18, P6, R73, R10.reuse, RZ ;  /* 0x0000000a49127210 */ /* 0x080fe20007fde0ff */
[----:B---3--:R-:W-:Y:S02]  /*19310*/  IMAD R3, R12, 0xa7, RZ ;  /* 0x000000a70c037824 */ /* 0x008fe400078e02ff */
[----:B------:R5:W-:Y:S01]  /*19320*/  STG.E.U16 desc[UR6][R14.64], R66 ;  /* 0x000000420e007986 */ /* 0x000be2000c101506 */
[----:B------:R-:W-:Y:S01]  /*19330*/  IADD3 R2, P5, R65, R10, RZ ;  /* 0x0000000a41027210 */ /* 0x000fe20007fbe0ff */
[----:B------:R-:W3:Y:S01]  /*19340*/  LDC R64, c[0x0][0x278] ;  /* 0x00009e00ff407b82 */ /* 0x000ee20000000800 */
[-C--:B------:R-:W-:Y:S02]  /*19350*/  LEA.HI.X.SX32 R19, R119, R11.reuse, 0x1, P6 ;  /* 0x0000000b77137211 */ /* 0x080fe400030f0eff */
[----:B------:R-:W-:Y:S01]  /*19360*/  LEA.HI.X.SX32 R3, R3, R11, 0x1, P5 ;  /* 0x0000000b03037211 */ /* 0x000fe200028f0eff */
[----:B------:R-:W-:-:S04]  /*19370*/  IMAD R67, R32, 0x150, RZ ;  /* 0x0000015020437824 */ /* 0x000fc800078e02ff */
[----:B------:R-:W4:Y:S01]  /*19380*/  LDC R16, c[0x0][0x278] ;  /* 0x00009e00ff107b82 */ /* 0x000f220000000800 */
[----:B-----5:R-:W-:-:S05]  /*19390*/  IMAD R15, R22, 0x152, RZ ;  /* 0x00000152160f7824 */ /* 0x020fca00078e02ff */
[----:B------:R-:W-:Y:S02]  /*193a0*/  IADD3 R14, P5, R15, R10, RZ ;  /* 0x0000000a0f0e7210 */ /* 0x000fe40007fbe0ff */
[----:B------:R-:W5:Y:S01]  /*193b0*/  LDC R32, c[0x0][0x278] ;  /* 0x00009e00ff207b82 */ /* 0x000f620000000800 */
[----:B------:R2:W-:Y:S01]  /*193c0*/  STG.E.U16 desc[UR6][R18.64], R71 ;  /* 0x0000004712007986 */ /* 0x0005e2000c101506 */
[----:B------:R-:W-:Y:S01]  /*193d0*/  LEA.HI.X.SX32 R15, R9, R11, 0x1, P5 ;  /* 0x0000000b090f7211 */ /* 0x000fe200028f0eff */
[----:B0-----:R-:W-:-:S05]  /*193e0*/  IMAD R9, R24, 0x156, RZ ;  /* 0x0000015618097824 */ /* 0x001fca00078e02ff */
[----:B------:R-:W0:Y:S01]  /*193f0*/  LDC R22, c[0x0][0x278] ;  /* 0x00009e00ff167b82 */ /* 0x000e220000000800 */
[----:B------:R-:W-:Y:S01]  /*19400*/  IADD3 R12, P3, R67, R10, RZ ;  /* 0x0000000a430c7210 */ /* 0x000fe20007f7e0ff */
[----:B--2---:R-:W-:-:S06]  /*19410*/  IMAD R19, R20, 0x154, RZ ;  /* 0x0000015414137824 */ /* 0x004fcc00078e02ff */
[----:B------:R-:W2:Y:S01]  /*19420*/  LDC R24, c[0x0][0x278] ;  /* 0x00009e00ff187b82 */ /* 0x000ea20000000800 */
[----:B------:R-:W-:-:S07]  /*19430*/  PRMT R68, R71, 0x7632, R68 ;  /* 0x0000763247447816 */ /* 0x000fce0000000044 */
[----:B------:R-:W2:Y:S01]  /*19440*/  LDC R20, c[0x0][0x278] ;  /* 0x00009e00ff147b82 */ /* 0x000ea20000000800 */
[-C--:B------:R-:W-:Y:S01]  /*19450*/  LEA.HI.X.SX32 R13, R13, R11.reuse, 0x1, P3 ;  /* 0x0000000b0d0d7211 */ /* 0x080fe200018f0eff */
[----:B------:R-:W-:Y:S01]  /*19460*/  IMAD R67, R34, 0x158, RZ ;  /* 0x0000015822437824 */ /* 0x000fe200078e02ff */
[-C--:B------:R-:W-:Y:S01]  /*19470*/  IADD3 R18, P6, R19, R10.reuse, RZ ;  /* 0x0000000a13127210 */ /* 0x080fe20007fde0ff */
[----:B------:R1:W-:Y:S04]  /*19480*/  STG.E.U16 desc[UR6][R2.64], R68 ;  /* 0x0000004402007986 */ /* 0x0003e8000c101506 */
[----:B------:R-:W2:Y:S01]  /*19490*/  LDC R65, c[0x0][0x278] ;  /* 0x00009e00ff417b82 */ /* 0x000ea20000000800 */
[----:B------:R-:W-:Y:S01]  /*194a0*/  PRMT R66, R56, 0x7632, R66 ;  /* 0x0000763238427816 */ /* 0x000fe20000000042 */
[----:B------:R5:W-:Y:S01]  /*194b0*/  STG.E.U16 desc[UR6][R12.64], R56 ;  /* 0x000000380c007986 */ /* 0x000be2000c101506 */
[----:B---3--:R-:W-:Y:S01]  /*194c0*/  IMAD R69, R64, 0x15a, RZ ;  /* 0x0000015a40457824 */ /* 0x008fe200078e02ff */
[-C--:B------:R-:W-:Y:S01]  /*194d0*/  LEA.HI.X.SX32 R19, R177, R11.reuse, 0x1, P6 ;  /* 0x0000000bb1137211 */ /* 0x080fe200030f0eff */
[----:B-1----:R-:W-:Y:S01]  /*194e0*/  IMAD R3, R0, 0xab, RZ ;  /* 0x000000ab00037824 */ /* 0x002fe200078e02ff */
[-C--:B------:R-:W-:Y:S01]  /*194f0*/  IADD3 R2, P3, R9, R10.reuse, RZ ;  /* 0x0000000a09027210 */ /* 0x080fe20007f7e0ff */
[----:B----4-:R-:W-:Y:S01]  /*19500*/  IMAD R9, R16, 0xad, RZ ;  /* 0x000000ad10097824 */ /* 0x010fe200078e02ff */
[----:B------:R-:W-:Y:S01]  /*19510*/  PRMT R16, R57, 0x7632, R16 ;  /* 0x0000763239107816 */ /* 0x000fe20000000010 */
[----:B------:R-:W1:Y:S01]  /*19520*/  LDC R34, c[0x0][0x278] ;  /* 0x00009e00ff227b82 */ /* 0x000e620000000800 */
[----:B-----5:R-:W-:Y:S01]  /*19530*/  IADD3 R12, P5, R67, R10, RZ ;  /* 0x0000000a430c7210 */ /* 0x020fe20007fbe0ff */
[----:B------:R3:W-:Y:S01]  /*19540*/  STG.E.U16 desc[UR6][R14.64], R66 ;  /* 0x000000420e007986 */ /* 0x0007e2000c101506 */
[----:B------:R-:W-:-:S02]  /*19550*/  LEA.HI.X.SX32 R3, R3, R11, 0x1, P3 ;  /* 0x0000000b03037211 */ /* 0x000fc400018f0eff */
[-C--:B------:R-:W-:Y:S01]  /*19560*/  LEA.HI.X.SX32 R13, R101, R11.reuse, 0x1, P5 ;  /* 0x0000000b650d7211 */ /* 0x080fe200028f0eff */
[----:B------:R4:W-:Y:S01]  /*19570*/  STG.E.U16 desc[UR6][R18.64], R57 ;  /* 0x0000003912007986 */ /* 0x0009e2000c101506 */
[----:B0-----:R-:W-:Y:S01]  /*19580*/  IMAD R67, R22, 0x15c, RZ ;  /* 0x0000015c16437824 */ /* 0x001fe200078e02ff */
[----:B------:R-:W0:Y:S02]  /*19590*/  LDC R56, c[0x0][0x278] ;  /* 0x00009e00ff387b82 */ /* 0x000e240000000800 */
[----:B------:R-:W-:Y:S01]  /*195a0*/  STG.E.U16 desc[UR6][R2.64], R16 ;  /* 0x0000001002007986 */ /* 0x000fe2000c101506 */
[----:B---3--:R-:W-:Y:S01]  /*195b0*/  IADD3 R14, P6, R69, R10, RZ ;  /* 0x0000000a450e7210 */ /* 0x008fe20007fde0ff */
[----:B------:R-:W-:Y:S02]  /*195c0*/  IMAD R69, R32, 0x15e, RZ ;  /* 0x0000015e20457824 */ /* 0x000fe400078e02ff */
[----:B------:R3:W-:Y:S02]  /*195d0*/  STG.E.U16 desc[UR6][R12.64], R58 ;  /* 0x0000003a0c007986 */ /* 0x0007e4000c101506 */
[----:B------:R-:W5:Y:S01]  /*195e0*/  LDC R22, c[0x0][0x278] ;  /* 0x00009e00ff167b82 */ /* 0x000f620000000800 */
[----:B------:R-:W-:-:S02]  /*195f0*/  LEA.HI.X.SX32 R15, R9, R11, 0x1, P6 ;  /* 0x0000000b090f7211 */ /* 0x000fc400030f0eff */
[----:B----4-:R-:W-:Y:S01]  /*19600*/  PRMT R18, R58, 0x7632, R18 ;  /* 0x000076323a127816 */ /* 0x010fe20000000012 */
[----:B--2---:R-:W-:-:S04]  /*19610*/  IMAD R9, R20, 0xaf, RZ ;  /* 0x000000af14097824 */ /* 0x004fc800078e02ff */
[----:B------:R-:W2:Y:S01]  /*19620*/  LDC R19, c[0x0][0x278] ;  /* 0x00009e00ff137b82 */ /* 0x000ea20000000800 */
[----:B---3--:R-:W-:Y:S01]  /*19630*/  IMAD R13, R24, 0x162, RZ ;  /* 0x00000162180d7824 */ /* 0x008fe200078e02ff */
[-C--:B------:R-:W-:Y:S01]  /*19640*/  IADD3 R12, P3, R69, R10.reuse, RZ ;  /* 0x0000000a450c7210 */ /* 0x080fe20007f7e0ff */
[----:B------:R3:W-:Y:S05]  /*19650*/  STG.E.U16 desc[UR6][R14.64], R18 ;  /* 0x000000120e007986 */ /* 0x0007ea000c101506 */
[----:B------:R-:W4:Y:S01]  /*19660*/  LDC R57, c[0x0][0x278] ;  /* 0x00009e00ff397b82 */ /* 0x000f220000000800 */
[----:B------:R-:W-:Y:S01]  /*19670*/  IADD3 R2, P5, R67, R10, RZ ;  /* 0x0000000a43027210 */ /* 0x000fe20007fbe0ff */
[----:B------:R-:W-:-:S06]  /*19680*/  IMAD R65, R65, 0x160, RZ ;  /* 0x0000016041417824 */ /* 0x000fcc00078e02ff */
[----:B------:R-:W0:Y:S01]  /*19690*/  LDC R0, c[0x0][0x278] ;  /* 0x00009e00ff007b82 */ /* 0x000e220000000800 */
[----:B---3--:R-:W-:Y:S02]  /*196a0*/  IADD3 R18, P6, R13, R10, RZ ;  /* 0x0000000a0d127210 */ /* 0x008fe40007fde0ff */
[----:B------:R-:W-:-:S05]  /*196b0*/  LEA.HI.X.SX32 R13, R9, R11, 0x1, P3 ;  /* 0x0000000b090d7211 */ /* 0x000fca00018f0eff */
[----:B------:R-:W3:Y:S01]  /*196c0*/  LDC R9, c[0x0][0x278] ;  /* 0x00009e00ff097b82 */ /* 0x000ee20000000800 */
[----:B------:R-:W-:Y:S02]  /*196d0*/  LEA.HI.X.SX32 R3, R121, R11, 0x1, P5 ;  /* 0x0000000b79037211 */ /* 0x000fe400028f0eff */
[----:B------:R-:W-:Y:S02]  /*196e0*/  IADD3 R14, P5, R65, R10, RZ ;  /* 0x0000000a410e7210 */ /* 0x000fe40007fbe0ff */
[----:B------:R-:W-:-:S03]  /*196f0*/  PRMT R64, R59, 0x7632, R64 ;  /* 0x000076323b407816 */ /* 0x000fc60000000040 */
[----:B------:R-:W3:Y:S01]  /*19700*/  LDC R24, c[0x0][0x278] ;  /* 0x00009e00ff187b82 */ /* 0x000ee20000000800 */
[----:B------:R1:W-:Y:S01]  /*19710*/  STG.E.U16 desc[UR6][R2.64], R59 ;  /* 0x0000003b02007986 */ /* 0x0003e2000c101506 */
[----:B------:R-:W-:Y:S01]  /*19720*/  LEA.HI.X.SX32 R15, R5, R11, 0x1, P5 ;  /* 0x0000000b050f7211 */ /* 0x000fe200028f0eff */
[----:B--2---:R-:W-:-:S05]  /*19730*/  IMAD R19, R19, 0xb1, RZ ;  /* 0x000000b113137824 */ /* 0x004fca00078e02ff */
[----:B------:R-:W2:Y:S01]  /*19740*/  LDC R32, c[0x0][0x278] ;  /* 0x00009e00ff207b82 */ /* 0x000ea20000000800 */
[----:B------:R-:W-:Y:S01]  /*19750*/  STG.E.U16 desc[UR6][R12.64], R64 ;  /* 0x000000400c007986 */ /* 0x000fe2000c101506 */
[----:B-1----:R-:W-:-:S06]  /*19760*/  IMAD R3, R34, 0x164, RZ ;  /* 0x0000016422037824 */ /* 0x002fcc00078e02ff */
[----:B------:R-:W1:Y:S01]  /*19770*/  LDC R58, c[0x0][0x278] ;  /* 0x00009e00ff3a7b82 */ /* 0x000e620000000800 */
[----:B------:R5:W-:Y:S01]  /*19780*/  STG.E.U16 desc[UR6][R14.64], R60 ;  /* 0x0000003c0e007986 */ /* 0x000be2000c101506 */
[----:B------:R-:W-:-:S06]  /*19790*/  IADD3 R2, P5, R3, R10, RZ ;  /* 0x0000000a03027210 */ /* 0x000fcc0007fbe0ff */
[----:B------:R-:W1:Y:S01]  /*197a0*/  LDC R34, c[0x0][0x278] ;  /* 0x00009e00ff227b82 */ /* 0x000e620000000800 */
[----:B------:R-:W-:Y:S01]  /*197b0*/  LEA.HI.X.SX32 R19, R19, R11, 0x1, P6 ;  /* 0x0000000b13137211 */ /* 0x000fe200030f0eff */
[----:B-----5:R-:W-:-:S06]  /*197c0*/  IMAD R15, R22, 0x168, RZ ;  /* 0x00000168160f7824 */ /* 0x020fcc00078e02ff */
[----:B------:R-:W5:Y:S01]  /*197d0*/  LDC R16, c[0x0][0x278] ;  /* 0x00009e00ff107b82 */ /* 0x000f620000000800 */
[----:B------:R-:W-:Y:S01]  /*197e0*/  PRMT R65, R60, 0x7632, R65 ;  /* 0x000076323c417816 */ /* 0x000fe20000000041 */
[----:B----4-:R-:W-:Y:S01]  /*197f0*/  IMAD R57, R57, 0x16a, RZ ;  /* 0x0000016a39397824 */ /* 0x010fe200078e02ff */
[----:B------:R-:W-:Y:S01]  /*19800*/  LEA.HI.X.SX32 R3, R179, R11, 0x1, P5 ;  /* 0x0000000bb3037211 */ /* 0x000fe200028f0eff */
[----:B0-----:R-:W-:-:S04]  /*19810*/  IMAD R59, R56, 0x166, RZ ;  /* 0x00000166383b7824 */ /* 0x001fc800078e02ff */
[----:B------:R-:W0:Y:S01]  /*19820*/  LDC R20, c[0x0][0x278] ;  /* 0x00009e00ff147b82 */ /* 0x000e220000000800 */
[----:B------:R-:W-:Y:S01]  /*19830*/  IADD3 R14, P5, R15, R10, RZ ;  /* 0x0000000a0f0e7210 */ /* 0x000fe20007fbe0ff */
[----:B------:R4:W-:Y:S01]  /*19840*/  STG.E.U16 desc[UR6][R18.64], R65 ;  /* 0x0000004112007986 */ /* 0x0009e2000c101506 */
[----:B---3--:R-:W-:-:S05]  /*19850*/  IMAD R9, R9, 0xb5, RZ ;  /* 0x000000b509097824 */ /* 0x008fca00078e02ff */
[----:B------:R-:W3:Y:S01]  /*19860*/  LDC R22, c[0x0][0x278] ;  /* 0x00009e00ff167b82 */ /* 0x000ee20000000800 */
[----:B------:R-:W-:Y:S01]  /*19870*/  IMAD R5, R0, 0xb3, RZ ;  /* 0x000000b300057824 */ /* 0x000fe200078e02ff */
[-C--:B------:R-:W-:Y:S02]  /*19880*/  LEA.HI.X.SX32 R15, R23, R11.reuse, 0x1, P5 ;  /* 0x0000000b170f7211 */ /* 0x080fe400028f0eff */
[-C--:B------:R-:W-:Y:S02]  /*19890*/  IADD3 R12, P3, R59, R10.reuse, RZ ;  /* 0x0000000a3b0c7210 */ /* 0x080fe40007f7e0ff */
[----:B----4-:R-:W-:Y:S02]  /*198a0*/  IADD3 R18, P6, R57, R10, RZ ;  /* 0x0000000a39127210 */ /* 0x010fe40007fde0ff */
[----:B------:R-:W4:Y:S01]  /*198b0*/  LDC R23, c[0x0][0x278] ;  /* 0x00009e00ff177b82 */ /* 0x000f220000000800 */
[-C--:B------:R-:W-:Y:S02]  /*198c0*/  LEA.HI.X.SX32 R13, R5, R11.reuse, 0x1, P3 ;  /* 0x0000000b050d7211 */ /* 0x080fe400018f0eff */
[----:B------:R-:W-:Y:S01]  /*198d0*/  LEA.HI.X.SX32 R19, R9, R11, 0x1, P6 ;  /* 0x0000000b09137211 */ /* 0x000fe200030f0eff */
[----:B------:R-:W-:Y:S01]  /*198e0*/  IMAD R9, R24, 0x16c, RZ ;  /* 0x0000016c18097824 */ /* 0x000fe200078e02ff */
[----:B------:R-:W-:-:S03]  /*198f0*/  PRMT R56, R61, 0x7632, R56 ;  /* 0x000076323d387816 */ /* 0x000fc60000000038 */
[----:B------:R-:W4:Y:S01]  /*19900*/  LDC R0, c[0x0][0x278] ;  /* 0x00009e00ff007b82 */ /* 0x000f220000000800 */
[----:B------:R2:W-:Y:S01]  /*19910*/  STG.E.U16 desc[UR6][R2.64], R61 ;  /* 0x0000003d02007986 */ /* 0x0005e2000c101506 */
[----:B------:R-:W-:-:S06]  /*19920*/  PRMT R57, R62, 0x7632, R57 ;  /* 0x000076323e397816 */ /* 0x000fcc0000000039 */
[----:B------:R-:W4:Y:S01]  /*19930*/  LDC R24, c[0x0][0x278] ;  /* 0x00009e00ff187b82 */ /* 0x000f220000000800 */
[----:B------:R1:W-:Y:S01]  /*19940*/  STG.E.U16 desc[UR6][R12.64], R56 ;  /* 0x000000380c007986 */ /* 0x0003e2000c101506 */
[----:B--2---:R-:W-:-:S03]  /*19950*/  IMAD R3, R32, 0x16e, RZ ;  /* 0x0000016e20037824 */ /* 0x004fc600078e02ff */
[----:B------:R2:W-:Y:S01]  /*19960*/  STG.E.U16 desc[UR6][R14.64], R62 ;  /* 0x0000003e0e007986 */ /* 0x0005e2000c101506 */
[-C--:B------:R-:W-:Y:S01]  /*19970*/  IADD3 R2, P5, R9, R10.reuse, RZ ;  /* 0x0000000a09027210 */ /* 0x080fe20007fbe0ff */
[----:B-----5:R-:W-:Y:S02]  /*19980*/  IMAD R5, R16, 0xb7, RZ ;  /* 0x000000b710057824 */ /* 0x020fe400078e02ff */
[----:B-1----:R-:W-:Y:S01]  /*19990*/  IMAD R13, R58, 0x170, RZ ;  /* 0x000001703a0d7824 */ /* 0x002fe200078e02ff */
[-C--:B------:R-:W-:Y:S01]  /*199a0*/  IADD3 R12, P3, R3, R10.reuse, RZ ;  /* 0x0000000a030c7210 */ /* 0x080fe20007f7e0ff */
[----:B--2---:R-:W-:Y:S01]  /*199b0*/  IMAD R15, R34, 0x172, RZ ;  /* 0x00000172220f7824 */ /* 0x004fe200078e02ff */
[-C--:B------:R-:W-:Y:S01]  /*199c0*/  LEA.HI.X.SX32 R3, R25, R11.reuse, 0x1, P5 ;  /* 0x0000000b19037211 */ /* 0x080fe200028f0eff */
[----:B0-----:R-:W-:Y:S01]  /*199d0*/  IMAD R9, R20, 0xb9, RZ ;  /* 0x000000b914097824 */ /* 0x001fe200078e02ff */
[-C--:B------:R-:W-:Y:S01]  /*199e0*/  IADD3 R14, P5, R13, R10.reuse, RZ ;  /* 0x0000000a0d0e7210 */ /* 0x080fe20007fbe0ff */
[----:B------:R0:W-:Y:S01]  /*199f0*/  STG.E.U16 desc[UR6][R18.64], R57 ;  /* 0x0000003912007986 */ /* 0x0001e2000c101506 */
[----:B------:R-:W-:Y:S01]  /*19a00*/  IADD3 R16, P6, R15, R10, RZ ;  /* 0x0000000a0f107210 */ /* 0x000fe20007fde0ff */
[----:B------:R-:W1:Y:S01]  /*19a10*/  LDC R20, c[0x0][0x278] ;  /* 0x00009e00ff147b82 */ /* 0x000e620000000800 */
[-C--:B------:R-:W-:Y:S01]  /*19a20*/  LEA.HI.X.SX32 R13, R5, R11.reuse, 0x1, P3 ;  /* 0x0000000b050d7211 */ /* 0x080fe200018f0eff */
[----:B---3--:R-:W-:Y:S01]  /*19a30*/  IMAD R5, R22, 0x174, RZ ;  /* 0x0000017416057824 */ /* 0x008fe200078e02ff */
[----:B------:R-:W-:-:S02]  /*19a40*/  LEA.HI.X.SX32 R15, R17, R11, 0x1, P5 ;  /* 0x0000000b110f7211 */ /* 0x000fc400028f0eff */
[----:B------:R-:W-:-:S03]  /*19a50*/  LEA.HI.X.SX32 R17, R9, R11, 0x1, P6 ;  /* 0x0000000b09117211 */ /* 0x000fc600030f0eff */
[----:B0-----:R-:W0:Y:S01]  /*19a60*/  LDC R19, c[0x0][0x278] ;  /* 0x00009e00ff137b82 */ /* 0x001e220000000800 */
[----:B------:R4:W-:Y:S01]  /*19a70*/  STG.E.U16 desc[UR6][R2.64], R63 ;  /* 0x0000003f02007986 */ /* 0x0009e2000c101506 */
[----:B------:R-:W-:-:S06]  /*19a80*/  PRMT R18, R63, 0x7632, R18 ;  /* 0x000076323f127816 */ /* 0x000fcc0000000012 */
[----:B------:R-:W2:Y:S01]  /*19a90*/  LDC R9, c[0x0][0x278] ;  /* 0x00009e00ff097b82 */ /* 0x000ea20000000800 */
[----:B------:R-:W-:Y:S01]  /*19aa0*/  PRMT R32, R52, 0x7632, R32 ;  /* 0x0000763234207816 */ /* 0x000fe20000000020 */
[----:B----4-:R-:W-:Y:S01]  /*19ab0*/  IMAD R3, R23, 0x176, RZ ;  /* 0x0000017617037824 */ /* 0x010fe200078e02ff */
[----:B------:R-:W-:-:S05]  /*19ac0*/  IADD3 R2, P3, R5, R10, RZ ;  /* 0x0000000a05027210 */ /* 0x000fca0007f7e0ff */
[----:B------:R-:W3:Y:S01]  /*19ad0*/  LDC R22, c[0x0][0x278] ;  /* 0x00009e00ff167b82 */ /* 0x000ee20000000800 */
[----:B------:R-:W-:Y:S01]  /*19ae0*/  IMAD R5, R0, 0xbb, RZ ;  /* 0x000000bb00057824 */ /* 0x000fe200078e02ff */
[----:B------:R4:W-:Y:S01]  /*19af0*/  STG.E.U16 desc[UR6][R12.64], R18 ;  /* 0x000000120c007986 */ /* 0x0009e2000c101506 */
[----:B------:R-:W-:-:S05]  /*19b00*/  IMAD R25, R24, 0x178, RZ ;  /* 0x0000017818197824 */ /* 0x000fca00078e02ff */
[----:B------:R-:W5:Y:S01]  /*19b10*/  LDC R23, c[0x0][0x278] ;  /* 0x00009e00ff177b82 */ /* 0x000f620000000800 */
[----:B------:R1:W-:Y:S07]  /*19b20*/  STG.E.U16 desc[UR6][R14.64], R52 ;  /* 0x000000340e007986 */ /* 0x0003ee000c101506 */
[----:B------:R-:W3:Y:S01]  /*19b30*/  LDC R0, c[0x0][0x278] ;  /* 0x00009e00ff007b82 */ /* 0x000ee20000000800 */
[----:B------:R0:W-:Y:S01]  /*19b40*/  STG.E.U16 desc[UR6][R16.64], R32 ;  /* 0x0000002010007986 */ /* 0x0001e2000c101506 */
[----:B----4-:R-:W-:-:S02]  /*19b50*/  IADD3 R12, P5, R3, R10, RZ ;  /* 0x0000000a030c7210 */ /* 0x010fc40007fbe0ff */
[----:B-1----:R-:W-:-:S04]  /*19b60*/  IADD3 R14, P6, R25, R10, RZ ;  /* 0x0000000a190e7210 */ /* 0x002fc80007fde0ff */
[----:B------:R-:W1:Y:S01]  /*19b70*/  LDC R24, c[0x0][0x278] ;  /* 0x00009e00ff187b82 */ /* 0x000e620000000800 */
[----:B------:R-:W-:-:S07]  /*19b80*/  LEA.HI.X.SX32 R3, R181, R11, 0x1, P3 ;  /* 0x0000000bb5037211 */ /* 0x000fce00018f0eff */
[----:B0-----:R-:W0:Y:S01]  /*19b90*/  LDC R32, c[0x0][0x278] ;  /* 0x00009e00ff207b82 */ /* 0x001e220000000800 */
[----:B------:R-:W-:Y:S02]  /*19ba0*/  LEA.HI.X.SX32 R13, R5, R11, 0x1, P5 ;  /* 0x0000000b050d7211 */ /* 0x000fe400028f0eff */
[----:B------:R-:W-:-:S05]  /*19bb0*/  PRMT R16, R53, 0x7632, R16 ;  /* 0x0000763235107816 */ /* 0x000fca0000000010 */
[----:B------:R-:W4:Y:S01]  /*19bc0*/  LDC R25, c[0x0][0x278] ;  /* 0x00009e00ff197b82 */ /* 0x000f220000000800 */
[----:B------:R-:W-:Y:S01]  /*19bd0*/  LEA.HI.X.SX32 R15, R129, R11, 0x1, P6 ;  /* 0x0000000b810f7211 */ /* 0x000fe200030f0eff */
[----:B------:R-:W-:Y:S01]  /*19be0*/  IMAD R5, R19, 0x17a, RZ ;  /* 0x0000017a13057824 */ /* 0x000fe200078e02ff */
[----:B------:R2:W-:Y:S01]  /*19bf0*/  STG.E.U16 desc[UR6][R2.64], R53 ;  /* 0x0000003502007986 */ /* 0x0005e2000c101506 */
[----:B------:R-:W-:-:S03]  /*19c00*/  IMAD R17, R20, 0x17c, RZ ;  /* 0x0000017c14117824 */ /* 0x000fc600078e02ff */
[----:B------:R5:W-:Y:S01]  /*19c10*/  STG.E.U16 desc[UR6][R12.64], R16 ;  /* 0x000000100c007986 */ /* 0x000be2000c101506 */
[----:B------:R-:W4:Y:S03]  /*19c20*/  LDC R18, c[0x0][0x278] ;  /* 0x00009e00ff127b82 */ /* 0x000f260000000800 */
[----:B------:R3:W-:Y:S01]  /*19c30*/  STG.E.U16 desc[UR6][R14.64], R54 ;  /* 0x000000360e007986 */ /* 0x0007e2000c101506 */
[----:B--2---:R-:W-:-:S04]  /*19c40*/  IMAD R3, R9, 0xbd, RZ ;  /* 0x000000bd09037824 */ /* 0x004fc800078e02ff */
[----:B------:R-:W2:Y:S01]  /*19c50*/  LDC R20, c[0x0][0x278] ;  /* 0x00009e00ff147b82 */ /* 0x000ea20000000800 */
[-C--:B------:R-:W-:Y:S01]  /*19c60*/  IADD3 R2, P5, R5, R10.reuse, RZ ;  /* 0x0000000a05027210 */ /* 0x080fe20007fbe0ff */
[----:B-----5:R-:W-:Y:S01]  /*19c70*/  IMAD R23, R23, 0x180, RZ ;  /* 0x0000018017177824 */ /* 0x020fe200078e02ff */
[----:B------:R-:W-:Y:S01]  /*19c80*/  IADD3 R12, P3, R17, R10, RZ ;  /* 0x0000000a110c7210 */ /* 0x000fe20007f7e0ff */
[----:B---3--:R-:W-:-:S04]  /*19c90*/  IMAD R15, R22, 0x17e, RZ ;  /* 0x0000017e160f7824 */ /* 0x008fc800078e02ff */
[----:B------:R-:W3:Y:S01]  /*19ca0*/  LDC R19, c[0x0][0x278] ;  /* 0x00009e00ff137b82 */ /* 0x000ee20000000800 */
[-C--:B------:R-:W-:Y:S01]  /*19cb0*/  LEA.HI.X.SX32 R3, R3, R11.reuse, 0x1, P5 ;  /* 0x0000000b03037211 */ /* 0x080fe200028f0eff */
[----:B------:R-:W-:Y:S01]  /*19cc0*/  IMAD R5, R0, 0xbf, RZ ;  /* 0x000000bf00057824 */ /* 0x000fe200078e02ff */
[-C--:B------:R-:W-:Y:S02]  /*19cd0*/  IADD3 R14, P5, R15, R10.reuse, RZ ;  /* 0x0000000a0f0e7210 */ /* 0x080fe40007fbe0ff */
[----:B------:R-:W-:Y:S02]  /*19ce0*/  PRMT R34, R54, 0x7632, R34 ;  /* 0x0000763236227816 */ /* 0x000fe40000000022 */
[----:B------:R-:W-:Y:S01]  /*19cf0*/  IADD3 R16, P6, R23, R10, RZ ;  /* 0x0000000a17107210 */ /* 0x000fe20007fde0ff */
[----:B------:R-:W5:Y:S01]  /*19d00*/  LDC R22, c[0x0][0x278] ;  /* 0x00009e00ff167b82 */ /* 0x000f620000000800 */
[-C--:B------:R-:W-:Y:S01]  /*19d10*/  LEA.HI.X.SX32 R13, R123, R11.reuse, 0x1, P3 ;  /* 0x0000000b7b0d7211 */ /* 0x080fe200018f0eff */
[----:B0-----:R-:W-:Y:S01]  /*19d20*/  IMAD R9, R32, 0x186, RZ ;  /* 0x0000018620097824 */ /* 0x001fe200078e02ff */
[----:B------:R-:W-:-:S02]  /*19d30*/  LEA.HI.X.SX32 R15, R5, R11, 0x1, P5 ;  /* 0x0000000b050f7211 */ /* 0x000fc400028f0eff */
[----:B------:R-:W-:Y:S01]  /*19d40*/  PRMT R52, R55, 0x7632, R52 ;  /* 0x0000763237347816 */ /* 0x000fe20000000034 */
[----:B-1----:R-:W-:Y:S02]  /*19d50*/  IMAD R5, R24, 0x182, RZ ;  /* 0x0000018218057824 */ /* 0x002fe400078e02ff */
[----:B------:R-:W0:Y:S01]  /*19d60*/  LDC R23, c[0x0][0x278] ;  /* 0x00009e00ff177b82 */ /* 0x000e220000000800 */
[----:B------:R-:W-:Y:S01]  /*19d70*/  STG.E.U16 desc[UR6][R2.64], R34 ;  /* 0x0000002202007986 */ /* 0x000fe2000c101506 */
[----:B----4-:R-:W-:Y:S01]  /*19d80*/  IMAD R25, R25, 0x184, RZ ;  /* 0x0000018419197824 */ /* 0x010fe200078e02ff */
[----:B------:R-:W-:Y:S02]  /*19d90*/  LEA.HI.X.SX32 R17, R185, R11, 0x1, P6 ;  /* 0x0000000bb9117211 */ /* 0x000fe400030f0eff */
[----:B------:R1:W-:Y:S03]  /*19da0*/  STG.E.U16 desc[UR6][R12.64], R55 ;  /* 0x000000370c007986 */ /* 0x0003e6000c101506 */
[----:B------:R-:W4:Y:S01]  /*19db0*/  LDC R0, c[0x0][0x278] ;  /* 0x00009e00ff007b82 */ /* 0x000f220000000800 */
[----:B------:R2:W-:Y:S07]  /*19dc0*/  STG.E.U16 desc[UR6][R14.64], R52 ;  /* 0x000000340e007986 */ /* 0x0005ee000c101506 */
[----:B------:R-:W4:Y:S01]  /*19dd0*/  LDC R24, c[0x0][0x278] ;  /* 0x00009e00ff187b82 */ /* 0x000f220000000800 */
[----:B-1----:R-:W-:-:S02]  /*19de0*/  IADD3 R12, P5, R25, R10, RZ ;  /* 0x0000000a190c7210 */ /* 0x002fc40007fbe0ff */
[----:B--2---:R-:W-:-:S05]  /*19df0*/  IADD3 R14, P6, R9, R10, RZ ;  /* 0x0000000a090e7210 */ /* 0x004fca0007fde0ff */
[----:B------:R-:W1:Y:S01]  /*19e00*/  LDC R9, c[0x0][0x278] ;  /* 0x00009e00ff097b82 */ /* 0x000e620000000800 */
[----:B------:R2:W-:Y:S01]  /*19e10*/  STG.E.U16 desc[UR6][R16.64], R92 ;  /* 0x0000005c10007986 */ /* 0x0005e2000c101506 */
[----:B------:R-:W-:Y:S01]  /*19e20*/  IMAD R3, R18, 0xc1, RZ ;  /* 0x000000c112037824 */ /* 0x000fe200078e02ff */
[----:B------:R-:W-:-:S05]  /*19e30*/  IADD3 R2, P3, R5, R10, RZ ;  /* 0x0000000a05027210 */ /* 0x000fca0007f7e0ff */
[----:B------:R-:W1:Y:S01]  /*19e40*/  LDC R25, c[0x0][0x278] ;  /* 0x00009e00ff197b82 */ /* 0x000e620000000800 */
[----:B---3--:R-:W-:Y:S02]  /*19e50*/  IMAD R5, R19, 0xc3, RZ ;  /* 0x000000c313057824 */ /* 0x008fe400078e02ff */
[----:B--2---:R-:W-:-:S05]  /*19e60*/  IMAD R17, R20, 0x188, RZ ;  /* 0x0000018814117824 */ /* 0x004fca00078e02ff */
[----:B------:R-:W2:Y:S01]  /*19e70*/  LDC R32, c[0x0][0x278] ;  /* 0x00009e00ff207b82 */ /* 0x000ea20000000800 */
[----:B------:R-:W-:Y:S02]  /*19e80*/  LEA.HI.X.SX32 R3, R3, R11, 0x1, P3 ;  /* 0x0000000b03037211 */ /* 0x000fe400018f0eff */
[----:B------:R-:W-:-:S05]  /*19e90*/  PRMT R92, R92, 0x7632, R92 ;  /* 0x000076325c5c7816 */ /* 0x000fca000000005c */
[----:B------:R-:W3:Y:S01]  /*19ea0*/  LDC R20, c[0x0][0x278] ;  /* 0x00009e00ff147b82 */ /* 0x000ee20000000800 */
[----:B------:R-:W-:-:S07]  /*19eb0*/  LEA.HI.X.SX32 R13, R35, R11, 0x1, P5 ;  /* 0x0000000b230d7211 */ /* 0x000fce00028f0eff */
[----:B------:R-:W3:Y:S01]  /*19ec0*/  LDC R34, c[0x0][0x278] ;  /* 0x00009e00ff227b82 */ /* 0x000ee20000000800 */
[----:B------:R-:W-:Y:S01]  /*19ed0*/  LEA.HI.X.SX32 R15, R5, R11, 0x1, P6 ;  /* 0x0000000b050f7211 */ /* 0x000fe200030f0eff */
[----:B------:R0:W-:Y:S06]  /*19ee0*/  STG.E.U16 desc[UR6][R2.64], R92 ;  /* 0x0000005c02007986 */ /* 0x0001ec000c101506 */
[----:B------:R-:W3:Y:S01]  /*19ef0*/  LDC R18, c[0x0][0x278] ;  /* 0x00009e00ff127b82 */ /* 0x000ee20000000800 */
[----:B------:R-:W-:Y:S01]  /*19f00*/  PRMT R16, R93, 0x7632, R16 ;  /* 0x000076325d107816 */ /* 0x000fe20000000010 */
[----:B-----5:R-:W-:-:S06]  /*19f10*/  IMAD R35, R22, 0x18a, RZ ;  /* 0x0000018a16237824 */ /* 0x020fcc00078e02ff */
[----:B------:R-:W5:Y:S01]  /*19f20*/  LDC R19, c[0x0][0x278] ;  /* 0x00009e00ff137b82 */ /* 0x000f620000000800 */
[-C--:B0-----:R-:W-:Y:S01]  /*19f30*/  IADD3 R2, P5, R17, R10.reuse, RZ ;  /* 0x0000000a11027210 */ /* 0x081fe20007fbe0ff */
[----:B------:R-:W-:Y:S01]  /*19f40*/  IMAD R23, R23, 0x18c, RZ ;  /* 0x0000018c17177824 */ /* 0x000fe200078e02ff */
[----:B------:R0:W-:Y:S01]  /*19f50*/  STG.E.U16 desc[UR6][R12.64], R93 ;  /* 0x0000005d0c007986 */ /* 0x0001e2000c101506 */
[----:B----4-:R-:W-:Y:S01]  /*19f60*/  IMAD R5, R0, 0xc5, RZ ;  /* 0x000000c500057824 */ /* 0x010fe200078e02ff */
[----:B------:R-:W-:Y:S01]  /*19f70*/  LEA.HI.X.SX32 R3, R183, R11, 0x1, P5 ;  /* 0x0000000bb7037211 */ /* 0x000fe200028f0eff */
[----:B------:R-:W-:Y:S02]  /*19f80*/  IMAD R17, R24, 0x18e, RZ ;  /* 0x0000018e18117824 */ /* 0x000fe400078e02ff */
[----:B------:R-:W4:Y:S01]  /*19f90*/  LDC R22, c[0x0][0x278] ;  /* 0x00009e00ff167b82 */ /* 0x000f220000000800 */
[----:B------:R2:W-:Y:S01]  /*19fa0*/  STG.E.U16 desc[UR6][R14.64], R16 ;  /* 0x000000100e007986 */ /* 0x0005e2000c101506 */
[----:B-1----:R-:W-:Y:S01]  /*19fb0*/  IMAD R9, R9, 0xc7, RZ ;  /* 0x000000c709097824 */ /* 0x002fe200078e02ff */
[----:B0-----:R-:W-:-:S05]  /*19fc0*/  IADD3 R12, P3, R35, R10, RZ ;  /* 0x0000000a230c7210 */ /* 0x001fca0007f7e0ff */
[----:B------:R-:W0:Y:S01]  /*19fd0*/  LDC R0, c[0x0][0x278] ;  /* 0x00009e00ff007b82 */ /* 0x000e220000000800 */
[----:B------:R-:W-:Y:S02]  /*19fe0*/  PRMT R35, R94, 0x7632, R35 ;  /* 0x000076325e237816 */ /* 0x000fe40000000023 */
[-C--:B--2---:R-:W-:Y:S02]  /*19ff0*/  IADD3 R14, P5, R23, R10.reuse, RZ ;  /* 0x0000000a170e7210 */ /* 0x084fe40007fbe0ff */
[----:B------:R-:W-:Y:S01]  /*1a000*/  IADD3 R16, P6, R17, R10, RZ ;  /* 0x0000000a11107210 */ /* 0x000fe20007fde0ff */
[----:B------:R-:W-:Y:S01]  /*1a010*/  IMAD R25, R25, 0x190, RZ ;  /* 0x0000019019197824 */ /* 0x000fe200078e02ff */
[-C--:B------:R-:W-:Y:S01]  /*1a020*/  LEA.HI.X.SX32 R13, R5, R11.reuse, 0x1, P3 ;  /* 0x0000000b050d7211 */ /* 0x080fe200018f0eff */
[----:B------:R-:W1:Y:S01]  /*1a030*/  LDC R23, c[0x0][0x278] ;  /* 0x00009e00ff177b82 */ /* 0x000e620000000800 */
[-C--:B------:R-:W-:Y:S01]  /*1a040*/  LEA.HI.X.SX32 R15, R33, R11.reuse, 0x1, P5 ;  /* 0x0000000b210f7211 */ /* 0x080fe200028f0eff */
[----:B------:R2:W-:Y:S01]  /*1a050*/  STG.E.U16 desc[UR6][R2.64], R94 ;  /* 0x0000005e02007986 */ /* 0x0005e2000c101506 */
[----:B------:R-:W-:-:S02]  /*1a060*/  LEA.HI.X.SX32 R17, R9, R11, 0x1, P6 ;  /* 0x0000000b09117211 */ /* 0x000fc400030f0eff */
[----:B------:R-:W-:Y:S01]  /*1a070*/  PRMT R9, R95, 0x7632, R9 ;  /* 0x000076325f097816 */ /* 0x000fe20000000009 */
[----:B------:R3:W-:Y:S02]  /*1a080*/  STG.E.U16 desc[UR6][R12.64], R35 ;  /* 0x000000230c007986 */ /* 0x0007e4000c101506 */
[----:B------:R-:W1:Y:S02]  /*1a090*/  LDC R24, c[0x0][0x278] ;  /* 0x00009e00ff187b82 */ /* 0x000e640000000800 */
[----:B------:R5:W-:Y:S01]  /*1a0a0*/  STG.E.U16 desc[UR6][R14.64], R95 ;  /* 0x0000005f0e007986 */ /* 0x000be2000c101506 */
[----:B--2---:R-:W-:Y:S01]  /*1a0b0*/  IMAD R3, R32, 0x192, RZ ;  /* 0x0000019220037824 */ /* 0x004fe200078e02ff */
[-C--:B------:R-:W-:Y:S01]  /*1a0c0*/  IADD3 R2, P5, R25, R10.reuse, RZ ;  /* 0x0000000a19027210 */ /* 0x080fe20007fbe0ff */
[----:B---3--:R-:W-:Y:S02]  /*1a0d0*/  IMAD R5, R18, 0xc9, RZ ;  /* 0x000000c912057824 */ /* 0x008fe400078e02ff */
[----:B------:R-:W-:Y:S01]  /*1a0e0*/  IMAD R13, R34, 0x194, RZ ;  /* 0x00000194220d7824 */ /* 0x000fe200078e02ff */
[----:B------:R2:W-:Y:S01]  /*1a0f0*/  STG.E.U16 desc[UR6][R16.64], R9 ;  /* 0x0000000910007986 */ /* 0x0005e2000c101506 */
[----:B-----5:R-:W-:Y:S01]  /*1a100*/  IMAD R15, R20, 0x196, RZ ;  /* 0x00000196140f7824 */ /* 0x020fe200078e02ff */
[----:B------:R-:W-:Y:S01]  /*1a110*/  IADD3 R12, P3, R3, R10, RZ ;  /* 0x0000000a030c7210 */ /* 0x000fe20007f7e0ff */
[----:B------:R-:W3:Y:S01]  /*1a120*/  LDC R20, c[0x0][0x278] ;  /* 0x00009e00ff147b82 */ /* 0x000ee20000000800 */
[----:B------:R-:W-:-:S02]  /*1a130*/  LEA.HI.X.SX32 R3, R27, R11, 0x1, P5 ;  /* 0x0000000b1b037211 */ /* 0x000fc400028f0eff */
[-C--:B------:R-:W-:Y:S01]  /*1a140*/  IADD3 R14, P5, R13, R10.reuse, RZ ;  /* 0x0000000a0d0e7210 */ /* 0x080fe20007fbe0ff */
[----:B--2---:R-:W-:Y:S01]  /*1a150*/  IMAD R9, R19, 0xcb, RZ ;  /* 0x000000cb13097824 */ /* 0x004fe200078e02ff */
[----:B------:R-:W-:-:S03]  /*1a160*/  IADD3 R16, P6, R15, R10, RZ ;  /* 0x0000000a0f107210 */ /* 0x000fc60007fde0ff */
[----:B------:R-:W2:Y:S01]  /*1a170*/  LDC R19, c[0x0][0x278] ;  /* 0x00009e00ff137b82 */ /* 0x000ea20000000800 */
[-C--:B------:R-:W-:Y:S01]  /*1a180*/  LEA.HI.X.SX32 R13, R5, R11.reuse, 0x1, P3 ;  /* 0x0000000b050d7211 */ /* 0x080fe200018f0eff */
[----:B------:R4:W-:Y:S01]  /*1a190*/  STG.E.U16 desc[UR6][R2.64], R48 ;  /* 0x0000003002007986 */ /* 0x0009e2000c101506 */
[----:B------:R-:W-:Y:S02]  /*1a1a0*/  PRMT R5, R48, 0x7632, R5 ;  /* 0x0000763230057816 */ /* 0x000fe40000000005 */
[----:B------:R-:W-:-:S03]  /*1a1b0*/  LEA.HI.X.SX32 R17, R9, R11, 0x1, P6 ;  /* 0x0000000b09117211 */ /* 0x000fc600030f0eff */
[----:B------:R-:W5:Y:S01]  /*1a1c0*/  LDC R9, c[0x0][0x278] ;  /* 0x00009e00ff097b82 */ /* 0x000f620000000800 */
[----:B------:R0:W-:Y:S01]  /*1a1d0*/  STG.E.U16 desc[UR6][R12.64], R5 ;  /* 0x000000050c007986 */ /* 0x0001e2000c101506 */
[----:B----4-:R-:W-:-:S06]  /*1a1e0*/  IMAD R3, R22, 0x198, RZ ;  /* 0x0000019816037824 */ /* 0x010fcc00078e02ff */
[----:B------:R-:W4:Y:S01]  /*1a1f0*/  LDC R22, c[0x0][0x278] ;  /* 0x00009e00ff167b82 */ /* 0x000f220000000800 */
[----:B------:R-:W-:Y:S01]  /*1a200*/  IADD3 R2, P3, R3, R10, RZ ;  /* 0x0000000a03027210 */ /* 0x000fe20007f7e0ff */
[----:B0-----:R-:W-:-:S06]  /*1a210*/  IMAD R5, R0, 0xcd, RZ ;  /* 0x000000cd00057824 */ /* 0x001fcc00078e02ff */
[----:B------:R-:W0:Y:S01]  /*1a220*/  LDC R0, c[0x0][0x278] ;  /* 0x00009e00ff007b82 */ /* 0x000e220000000800 */
[----:B-1----:R-:W-:Y:S01]  /*1a230*/  IMAD R25, R23, 0x19a, RZ ;  /* 0x0000019a17197824 */ /* 0x002fe200078e02ff */
[-C--:B------:R-:W-:Y:S01]  /*1a240*/  LEA.HI.X.SX32 R3, R21, R11.reuse, 0x1, P3 ;  /* 0x0000000b15037211 */ /* 0x080fe200018f0eff */
[----:B------:R-:W-:Y:S01]  /*1a250*/  IMAD R27, R24, 0x19c, RZ ;  /* 0x0000019c181b7824 */ /* 0x000fe200078e02ff */
[----:B------:R-:W-:-:S04]  /*1a260*/  LEA.HI.X.SX32 R15, R131, R11, 0x1, P5 ;  /* 0x0000000b830f7211 */ /* 0x000fc800028f0eff */
[----:B------:R-:W1:Y:S01]  /*1a270*/  LDC R23, c[0x0][0x278] ;  /* 0x00009e00ff177b82 */ /* 0x000e620000000800 */
[----:B------:R-:W-:-:S07]  /*1a280*/  IADD3 R12, P5, R25, R10, RZ ;  /* 0x0000000a190c7210 */ /* 0x000fce0007fbe0ff */
[----:B------:R-:W1:Y:S01]  /*1a290*/  LDC R21, c[0x0][0x278] ;  /* 0x00009e00ff157b82 */ /* 0x000e620000000800 */
[----:B------:R-:W-:Y:S01]  /*1a2a0*/  PRMT R18, R49, 0x7632, R18 ;  /* 0x0000763231127816 */ /* 0x000fe20000000012 */
[----:B------:R3:W-:Y:S01]  /*1a2b0*/  STG.E.U16 desc[UR6][R14.64], R49 ;  /* 0x000000310e007986 */ /* 0x0007e2000c101506 */
[----:B------:R-:W-:-:S05]  /*1a2c0*/  LEA.HI.X.SX32 R13, R5, R11, 0x1, P5 ;  /* 0x0000000b050d7211 */ /* 0x000fca00028f0eff */
[----:B------:R-:W1:Y:S01]  /*1a2d0*/  LDC R24, c[0x0][0x278] ;  /* 0x00009e00ff187b82 */ /* 0x000e620000000800 */
[----:B--2---:R-:W-:Y:S01]  /*1a2e0*/  IMAD R5, R19, 0x19e, RZ ;  /* 0x0000019e13057824 */ /* 0x004fe200078e02ff */
[----:B------:R2:W-:Y:S01]  /*1a2f0*/  STG.E.U16 desc[UR6][R16.64], R18 ;  /* 0x0000001210007986 */ /* 0x0005e2000c101506 */
[----:B---3--:R-:W-:-:S03]  /*1a300*/  IADD3 R14, P6, R27, R10, RZ ;  /* 0x0000000a1b0e7210 */ /* 0x008fc60007fde0ff */
[----:B------:R5:W-:Y:S02]  /*1a310*/  STG.E.U16 desc[UR6][R2.64], R50 ;  /* 0x0000003202007986 */ /* 0x000be4000c101506 */
[----:B------:R-:W3:Y:S01]  /*1a320*/  LDC R25, c[0x0][0x278] ;  /* 0x00009e00ff197b82 */ /* 0x000ee20000000800 */
[----:B------:R-:W-:Y:S02]  /*1a330*/  LEA.HI.X.SX32 R15, R187, R11, 0x1, P6 ;  /* 0x0000000bbb0f7211 */ /* 0x000fe400030f0eff */
[----:B--2---:R-:W-:Y:S01]  /*1a340*/  PRMT R16, R50, 0x7632, R16 ;  /* 0x0000763232107816 */ /* 0x004fe20000000010 */
[----:B------:R-:W-:-:S04]  /*1a350*/  IMAD R17, R20, 0x1a0, RZ ;  /* 0x000001a014117824 */ /* 0x000fc800078e02ff */
[----:B------:R-:W2:Y:S01]  /*1a360*/  LDC R18, c[0x0][0x278] ;  /* 0x00009e00ff127b82 */ /* 0x000ea20000000800 */
[----:B-----5:R-:W-:Y:S01]  /*1a370*/  IMAD R3, R9, 0xcf, RZ ;  /* 0x000000cf09037824 */ /* 0x020fe200078e02ff */
[----:B------:R-:W-:Y:S01]  /*1a380*/  IADD3 R2, P5, R5, R10, RZ ;  /* 0x0000000a05027210 */ /* 0x000fe20007fbe0ff */
[----:B----4-:R-:W-:Y:S01]  /*1a390*/  IMAD R9, R22, 0x1a2, RZ ;  /* 0x000001a216097824 */ /* 0x010fe200078e02ff */
[----:B------:R4:W-:Y:S01]  /*1a3a0*/  STG.E.U16 desc[UR6][R12.64], R16 ;  /* 0x000000100c007986 */ /* 0x0009e2000c101506 */
[----:B0-----:R-:W-:-:S03]  /*1a3b0*/  IMAD R5, R0, 0xd1, RZ ;  /* 0x000000d100057824 */ /* 0x001fc600078e02ff */
[----:B------:R-:W0:Y:S01]  /*1a3c0*/  LDC R19, c[0x0][0x278] ;  /* 0x00009e00ff137b82 */ /* 0x000e220000000800 */
[----:B------:R-:W-:Y:S01]  /*1a3d0*/  LEA.HI.X.SX32 R3, R3, R11, 0x1, P5 ;  /* 0x0000000b03037211 */ /* 0x000fe200028f0eff */
[----:B------:R5:W-:Y:S01]  /*1a3e0*/  STG.E.U16 desc[UR6][R14.64], R51 ;  /* 0x000000330e007986 */ /* 0x000be2000c101506 */
[----:B-1----:R-:W-:Y:S01]  /*1a3f0*/  IMAD R23, R23, 0x1a4, RZ ;  /* 0x000001a417177824 */ /* 0x002fe200078e02ff */
[----:B------:R-:W-:-:S04]  /*1a400*/  PRMT R27, R51, 0x7632, R27 ;  /* 0x00007632331b7816 */ /* 0x000fc8000000001b */
[----:B------:R-:W1:Y:S01]  /*1a410*/  LDC R20, c[0x0][0x278] ;  /* 0x00009e00ff147b82 */ /* 0x000e620000000800 */
[-C--:B----4-:R-:W-:Y:S02]  /*1a420*/  IADD3 R12, P3, R17, R10.reuse, RZ ;  /* 0x0000000a110c7210 */ /* 0x090fe40007f7e0ff */
[----:B-----5:R-:W-:-:S05]  /*1a430*/  IADD3 R14, P5, R9, R10, RZ ;  /* 0x0000000a090e7210 */ /* 0x020fca0007fbe0ff */
[----:B------:R-:W4:Y:S01]  /*1a440*/  LDC R0, c[0x0][0x278] ;  /* 0x00009e00ff007b82 */ /* 0x000f220000000800 */
[-C--:B------:R-:W-:Y:S01]  /*1a450*/  LEA.HI.X.SX32 R15, R5, R11.reuse, 0x1, P5 ;  /* 0x0000000b050f7211 */ /* 0x080fe200028f0eff */
[----:B------:R-:W-:Y:S01]  /*1a460*/  IMAD R5, R21, 0x1a6, RZ ;  /* 0x000001a615057824 */ /* 0x000fe200078e02ff */
[----:B------:R-:W-:Y:S01]  /*1a470*/  LEA.HI.X.SX32 R13, R141, R11, 0x1, P3 ;  /* 0x0000000b8d0d7211 */ /* 0x000fe200018f0eff */
[----:B------:R-:W-:-:S04]  /*1a480*/  IMAD R9, R24, 0x1a8, RZ ;  /* 0x000001a818097824 */ /* 0x000fc800078e02ff */
[----:B------:R-:W5:Y:S01]  /*1a490*/  LDC R21, c[0x0][0x278] ;  /* 0x00009e00ff157b82 */ /* 0x000f620000000800 */
[-C--:B------:R-:W-:Y:S01]  /*1a4a0*/  IADD3 R16, P6, R23, R10.reuse, RZ ;  /* 0x0000000a17107210 */ /* 0x080fe20007fde0ff */
[----:B------:R-:W-:Y:S06]  /*1a4b0*/  STG.E.U16 desc[UR6][R2.64], R27 ;  /* 0x0000001b02007986 */ /* 0x000fec000c101506 */
[----:B------:R-:W4:Y:S01]  /*1a4c0*/  LDC R22, c[0x0][0x278] ;  /* 0x00009e00ff167b82 */ /* 0x000f220000000800 */
[----:B------:R3:W-:Y:S07]  /*1a4d0*/  STG.E.U16 desc[UR6][R12.64], R44 ;  /* 0x0000002c0c007986 */ /* 0x0007ee000c101506 */
[----:B------:R-:W4:Y:S01]  /*1a4e0*/  LDC R23, c[0x0][0x278] ;  /* 0x00009e00ff177b82 */ /* 0x000f220000000800 */
[----:B---3--:R-:W-:-:S07]  /*1a4f0*/  IADD3 R12, P5, R9, R10, RZ ;  /* 0x0000000a090c7210 */ /* 0x008fce0007fbe0ff */
[----:B------:R-:W3:Y:S01]  /*1a500*/  LDC R9, c[0x0][0x278] ;  /* 0x00009e00ff097b82 */ /* 0x000ee20000000800 */
[----:B------:R-:W-:Y:S01]  /*1a510*/  PRMT R32, R44, 0x7632, R32 ;  /* 0x000076322c207816 */ /* 0x000fe20000000020 */
[----:B------:R-:W-:Y:S01]  /*1a520*/  IMAD R25, R25, 0x1aa, RZ ;  /* 0x000001aa19197824 */ /* 0x000fe200078e02ff */
[-C--:B------:R-:W-:Y:S01]  /*1a530*/  LEA.HI.X.SX32 R17, R143, R11.reuse, 0x1, P6 ;  /* 0x0000000b8f117211 */ /* 0x080fe200030f0eff */
[----:B--2---:R-:W-:Y:S01]  /*1a540*/  IMAD R3, R18, 0xd3, RZ ;  /* 0x000000d312037824 */ /* 0x004fe200078e02ff */
[----:B------:R-:W-:Y:S01]  /*1a550*/  IADD3 R2, P3, R5, R10, RZ ;  /* 0x0000000a05027210 */ /* 0x000fe20007f7e0ff */
[----:B------:R2:W-:Y:S01]  /*1a560*/  STG.E.U16 desc[UR6][R14.64], R32 ;  /* 0x000000200e007986 */ /* 0x0005e2000c101506 */
[----:B0-----:R-:W-:Y:S01]  /*1a570*/  IMAD R5, R19, 0xd5, RZ ;  /* 0x000000d513057824 */ /* 0x001fe200078e02ff */
[----:B------:R-:W0:Y:S01]  /*1a580*/  LDC R24, c[0x0][0x278] ;  /* 0x00009e00ff187b82 */ /* 0x000e220000000800 */
[-C--:B------:R-:W-:Y:S01]  /*1a590*/  LEA.HI.X.SX32 R3, R3, R11.reuse, 0x1, P3 ;  /* 0x0000000b03037211 */ /* 0x080fe200018f0eff */
[----:B------:R1:W-:Y:S01]  /*1a5a0*/  STG.E.U16 desc[UR6][R16.64], R45 ;  /* 0x0000002d10007986 */ /* 0x0003e2000c101506 */
[----:B------:R-:W-:Y:S01]  /*1a5b0*/  LEA.HI.X.SX32 R13, R133, R11, 0x1, P5 ;  /* 0x0000000b850d7211 */ /* 0x000fe200028f0eff */
[----:B-----5:R-:W-:-:S04]  /*1a5c0*/  IMAD R21, R21, 0x1b2, RZ ;  /* 0x000001b215157824 */ /* 0x020fc800078e02ff */
[----:B------:R-:W5:Y:S01]  /*1a5d0*/  LDC R18, c[0x0][0x278] ;  /* 0x00009e00ff127b82 */ /* 0x000f620000000800 */
[----:B--2---:R-:W-:Y:S02]  /*1a5e0*/  IADD3 R14, P6, R25, R10, RZ ;  /* 0x0000000a190e7210 */ /* 0x004fe40007fde0ff */
[----:B-1----:R-:W-:-:S05]  /*1a5f0*/  PRMT R45, R45, 0x7632, R45 ;  /* 0x000076322d2d7816 */ /* 0x002fca000000002d */
[----:B------:R-:W1:Y:S01]  /*1a600*/  LDC R32, c[0x0][0x278] ;  /* 0x00009e00ff207b82 */ /* 0x000e620000000800 */
[----:B------:R-:W-:Y:S01]  /*1a610*/  LEA.HI.X.SX32 R15, R5, R11, 0x1, P6 ;  /* 0x0000000b050f7211 */ /* 0x000fe200030f0eff */
[----:B------:R-:W-:Y:S01]  /*1a620*/  IMAD R17, R20, 0x1ac, RZ ;  /* 0x000001ac14117824 */ /* 0x000fe200078e02ff */
[----:B------:R-:W-:Y:S01]  /*1a630*/  PRMT R16, R46, 0x7632, R16 ;  /* 0x000076322e107816 */ /* 0x000fe20000000010 */
[----:B----4-:R-:W-:Y:S01]  /*1a640*/  IMAD R5, R0, 0xd7, RZ ;  /* 0x000000d700057824 */ /* 0x010fe200078e02ff */
[----:B------:R2:W-:Y:S01]  /*1a650*/  STG.E.U16 desc[UR6][R2.64], R45 ;  /* 0x0000002d02007986 */ /* 0x0005e2000c101506 */
[----:B------:R-:W-:Y:S02]  /*1a660*/  IMAD R19, R22, 0x1ae, RZ ;  /* 0x000001ae16137824 */ /* 0x000fe400078e02ff */
[----:B------:R-:W4:Y:S01]  /*1a670*/  LDC R0, c[0x0][0x278] ;  /* 0x00009e00ff007b82 */ /* 0x000f220000000800 */
[----:B------:R0:W-:Y:S01]  /*1a680*/  STG.E.U16 desc[UR6][R12.64], R46 ;  /* 0x0000002e0c007986 */ /* 0x0001e2000c101506 */
[----:B------:R-:W-:-:S03]  /*1a690*/  IMAD R23, R23, 0x1b0, RZ ;  /* 0x000001b017177824 */ /* 0x000fc600078e02ff */
[----:B------:R0:W-:Y:S03]  /*1a6a0*/  STG.E.U16 desc[UR6][R14.64], R16 ;  /* 0x000000100e007986 */ /* 0x0001e6000c101506 */
[----:B------:R-:W5:Y:S01]  /*1a6b0*/  LDC R25, c[0x0][0x278] ;  /* 0x00009e00ff197b82 */ /* 0x000f620000000800 */
[-C--:B--2---:R-:W-:Y:S01]  /*1a6c0*/  IADD3 R2, P5, R17, R10.reuse, RZ ;  /* 0x0000000a11027210 */ /* 0x084fe20007fbe0ff */
[----:B---3--:R-:W-:Y:S01]  /*1a6d0*/  IMAD R9, R9, 0xd9, RZ ;  /* 0x000000d909097824 */ /* 0x008fe200078e02ff */
[----:B0-----:R-:W-:-:S05]  /*1a6e0*/  IADD3 R12, P3, R19, R10, RZ ;  /* 0x0000000a130c7210 */ /* 0x001fca0007f7e0ff */
[----:B------:R-:W0:Y:S01]  /*1a6f0*/  LDC R27, c[0x0][0x278] ;  /* 0x00009e00ff1b7b82 */ /* 0x000e220000000800 */
[-C--:B------:R-:W-:Y:S02]  /*1a700*/  IADD3 R16, P6, R21, R10.reuse, RZ ;  /* 0x0000000a15107210 */ /* 0x080fe40007fde0ff */
[----:B------:R-:W-:Y:S02]  /*1a710*/  LEA.HI.X.SX32 R3, R147, R11, 0x1, P5 ;  /* 0x0000000b93037211 */ /* 0x000fe400028f0eff */
[----:B------:R-:W-:-:S03]  /*1a720*/  IADD3 R14, P5, R23, R10, RZ ;  /* 0x0000000a170e7210 */ /* 0x000fc60007fbe0ff */
[----:B------:R-:W2:Y:S01]  /*1a730*/  LDC R21, c[0x0][0x278] ;  /* 0x00009e00ff157b82 */ /* 0x000ea20000000800 */
[-C--:B------:R-:W-:Y:S02]  /*1a740*/  LEA.HI.X.SX32 R13, R5, R11.reuse, 0x1, P3 ;  /* 0x0000000b050d7211 */ /* 0x080fe400018f0eff */
[----:B------:R-:W-:Y:S02]  /*1a750*/  PRMT R5, R47, 0x7632, R5 ;  /* 0x000076322f057816 */ /* 0x000fe40000000005 */
[-C--:B------:R-:W-:Y:S02]  /*1a760*/  LEA.HI.X.SX32 R15, R103, R11.reuse, 0x1, P5 ;  /* 0x0000000b670f7211 */ /* 0x080fe400028f0eff */
[----:B------:R-:W-:Y:S01]  /*1a770*/  LEA.HI.X.SX32 R17, R9, R11, 0x1, P6 ;  /* 0x0000000b09117211 */ /* 0x000fe200030f0eff */
[----:B------:R3:W-:Y:S01]  /*1a780*/  STG.E.U16 desc[UR6][R2.64], R47 ;  /* 0x0000002f02007986 */ /* 0x0007e2000c101506 */
[----:B------:R-:W-:Y:S01]  /*1a790*/  PRMT R9, R40, 0x7632, R9 ;  /* 0x0000763228097816 */ /* 0x000fe20000000009 */
[----:B------:R-:W0:Y:S02]  /*1a7a0*/  LDC R22, c[0x0][0x278] ;  /* 0x00009e00ff167b82 */ /* 0x000e240000000800 */
[----:B------:R-:W-:Y:S04]  /*1a7b0*/  STG.E.U16 desc[UR6][R12.64], R5 ;  /* 0x000000050c007986 */ /* 0x000fe8000c101506 */
[----:B------:R-:W-:Y:S02]  /*1a7c0*/  STG.E.U16 desc[UR6][R14.64], R40 ;  /* 0x000000280e007986 */ /* 0x000fe4000c101506 */
[----:B------:R-:W0:Y:S02]  /*1a7d0*/  LDC R19, c[0x0][0x278] ;  /* 0x00009e00ff137b82 */ /* 0x000e240000000800 */
[----:B------:R1:W-:Y:S01]  /*1a7e0*/  STG.E.U16 desc[UR6][R16.64], R9 ;  /* 0x0000000910007986 */ /* 0x0003e2000c101506 */
[----:B---3--:R-:W-:-:S05]  /*1a7f0*/  IMAD R3, R24, 0x1b4, RZ ;  /* 0x000001b418037824 */ /* 0x008fca00078e02ff */
[----:B------:R-:W3:Y:S01]  /*1a800*/  LDC R24, c[0x0][0x278] ;  /* 0x00009e00ff187b82 */ /* 0x000ee20000000800 */
[----:B-1----:R-:W-:-:S07]  /*1a810*/  IMAD R17, R32, 0x1ba, RZ ;  /* 0x000001ba20117824 */ /* 0x002fce00078e02ff */
[----:B------:R-:W1:Y:S01]  /*1a820*/  LDC R23, c[0x0][0x278] ;  /* 0x00009e00ff177b82 */ /* 0x000e620000000800 */
[----:B----4-:R-:W-:Y:S01]  /*1a830*/  IMAD R9, R0, 0xdd, RZ ;  /* 0x000000dd00097824 */ /* 0x010fe200078e02ff */
[----:B------:R-:W-:Y:S01]  /*1a840*/  IADD3 R16, P6, R17, R10, RZ ;  /* 0x0000000a11107210 */ /* 0x000fe20007fde0ff */
[----:B-----5:R-:W-:-:S05]  /*1a850*/  IMAD R5, R18, 0xdb, RZ ;  /* 0x000000db12057824 */ /* 0x020fca00078e02ff */
[----:B------:R-:W4:Y:S01]  /*1a860*/  LDC R20, c[0x0][0x278] ;  /* 0x00009e00ff147b82 */ /* 0x000f220000000800 */
[----:B------:R-:W-:Y:S01]  /*1a870*/  IMAD R25, R25, 0x1b6, RZ ;  /* 0x000001b619197824 */ /* 0x000fe200078e02ff */
[----:B------:R-:W-:Y:S01]  /*1a880*/  LEA.HI.X.SX32 R17, R9, R11, 0x1, P6 ;  /* 0x0000000b09117211 */ /* 0x000fe200030f0eff */
[----:B--2---:R-:W-:Y:S01]  /*1a890*/  IMAD R9, R21, 0x1bc, RZ ;  /* 0x000001bc15097824 */ /* 0x004fe200078e02ff */
[----:B------:R-:W-:-:S04]  /*1a8a0*/  IADD3 R2, P5, R3, R10, RZ ;  /* 0x0000000a03027210 */ /* 0x000fc80007fbe0ff */
[----:B------:R-:W2:Y:S01]  /*1a8b0*/  LDC R18, c[0x0][0x278] ;  /* 0x00009e00ff127b82 */ /* 0x000ea20000000800 */
[----:B0-----:R-:W-:Y:S01]  /*1a8c0*/  IMAD R27, R27, 0x1b8, RZ ;  /* 0x000001b81b1b7824 */ /* 0x001fe200078e02ff */
[----:B------:R-:W-:-:S06]  /*1a8d0*/  IADD3 R12, P3, R25, R10, RZ ;  /* 0x0000000a190c7210 */ /* 0x000fcc0007f7e0ff */
[----:B------:R-:W0:Y:S01]  /*1a8e0*/  LDC R21, c[0x0][0x278] ;  /* 0x00009e00ff157b82 */ /* 0x000e220000000800 */
[----:B------:R-:W-:Y:S02]  /*1a8f0*/  LEA.HI.X.SX32 R3, R135, R11, 0x1, P5 ;  /* 0x0000000b87037211 */ /* 0x000fe400028f0eff */
[----:B------:R-:W-:-:S05]  /*1a900*/  IADD3 R14, P5, R27, R10, RZ ;  /* 0x0000000a1b0e7210 */ /* 0x000fca0007fbe0ff */
[----:B------:R-:W5:Y:S01]  /*1a910*/  LDC R0, c[0x0][0x278] ;  /* 0x00009e00ff007b82 */ /* 0x000f620000000800 */
[-C--:B------:R-:W-:Y:S02]  /*1a920*/  LEA.HI.X.SX32 R13, R5, R11.reuse, 0x1, P3 ;  /* 0x0000000b050d7211 */ /* 0x080fe400018f0eff */
[----:B------:R-:W-:Y:S01]  /*1a930*/  PRMT R27, R41, 0x7632, R27 ;  /* 0x00007632291b7816 */ /* 0x000fe2000000001b */
[----:B------:R3:W-:Y:S01]  /*1a940*/  STG.E.U16 desc[UR6][R2.64], R41 ;  /* 0x0000002902007986 */ /* 0x0007e2000c101506 */
[----:B------:R-:W-:-:S03]  /*1a950*/  LEA.HI.X.SX32 R15, R109, R11, 0x1, P5 ;  /* 0x0000000b6d0f7211 */ /* 0x000fc600028f0eff */
[----:B------:R-:W5:Y:S01]  /*1a960*/  LDC R25, c[0x0][0x278] ;  /* 0x00009e00ff197b82 */ /* 0x000f620000000800 */
[----:B------:R-:W-:Y:S01]  /*1a970*/  PRMT R32, R42, 0x7632, R32 ;  /* 0x000076322a207816 */ /* 0x000fe20000000020 */
[----:B------:R1:W-:Y:S01]  /*1a980*/  STG.E.U16 desc[UR6][R12.64], R27 ;  /* 0x0000001b0c007986 */ /* 0x0003e2000c101506 */
[----:B------:R-:W-:Y:S02]  /*1a990*/  IMAD R5, R19, 0xdf, RZ ;  /* 0x000000df13057824 */ /* 0x000fe400078e02ff */
[----:B---3--:R-:W-:Y:S01]  /*1a9a0*/  IMAD R3, R22, 0x1be, RZ ;  /* 0x000001be16037824 */ /* 0x008fe200078e02ff */
[-C--:B------:R-:W-:Y:S01]  /*1a9b0*/  IADD3 R2, P5, R9, R10.reuse, RZ ;  /* 0x0000000a09027210 */ /* 0x080fe20007fbe0ff */
[----:B------:R3:W-:Y:S01]  /*1a9c0*/  STG.E.U16 desc[UR6][R14.64], R42 ;  /* 0x0000002a0e007986 */ /* 0x0007e2000c101506 */
[----:B-1----:R-:W-:Y:S02]  /*1a9d0*/  IMAD R13, R24, 0x1c2, RZ ;  /* 0x000001c2180d7824 */ /* 0x002fe400078e02ff */
[-C--:B------:R-:W-:Y:S01]  /*1a9e0*/  IADD3 R12, P3, R3, R10.reuse, RZ ;  /* 0x0000000a030c7210 */ /* 0x080fe20007f7e0ff */
[----:B------:R1:W-:Y:S01]  /*1a9f0*/  STG.E.U16 desc[UR6][R16.64], R32 ;  /* 0x0000002010007986 */ /* 0x0003e2000c101506 */
[----:B------:R-:W-:Y:S01]  /*1aa00*/  IMAD R23, R23, 0x1c0, RZ ;  /* 0x000001c017177824 */ /* 0x000fe200078e02ff */
[----:B------:R-:W-:Y:S01]  /*1aa10*/  LEA.HI.X.SX32 R3, R193, R11, 0x1, P5 ;  /* 0x0000000bc1037211 */ /* 0x000fe200028f0eff */
[----:B----4-:R-:W-:Y:S01]  /*1aa20*/  IMAD R9, R20, 0xe1, RZ ;  /* 0x000000e114097824 */ /* 0x010fe200078e02ff */
[----:B------:R-:W4:Y:S02]  /*1aa30*/  LDC R19, c[0x0][0x278] ;  /* 0x00009e00ff137b82 */ /* 0x000f240000000800 */
[-C--:B---3--:R-:W-:Y:S01]  /*1aa40*/  IADD3 R14, P5, R23, R10.reuse, RZ ;  /* 0x0000000a170e7210 */ /* 0x088fe20007fbe0ff */
[----:B------:R0:W-:Y:S01]  /*1aa50*/  STG.E.U16 desc[UR6][R2.64], R43 ;  /* 0x0000002b02007986 */ /* 0x0001e2000c101506 */
[----:B-1----:R-:W-:-:S04]  /*1aa60*/  IADD3 R16, P6, R13, R10, RZ ;  /* 0x0000000a0d107210 */ /* 0x002fc80007fde0ff */
[----:B------:R-:W1:Y:S01]  /*1aa70*/  LDC R20, c[0x0][0x278] ;  /* 0x00009e00ff147b82 */ /* 0x000e620000000800 */
[-C--:B------:R-:W-:Y:S01]  /*1aa80*/  LEA.HI.X.SX32 R13, R5, R11.reuse, 0x1, P3 ;  /* 0x0000000b050d7211 */ /* 0x080fe200018f0eff */
[----:B--2---:R-:W-:Y:S01]  /*1aa90*/  IMAD R5, R18, 0x1c4, RZ ;  /* 0x000001c412057824 */ /* 0x004fe200078e02ff */
[-C--:B------:R-:W-:Y:S02]  /*1aaa0*/  LEA.HI.X.SX32 R17, R9, R11.reuse, 0x1, P6 ;  /* 0x0000000b09117211 */ /* 0x080fe400030f0eff */
[----:B------:R-:W-:Y:S01]  /*1aab0*/  PRMT R23, R43, 0x7632, R23 ;  /* 0x000076322b177816 */ /* 0x000fe20000000017 */
[----:B0-----:R-:W-:Y:S02]  /*1aac0*/  IMAD R3, R21, 0x1c6, RZ ;  /* 0x000001c615037824 */ /* 0x001fe400078e02ff */
[----:B------:R-:W0:Y:S01]  /*1aad0*/  LDC R9, c[0x0][0x278] ;  /* 0x00009e00ff097b82 */ /* 0x000e220000000800 */
[----:B------:R-:W-:Y:S02]  /*1aae0*/  LEA.HI.X.SX32 R15, R137, R11, 0x1, P5 ;  /* 0x0000000b890f7211 */ /* 0x000fe400028f0eff */
[----:B------:R-:W-:Y:S01]  /*1aaf0*/  IADD3 R2, P3, R5, R10, RZ ;  /* 0x0000000a05027210 */ /* 0x000fe20007f7e0ff */
[----:B-----5:R-:W-:Y:S01]  /*1ab00*/  IMAD R5, R0, 0xe3, RZ ;  /* 0x000000e300057824 */ /* 0x020fe200078e02ff */
[----:B------:R-:W-:-:S03]  /*1ab10*/  PRMT R24, R36, 0x7632, R24 ;  /* 0x0000763224187816 */ /* 0x000fc60000000018 */
[----:B------:R-:W2:Y:S01]  /*1ab20*/  LDC R22, c[0x0][0x278] ;  /* 0x00009e00ff167b82 */ /* 0x000ea20000000800 */
[----:B------:R3:W-:Y:S07]  /*1ab30*/  STG.E.U16 desc[UR6][R12.64], R23 ;  /* 0x000000170c007986 */ /* 0x0007ee000c101506 */
[----:B------:R-:W5:Y:S01]  /*1ab40*/  LDC R21, c[0x0][0x278] ;  /* 0x00009e00ff157b82 */ /* 0x000f620000000800 */
[----:B------:R4:W-:Y:S01]  /*1ab50*/  STG.E.U16 desc[UR6][R14.64], R36 ;  /* 0x000000240e007986 */ /* 0x0009e2000c101506 */
[----:B------:R-:W-:-:S06]  /*1ab60*/  IMAD R25, R25, 0x1c8, RZ ;  /* 0x000001c819197824 */ /* 0x000fcc00078e02ff */
[----:B------:R-:W2:Y:S01]  /*1ab70*/  LDC R0, c[0x0][0x278] ;  /* 0x00009e00ff007b82 */ /* 0x000ea20000000800 */
[----:B------:R1:W-:Y:S01]  /*1ab80*/  STG.E.U16 desc[UR6][R16.64], R24 ;  /* 0x0000001810007986 */ /* 0x0003e2000c101506 */
[----:B---3--:R-:W-:-:S06]  /*1ab90*/  IADD3 R12, P5, R3, R10, RZ ;  /* 0x0000000a030c7210 */ /* 0x008fcc0007fbe0ff */
[----:B------:R-:W3:Y:S01]  /*1aba0*/  LDC R23, c[0x0][0x278] ;  /* 0x00009e00ff177b82 */ /* 0x000ee20000000800 */
[----:B----4-:R-:W-:-:S07]  /*1abb0*/  IADD3 R14, P6, R25, R10, RZ ;  /* 0x0000000a190e7210 */ /* 0x010fce0007fde0ff */
[----:B-1----:R-:W1:Y:S01]  /*1abc0*/  LDC R24, c[0x0][0x278] ;  /* 0x00009e00ff187b82 */ /* 0x002e620000000800 */
[-C--:B------:R-:W-:Y:S02]  /*1abd0*/  LEA.HI.X.SX32 R3, R189, R11.reuse, 0x1, P3 ;  /* 0x0000000bbd037211 */ /* 0x080fe400018f0eff */
[-C--:B------:R-:W-:Y:S02]  /*1abe0*/  LEA.HI.X.SX32 R13, R5, R11.reuse, 0x1, P5 ;  /* 0x0000000b050d7211 */ /* 0x080fe400028f0eff */
[----:B------:R-:W-:Y:S01]  /*1abf0*/  PRMT R16, R37, 0x7632, R16 ;  /* 0x0000763225107816 */ /* 0x000fe20000000010 */
[----:B------:R-:W-:Y:S01]  /*1ac00*/  IMAD R5, R19, 0x1ca, RZ ;  /* 0x000001ca13057824 */ /* 0x000fe200078e02ff */
[----:B------:R-:W-:Y:S01]  /*1ac10*/  LEA.HI.X.SX32 R15, R195, R11, 0x1, P6 ;  /* 0x0000000bc30f7211 */ /* 0x000fe200030f0eff */
[----:B------:R0:W-:Y:S01]  /*1ac20*/  STG.E.U16 desc[UR6][R2.64], R37 ;  /* 0x0000002502007986 */ /* 0x0001e2000c101506 */
[----:B------:R-:W4:Y:S01]  /*1ac30*/  LDC R25, c[0x0][0x278] ;  /* 0x00009e00ff197b82 */ /* 0x000f220000000800 */
[----:B------:R-:W-:-:S02]  /*1ac40*/  IMAD R17, R20, 0x1cc, RZ ;  /* 0x000001cc14117824 */ /* 0x000fc400078e02ff */
[----:B------:R-:W-:Y:S01]  /*1ac50*/  STG.E.U16 desc[UR6][R12.64], R16 ;  /* 0x000000100c007986 */ /* 0x000fe2000c101506 */
[----:B-----5:R-:W-:-:S03]  /*1ac60*/  IMAD R21, R21, 0x1d0, RZ ;  /* 0x000001d015157824 */ /* 0x020fc600078e02ff */
[----:B------:R5:W-:Y:S01]  /*1ac70*/  STG.E.U16 desc[UR6][R14.64], R38 ;  /* 0x000000260e007986 */ /* 0x000be2000c101506 */
[----:B------:R-:W4:Y:S01]  /*1ac80*/  LDC R18, c[0x0][0x278] ;  /* 0x00009e00ff127b82 */ /* 0x000f220000000800 */
[----:B0-----:R-:W-:Y:S01]  /*1ac90*/  IMAD R3, R9, 0xe5, RZ ;  /* 0x000000e509037824 */ /* 0x001fe200078e02ff */
[----:B------:R-:W-:Y:S01]  /*1aca0*/  IADD3 R2, P5, R5, R10, RZ ;  /* 0x0000000a05027210 */ /* 0x000fe20007fbe0ff */
[----:B--2---:R-:W-:-:S05]  /*1acb0*/  IMAD R5, R0, 0xe7, RZ ;  /* 0x000000e700057824 */ /* 0x004fca00078e02ff */
[----:B------:R-:W0:Y:S01]  /*1acc0*/  LDC R19, c[0x0][0x278] ;  /* 0x00009e00ff137b82 */ /* 0x000e220000000800 */
[----:B-----5:R-:W-:Y:S01]  /*1acd0*/  IMAD R15, R22, 0x1ce, RZ ;  /* 0x000001ce160f7824 */ /* 0x020fe200078e02ff */
[----:B------:R-:W-:Y:S02]  /*1ace0*/  IADD3 R12, P3, R17, R10, RZ ;  /* 0x0000000a110c7210 */ /* 0x000fe40007f7e0ff */
[----:B------:R-:W-:-:S04]  /*1acf0*/  LEA.HI.X.SX32 R3, R3, R11, 0x1, P5 ;  /* 0x0000000b03037211 */ /* 0x000fc800028f0eff */
[----:B------:R-:W2:Y:S01]  /*1ad00*/  LDC R20, c[0x0][0x278] ;  /* 0x00009e00ff147b82 */ /* 0x000ea20000000800 */
[-C--:B------:R-:W-:Y:S02]  /*1ad10*/  IADD3 R14, P5, R15, R10.reuse, RZ ;  /* 0x0000000a0f0e7210 */ /* 0x080fe40007fbe0ff */
[----:B------:R-:W-:Y:S02]  /*1ad20*/  IADD3 R16, P6, R21, R10, RZ ;  /* 0x0000000a15107210 */ /* 0x000fe40007fde0ff */
[----:B------:R-:W-:Y:S01]  /*1ad30*/  PRMT R27, R38, 0x7632, R27 ;  /* 0x00007632261b7816 */ /* 0x000fe2000000001b */
[----:B-1----:R-:W-:Y:S01]  /*1ad40*/  IMAD R9, R24, 0x1d4, RZ ;  /* 0x000001d418097824 */ /* 0x002fe200078e02ff */
[-C--:B------:R-:W-:Y:S01]  /*1ad50*/  LEA.HI.X.SX32 R13, R107, R11.reuse, 0x1, P3 ;  /* 0x0000000b6b0d7211 */ /* 0x080fe200018f0eff */
[----:B------:R-:W1:Y:S01]  /*1ad60*/  LDC R21, c[0x0][0x278] ;  /* 0x00009e00ff157b82 */ /* 0x000e620000000800 */
[----:B------:R-:W-:Y:S01]  /*1ad70*/  LEA.HI.X.SX32 R15, R5, R11, 0x1, P5 ;  /* 0x0000000b050f7211 */ /* 0x000fe200028f0eff */
[----:B---3--:R-:W-:Y:S01]  /*1ad80*/  IMAD R5, R23, 0x1d2, RZ ;  /* 0x000001d217057824 */ /* 0x008fe200078e02ff */
[----:B------:R-:W-:Y:S05]  /*1ad90*/  STG.E.U16 desc[UR6][R2.64], R27 ;  /* 0x0000001b02007986 */ /* 0x000fea000c101506 */
[----:B------:R-:W3:Y:S01]  /*1ada0*/  LDC R23, c[0x0][0x278] ;  /* 0x00009e00ff177b82 */ /* 0x000ee20000000800 */
[----:B------:R5:W-:Y:S01]  /*1adb0*/  STG.E.U16 desc[UR6][R12.64], R39 ;  /* 0x000000270c007986 */ /* 0x000be2000c101506 */
[----:B------:R-:W-:-:S02]  /*1adc0*/  PRMT R32, R39, 0x7632, R32 ;  /* 0x0000763227207816 */ /* 0x000fc40000000020 */
[----:B------:R-:W-:-:S04]  /*1add0*/  LEA.HI.X.SX32 R17, R139, R11, 0x1, P6 ;  /* 0x0000000b8b117211 */ /* 0x000fc800030f0eff */
[----:B------:R-:W3:Y:S01]  /*1ade0*/  LDC R0, c[0x0][0x278] ;  /* 0x00009e00ff007b82 */ /* 0x000ee20000000800 */
[----:B-----5:R-:W-:-:S07]  /*1adf0*/  IADD3 R12, P5, R9, R10, RZ ;  /* 0x0000000a090c7210 */ /* 0x020fce0007fbe0ff */
[----:B------:R-:W5:Y:S01]  /*1ae00*/  LDC R9, c[0x0][0x278] ;  /* 0x00009e00ff097b82 */ /* 0x000f620000000800 */
[----:B----4-:R-:W-:-:S07]  /*1ae10*/  IMAD R25, R25, 0x1d6, RZ ;  /* 0x000001d619197824 */ /* 0x010fce00078e02ff */
[----:B------:R-:W4:Y:S01]  /*1ae20*/  LDC R22, c[0x0][0x278] ;  /* 0x00009e00ff167b82 */ /* 0x000f220000000800 */
[----:B------:R2:W-:Y:S01]  /*1ae30*/  STG.E.U16 desc[UR6][R14.64], R32 ;  /* 0x000000200e007986 */ /* 0x0005e2000c101506 */
[----:B------:R-:W-:Y:S01]  /*1ae40*/  IMAD R3, R18, 0xe9, RZ ;  /* 0x000000e912037824 */ /* 0x000fe200078e02ff */
[----:B------:R-:W-:-:S05]  /*1ae50*/  IADD3 R2, P3, R5, R10, RZ ;  /* 0x0000000a05027210 */ /* 0x000fca0007f7e0ff */
[----:B------:R-:W4:Y:S01]  /*1ae60*/  LDC R24, c[0x0][0x278] ;  /* 0x00009e00ff187b82 */ /* 0x000f220000000800 */
[----:B------:R1:W-:Y:S01]  /*1ae70*/  STG.E.U16 desc[UR6][R16.64], R96 ;  /* 0x0000006010007986 */ /* 0x0003e2000c101506 */
[----:B0-----:R-:W-:Y:S01]  /*1ae80*/  IMAD R5, R19, 0xeb, RZ ;  /* 0x000000eb13057824 */ /* 0x001fe200078e02ff */
[----:B------:R-:W-:Y:S02]  /*1ae90*/  LEA.HI.X.SX32 R3, R3, R11, 0x1, P3 ;  /* 0x0000000b03037211 */ /* 0x000fe400018f0eff */
[----:B--2---:R-:W-:-:S03]  /*1aea0*/  IADD3 R14, P6, R25, R10, RZ ;  /* 0x0000000a190e7210 */ /* 0x004fc60007fde0ff */
[----:B------:R-:W0:Y:S01]  /*1aeb0*/  LDC R19, c[0x0][0x278] ;  /* 0x00009e00ff137b82 */ /* 0x000e220000000800 */
[----:B------:R-:W-:Y:S01]  /*1aec0*/  LEA.HI.X.SX32 R13, R105, R11, 0x1, P5 ;  /* 0x0000000b690d7211 */ /* 0x000fe200028f0eff */
[----:B-1----:R-:W-:Y:S01]  /*1aed0*/  IMAD R17, R20, 0x1d8, RZ ;  /* 0x000001d814117824 */ /* 0x002fe200078e02ff */
[----:B------:R-:W-:-:S05]  /*1aee0*/  PRMT R96, R96, 0x7632, R96 ;  /* 0x0000763260607816 */ /* 0x000fca0000000060 */
[----:B------:R-:W1:Y:S01]  /*1aef0*/  LDC R20, c[0x0][0x278] ;  /* 0x00009e00ff147b82 */ /* 0x000e620000000800 */
[----:B------:R-:W-:Y:S01]  /*1af00*/  IMAD R21, R21, 0x1da, RZ ;  /* 0x000001da15157824 */ /* 0x000fe200078e02ff */
[----:B------:R-:W-:-:S06]  /*1af10*/  LEA.HI.X.SX32 R15, R5, R11, 0x1, P6 ;  /* 0x0000000b050f7211 */ /* 0x000fcc00030f0eff */
[----:B------:R-:W2:Y:S01]  /*1af20*/  LDC R25, c[0x0][0x278] ;  /* 0x00009e00ff197b82 */ /* 0x000ea20000000800 */
[----:B------:R-:W-:Y:S01]  /*1af30*/  PRMT R16, R97, 0x7632, R16 ;  /* 0x0000763261107816 */ /* 0x000fe20000000010 */
[----:B------:R5:W-:Y:S06]  /*1af40*/  STG.E.U16 desc[UR6][R2.64], R96 ;  /* 0x0000006002007986 */ /* 0x000bec000c101506 */
[----:B------:R-:W1:Y:S01]  /*1af50*/  LDC R27, c[0x0][0x278] ;  /* 0x00009e00ff1b7b82 */ /* 0x000e620000000800 */
[----:B------:R4:W-:Y:S01]  /*1af60*/  STG.E.U16 desc[UR6][R12.64], R97 ;  /* 0x000000610c007986 */ /* 0x0009e2000c101506 */
[----:B---3--:R-:W-:-:S06]  /*1af70*/  IMAD R23, R23, 0x1de, RZ ;  /* 0x000001de17177824 */ /* 0x008fcc00078e02ff */
[----:B------:R-:W3:Y:S01]  /*1af80*/  LDC R18, c[0x0][0x278] ;  /* 0x00009e00ff127b82 */ /* 0x000ee20000000800 */
[-C--:B-----5:R-:W-:Y:S01]  /*1af90*/  IADD3 R2, P5, R17, R10.reuse, RZ ;  /* 0x0000000a11027210 */ /* 0x0a0fe20007fbe0ff */
[----:B------:R5:W-:Y:S01]  /*1afa0*/  STG.E.U16 desc[UR6][R14.64], R16 ;  /* 0x000000100e007986 */ /* 0x000be2000c101506 */
[----:B----4-:R-:W-:Y:S01]  /*1afb0*/  IADD3 R12, P3, R21, R10, RZ ;  /* 0x0000000a150c7210 */ /* 0x010fe20007f7e0ff */
[----:B------:R-:W-:-:S04]  /*1afc0*/  IMAD R9, R9, 0xef, RZ ;  /* 0x000000ef09097824 */ /* 0x000fc800078e02ff */
[----:B------:R-:W4:Y:S01]  /*1afd0*/  LDC R21, c[0x0][0x278] ;  /* 0x00009e00ff157b82 */ /* 0x000f220000000800 */
[----:B------:R-:W-:Y:S01]  /*1afe0*/  LEA.HI.X.SX32 R3, R151, R11, 0x1, P5 ;  /* 0x0000000b97037211 */ /* 0x000fe200028f0eff */
[----:B------:R-:W-:Y:S02]  /*1aff0*/  IMAD R5, R0, 0xed, RZ ;  /* 0x000000ed00057824 */ /* 0x000fe400078e02ff */
[----:B-----5:R-:W-:Y:S01]  /*1b000*/  IMAD R15, R22, 0x1dc, RZ ;  /* 0x000001dc160f7824 */ /* 0x020fe200078e02ff */
[----:B------:R-:W-:-:S03]  /*1b010*/  IADD3 R16, P6, R23, R10, RZ ;  /* 0x0000000a17107210 */ /* 0x000fc60007fde0ff */
[----:B------:R-:W5:Y:S01]  /*1b020*/  LDC R22, c[0x0][0x278] ;  /* 0x00009e00ff167b82 */ /* 0x000f620000000800 */
[----:B------:R0:W-:Y:S01]  /*1b030*/  STG.E.U16 desc[UR6][R2.64], R98 ;  /* 0x0000006202007986 */ /* 0x0001e2000c101506 */
[-C--:B------:R-:W-:Y:S02]  /*1b040*/  LEA.HI.X.SX32 R13, R5, R11.reuse, 0x1, P3 ;  /* 0x0000000b050d7211 */ /* 0x080fe400018f0eff */
[----:B------:R-:W-:Y:S01]  /*1b050*/  LEA.HI.X.SX32 R17, R9, R11, 0x1, P6 ;  /* 0x0000000b09117211 */ /* 0x000fe200030f0eff */
[----:B------:R-:W-:Y:S01]  /*1b060*/  IMAD R9, R24, 0x1e0, RZ ;  /* 0x000001e018097824 */ /* 0x000fe200078e02ff */
[----:B------:R-:W-:Y:S02]  /*1b070*/  IADD3 R14, P5, R15, R10, RZ ;  /* 0x0000000a0f0e7210 */ /* 0x000fe40007fbe0ff */
[----:B------:R-:W5:Y:S01]  /*1b080*/  LDC R23, c[0x0][0x278] ;  /* 0x00009e00ff177b82 */ /* 0x000f620000000800 */
[----:B0-----:R-:W-:-:S07]  /*1b090*/  PRMT R3, R98, 0x7632, R3 ;  /* 0x0000763262037816 */ /* 0x001fce0000000003 */
[----:B------:R-:W0:Y:S01]  /*1b0a0*/  LDC R0, c[0x0][0x278] ;  /* 0x00009e00ff007b82 */ /* 0x000e220000000800 */
[----:B------:R-:W-:Y:S01]  /*1b0b0*/  LEA.HI.X.SX32 R15, R85, R11, 0x1, P5 ;  /* 0x0000000b550f7211 */ /* 0x000fe200028f0eff */
[----:B------:R3:W-:Y:S01]  /*1b0c0*/  STG.E.U16 desc[UR6][R12.64], R3 ;  /* 0x000000030c007986 */ /* 0x0007e2000c101506 */
[----:B------:R-:W-:Y:S02]  /*1b0d0*/  PRMT R32, R99, 0x7632, R32 ;  /* 0x0000763263207816 */ /* 0x000fe40000000020 */
[----:B------:R-:W-:Y:S01]  /*1b0e0*/  IADD3 R2, P5, R9, R10, RZ ;  /* 0x0000000a09027210 */ /* 0x000fe20007fbe0ff */
[----:B------:R-:W-:Y:S02]  /*1b0f0*/  IMAD R9, R19, 0xf3, RZ ;  /* 0x000000f313097824 */ /* 0x000fe400078e02ff */
[----:B--2---:R-:W-:Y:S01]  /*1b100*/  IMAD R25, R25, 0x1e2, RZ ;  /* 0x000001e219197824 */ /* 0x004fe200078e02ff */
[----:B------:R-:W2:Y:S01]  /*1b110*/  LDC R19, c[0x0][0x278] ;  /* 0x00009e00ff137b82 */ /* 0x000ea20000000800 */
[----:B-1----:R-:W-:Y:S01]  /*1b120*/  IMAD R27, R27, 0x1e4, RZ ;  /* 0x000001e41b1b7824 */ /* 0x002fe200078e02ff */
[----:B------:R1:W-:Y:S01]  /*1b130*/  STG.E.U16 desc[UR6][R14.64], R99 ;  /* 0x000000630e007986 */ /* 0x0003e2000c101506 */
[----:B---3--:R-:W-:-:S03]  /*1b140*/  IMAD R13, R20, 0x1e6, RZ ;  /* 0x000001e6140d7824 */ /* 0x008fc600078e02ff */
[----:B------:R3:W-:Y:S01]  /*1b150*/  STG.E.U16 desc[UR6][R16.64], R32 ;  /* 0x0000002010007986 */ /* 0x0007e2000c101506 */
[----:B------:R-:W-:Y:S01]  /*1b160*/  LEA.HI.X.SX32 R3, R149, R11, 0x1, P5 ;  /* 0x0000000b95037211 */ /* 0x000fe200028f0eff */
[----:B------:R-:W2:Y:S01]  /*1b170*/  LDC R20, c[0x0][0x278] ;  /* 0x00009e00ff147b82 */ /* 0x000ea20000000800 */
[----:B------:R-:W-:Y:S01]  /*1b180*/  IMAD R5, R18, 0xf1, RZ ;  /* 0x000000f112057824 */ /* 0x000fe200078e02ff */
[-C--:B------:R-:W-:Y:S02]  /*1b190*/  IADD3 R12, P3, R25, R10.reuse, RZ ;  /* 0x0000000a190c7210 */ /* 0x080fe40007f7e0ff */
[----:B-1----:R-:W-:-:S04]  /*1b1a0*/  IADD3 R14, P5, R27, R10, RZ ;  /* 0x0000000a1b0e7210 */ /* 0x002fc80007fbe0ff */
[----:B------:R-:W1:Y:S01]  /*1b1b0*/  LDC R18, c[0x0][0x278] ;  /* 0x00009e00ff127b82 */ /* 0x000e620000000800 */
[----:B------:R-:W1:Y:S01]  /*1b1c0*/  LDS.128 R24, [R26] ;  /* 0x000000001a187984 */ /* 0x000e620000000c00 */
[----:B---3--:R-:W-:Y:S02]  /*1b1d0*/  IADD3 R16, P6, R13, R10, RZ ;  /* 0x0000000a0d107210 */ /* 0x008fe40007fde0ff */
[-C--:B------:R-:W-:Y:S01]  /*1b1e0*/  LEA.HI.X.SX32 R13, R5, R11.reuse, 0x1, P3 ;  /* 0x0000000b050d7211 */ /* 0x080fe200018f0eff */
[----:B------:R4:W-:Y:S01]  /*1b1f0*/  STG.E.U16 desc[UR6][R2.64], R28 ;  /* 0x0000001c02007986 */ /* 0x0009e2000c101506 */
[-C--:B------:R-:W-:Y:S02]  /*1b200*/  LEA.HI.X.SX32 R17, R9, R11.reuse, 0x1, P6 ;  /* 0x0000000b09117211 */ /* 0x080fe400030f0eff */
[----:B------:R-:W3:Y:S01]  /*1b210*/  LDC R9, c[0x0][0x278] ;  /* 0x00009e00ff097b82 */ /* 0x000ee20000000800 */
[----:B------:R-:W-:Y:S02]  /*1b220*/  PRMT R5, R28, 0x7632, R5 ;  /* 0x000076321c057816 */ /* 0x000fe40000000005 */
[----:B------:R-:W-:-:S02]  /*1b230*/  LEA.HI.X.SX32 R15, R197, R11, 0x1, P5 ;  /* 0x0000000bc50f7211 */ /* 0x000fc400028f0eff */
[----:B------:R-:W-:Y:S01]  /*1b240*/  PRMT R32, R29, 0x7632, R32 ;  /* 0x000076321d207816 */ /* 0x000fe20000000020 */
[----:B----4-:R-:W-:Y:S02]  /*1b250*/  IMAD R3, R21, 0x1e8, RZ ;  /* 0x000001e815037824 */ /* 0x010fe400078e02ff */
[----:B------:R-:W4:Y:S01]  /*1b260*/  LDC R28, c[0x0][0x278] ;  /* 0x00009e00ff1c7b82 */ /* 0x000f220000000800 */
[----:B-----5:R-:W-:Y:S01]  /*1b270*/  IMAD R33, R22, 0x1ea, RZ ;  /* 0x000001ea16217824 */ /* 0x020fe200078e02ff */
[----:B------:R0:W-:Y:S06]  /*1b280*/  STG.E.U16 desc[UR6][R12.64], R5 ;  /* 0x000000050c007986 */ /* 0x0001ec000c101506 */
[----:B------:R-:W5:Y:S01]  /*1b290*/  LDC R21, c[0x0][0x278] ;  /* 0x00009e00ff157b82 */ /* 0x000f620000000800 */
[----:B------:R2:W-:Y:S01]  /*1b2a0*/  STG.E.U16 desc[UR6][R14.64], R29 ;  /* 0x0000001d0e007986 */ /* 0x0005e2000c101506 */
[----:B------:R-:W-:Y:S01]  /*1b2b0*/  IMAD R23, R23, 0x1ec, RZ ;  /* 0x000001ec17177824 */ /* 0x000fe200078e02ff */
[----:B------:R-:W-:-:S02]  /*1b2c0*/  IADD3 R2, P3, R3, R10, RZ ;  /* 0x0000000a03027210 */ /* 0x000fc40007f7e0ff */
[----:B------:R1:W-:Y:S01]  /*1b2d0*/  STG.E.U16 desc[UR6][R16.64], R32 ;  /* 0x0000002010007986 */ /* 0x0003e2000c101506 */
[----:B0-----:R-:W-:Y:S01]  /*1b2e0*/  IMAD R5, R0, 0xf5, RZ ;  /* 0x000000f500057824 */ /* 0x001fe200078e02ff */
[-C--:B------:R-:W-:Y:S01]  /*1b2f0*/  IADD3 R12, P5, R33, R10.reuse, RZ ;  /* 0x0000000a210c7210 */ /* 0x080fe20007fbe0ff */
[----:B------:R-:W0:Y:S01]  /*1b300*/  LDC R22, c[0x0][0x278] ;  /* 0x00009e00ff167b82 */ /* 0x000e220000000800 */
[-C--:B------:R-:W-:Y:S02]  /*1b310*/  LEA.HI.X.SX32 R3, R111, R11.reuse, 0x1, P3 ;  /* 0x0000000b6f037211 */ /* 0x080fe400018f0eff */
[----:B------:R-:W-:Y:S02]  /*1b320*/  LEA.HI.X.SX32 R13, R5, R11, 0x1, P5 ;  /* 0x0000000b050d7211 */ /* 0x000fe400028f0eff */
[----:B--2---:R-:W-:-:S03]  /*1b330*/  IADD3 R14, P6, R23, R10, RZ ;  /* 0x0000000a170e7210 */ /* 0x004fc60007fde0ff */
[----:B-1----:R-:W1:Y:S01]  /*1b340*/  LDC R16, c[0x0][0x278] ;  /* 0x00009e00ff107b82 */ /* 0x002e620000000800 */
[----:B------:R-:W-:Y:S01]  /*1b350*/  IMAD R5, R19, 0x1ee, RZ ;  /* 0x000001ee13057824 */ /* 0x000fe200078e02ff */
[----:B------:R2:W-:Y:S01]  /*1b360*/  STG.E.U16 desc[UR6][R2.64], R30 ;  /* 0x0000001e02007986 */ /* 0x0005e2000c101506 */
[----:B------:R-:W-:-:S05]  /*1b370*/  IMAD R17, R20, 0x1f0, RZ ;  /* 0x000001f014117824 */ /* 0x000fca00078e02ff */
[----:B------:R-:W4:Y:S08]  /*1b380*/  LDC R23, c[0x0][0x278] ;  /* 0x00009e00ff177b82 */ /* 0x000f300000000800 */
[----:B------:R-:W4:Y:S01]  /*1b390*/  LDC R0, c[0x0][0x278] ;  /* 0x00009e00ff007b82 */ /* 0x000f220000000800 */
[----:B--2---:R-:W-:Y:S01]  /*1b3a0*/  IADD3 R2, P3, R5, R10, RZ ;  /* 0x0000000a05027210 */ /* 0x004fe20007f7e0ff */
[----:B------:R-:W-:Y:S01]  /*1b3b0*/  IMAD R5, R18, 0xf9, RZ ;  /* 0x000000f912057824 */ /* 0x000fe200078e02ff */
[----:B------:R-:W-:-:S05]  /*1b3c0*/  PRMT R29, R30, 0x7632, R29 ;  /* 0x000076321e1d7816 */ /* 0x000fca000000001d */
[----:B------:R-:W2:Y:S01]  /*1b3d0*/  LDC R20, c[0x0][0x278] ;  /* 0x00009e00ff147b82 */ /* 0x000ea20000000800 */
[----:B------:R-:W-:Y:S01]  /*1b3e0*/  LEA.HI.X.SX32 R15, R87, R11, 0x1, P6 ;  /* 0x0000000b570f7211 */ /* 0x000fe200030f0eff */
[----:B---3--:R-:W-:-:S06]  /*1b3f0*/  IMAD R3, R9, 0xf7, RZ ;  /* 0x000000f709037824 */ /* 0x008fcc00078e02ff */
[----:B------:R-:W3:Y:S01]  /*1b400*/  LDC R19, c[0x0][0x278] ;  /* 0x00009e00ff137b82 */ /* 0x000ee20000000800 */
[----:B-----5:R-:W-:Y:S01]  /*1b410*/  IMAD R21, R21, 0x1f2, RZ ;  /* 0x000001f215157824 */ /* 0x020fe200078e02ff */
[----:B------:R5:W-:Y:S06]  /*1b420*/  STG.E.U16 desc[UR6][R12.64], R29 ;  /* 0x0000001d0c007986 */ /* 0x000bec000c101506 */
[----:B------:R-:W2:Y:S01]  /*1b430*/  LDC R18, c[0x0][0x278] ;  /* 0x00009e00ff127b82 */ /* 0x000ea20000000800 */
[----:B------:R0:W-:Y:S01]  /*1b440*/  STG.E.U16 desc[UR6][R14.64], R31 ;  /* 0x0000001f0e007986 */ /* 0x0001e2000c101506 */
[----:B------:R-:W-:-:S06]  /*1b450*/  LEA.HI.X.SX32 R3, R3, R11, 0x1, P3 ;  /* 0x0000000b03037211 */ /* 0x000fcc00018f0eff */
[----:B------:R-:W2:Y:S01]  /*1b460*/  LDC R9, c[0x0][0x278] ;  /* 0x00009e00ff097b82 */ /* 0x000ea20000000800 */
[-C--:B-----5:R-:W-:Y:S01]  /*1b470*/  IADD3 R12, P5, R17, R10.reuse, RZ ;  /* 0x0000000a110c7210 */ /* 0x0a0fe20007fbe0ff */
[----:B-1----:R-:W-:Y:S01]  /*1b480*/  IMAD R17, R16, 0x1f4, RZ ;  /* 0x000001f410117824 */ /* 0x002fe200078e02ff */
[-C--:B0-----:R-:W-:Y:S02]  /*1b490*/  IADD3 R14, P3, R21, R10.reuse, RZ ;  /* 0x0000000a150e7210 */ /* 0x081fe40007f7e0ff */
[----:B------:R-:W-:Y:S02]  /*1b4a0*/  PRMT R32, R31, 0x7632, R32 ;  /* 0x000076321f207816 */ /* 0x000fe40000000020 */
[-C--:B------:R-:W-:Y:S02]  /*1b4b0*/  LEA.HI.X.SX32 R13, R145, R11.reuse, 0x1, P5 ;  /* 0x0000000b910d7211 */ /* 0x080fe400028f0eff */
[----:B------:R-:W-:Y:S01]  /*1b4c0*/  LEA.HI.X.SX32 R15, R5, R11, 0x1, P3 ;  /* 0x0000000b050f7211 */ /* 0x000fe200018f0eff */
[----:B------:R-:W-:Y:S01]  /*1b4d0*/  IMAD R5, R22, 0x1f6, RZ ;  /* 0x000001f616057824 */ /* 0x000fe200078e02ff */
[----:B------:R-:W-:Y:S01]  /*1b4e0*/  PRMT R21, R24, 0x7632, R21 ;  /* 0x0000763218157816 */ /* 0x000fe20000000015 */
[----:B------:R0:W-:Y:S01]  /*1b4f0*/  STG.E.U16 desc[UR6][R2.64], R32 ;  /* 0x0000002002007986 */ /* 0x0001e2000c101506 */
[----:B------:R-:W-:Y:S01]  /*1b500*/  IADD3 R16, P5, R17, R10, RZ ;  /* 0x0000000a11107210 */ /* 0x000fe20007fbe0ff */
[----:B----4-:R-:W-:-:S02]  /*1b510*/  IMAD R23, R23, 0x1f8, RZ ;  /* 0x000001f817177824 */ /* 0x010fc400078e02ff */
[----:B------:R1:W-:Y:S01]  /*1b520*/  STG.E.U16 desc[UR6][R12.64], R24 ;  /* 0x000000180c007986 */ /* 0x0003e2000c101506 */
[----:B------:R-:W-:-:S03]  /*1b530*/  LEA.HI.X.SX32 R17, R153, R11, 0x1, P5 ;  /* 0x0000000b99117211 */ /* 0x000fc600028f0eff */
[----:B------:R2:W-:Y:S01]  /*1b540*/  STG.E.U16 desc[UR6][R14.64], R21 ;  /* 0x000000150e007986 */ /* 0x0005e2000c101506 */
[----:B0-----:R-:W-:Y:S01]  /*1b550*/  IMAD R3, R0, 0xfb, RZ ;  /* 0x000000fb00037824 */ /* 0x001fe200078e02ff */
[-C--:B------:R-:W-:Y:S01]  /*1b560*/  IADD3 R2, P3, R5, R10.reuse, RZ ;  /* 0x0000000a05027210 */ /* 0x080fe20007f7e0ff */
[----:B-1----:R-:W-:Y:S01]  /*1b570*/  IMAD R13, R28, 0x1fa, RZ ;  /* 0x000001fa1c0d7824 */ /* 0x002fe200078e02ff */
[-C--:B------:R-:W-:Y:S01]  /*1b580*/  IADD3 R12, P5, R23, R10.reuse, RZ ;  /* 0x0000000a170c7210 */ /* 0x080fe20007fbe0ff */
[----:B---3--:R-:W-:Y:S01]  /*1b590*/  IMAD R5, R19, 0xfd, RZ ;  /* 0x000000fd13057824 */ /* 0x008fe200078e02ff */
[----:B------:R-:W-:Y:S01]  /*1b5a0*/  LEA.HI.X.SX32 R3, R3, R11, 0x1, P3 ;  /* 0x0000000b03037211 */ /* 0x000fe200018f0eff */
[----:B--2---:R-:W-:Y:S01]  /*1b5b0*/  IMAD R15, R20, 0x1fc, RZ ;  /* 0x000001fc140f7824 */ /* 0x004fe200078e02ff */
[----:B------:R-:W-:Y:S01]  /*1b5c0*/  IADD3 R14, P3, R13, R10, RZ ;  /* 0x0000000a0d0e7210 */ /* 0x000fe20007f7e0ff */
[----:B------:R-:W-:Y:S01]  /*1b5d0*/  IMAD R19, R18, 0x1fe, RZ ;  /* 0x000001fe12137824 */ /* 0x000fe200078e02ff */
[----:B------:R0:W-:Y:S01]  /*1b5e0*/  STG.E.U16 desc[UR6][R16.64], R25 ;  /* 0x0000001910007986 */ /* 0x0001e2000c101506 */
[----:B------:R-:W-:-:S02]  /*1b5f0*/  PRMT R0, R25, 0x7632, R0 ;  /* 0x0000763219007816 */ /* 0x000fc40000000000 */
[-C--:B------:R-:W-:Y:S02]  /*1b600*/  LEA.HI.X.SX32 R13, R113, R11.reuse, 0x1, P5 ;  /* 0x0000000b710d7211 */ /* 0x080fe400028f0eff */
[----:B------:R-:W-:Y:S01]  /*1b610*/  PRMT R20, R26, 0x7632, R20 ;  /* 0x000076321a147816 */ /* 0x000fe20000000014 */
[----:B------:R1:W-:Y:S01]  /*1b620*/  STG.E.U16 desc[UR6][R2.64], R0 ;  /* 0x0000000002007986 */ /* 0x0003e2000c101506 */
[-C--:B0-----:R-:W-:Y:S02]  /*1b630*/  IADD3 R16, P5, R15, R10.reuse, RZ ;  /* 0x0000000a0f107210 */ /* 0x081fe40007fbe0ff */
[-C--:B------:R-:W-:Y:S01]  /*1b640*/  LEA.HI.X.SX32 R15, R5, R11.reuse, 0x1, P3 ;  /* 0x0000000b050f7211 */ /* 0x080fe200018f0eff */
[----:B------:R-:W-:Y:S01]  /*1b650*/  IMAD R5, R9, 0xff, RZ ;  /* 0x000000ff09057824 */ /* 0x000fe200078e02ff */
[----:B------:R-:W-:Y:S01]  /*1b660*/  IADD3 R10, P3, R19, R10, RZ ;  /* 0x0000000a130a7210 */ /* 0x000fe20007f7e0ff */
[----:B------:R0:W-:Y:S01]  /*1b670*/  STG.E.U16 desc[UR6][R12.64], R26 ;  /* 0x0000001a0c007986 */ /* 0x0001e2000c101506 */
[----:B------:R-:W-:-:S02]  /*1b680*/  LEA.HI.X.SX32 R17, R81, R11, 0x1, P5 ;  /* 0x0000000b51117211 */ /* 0x000fc400028f0eff */
[----:B------:R-:W-:Y:S01]  /*1b690*/  LEA.HI.X.SX32 R11, R5, R11, 0x1, P3 ;  /* 0x0000000b050b7211 */ /* 0x000fe200018f0eff */
[----:B------:R2:W-:Y:S04]  /*1b6a0*/  STG.E.U16 desc[UR6][R14.64], R20 ;  /* 0x000000140e007986 */ /* 0x0005e8000c101506 */
[----:B------:R-:W-:Y:S01]  /*1b6b0*/  STG.E.U16 desc[UR6][R16.64], R27 ;  /* 0x0000001b10007986 */ /* 0x000fe2000c101506 */
[----:B-1----:R-:W-:Y:S02]  /*1b6c0*/  FSEL R0, R215, -INF , P1 ;  /* 0xff800000d7007808 */ /* 0x002fe40000800000 */
[----:B------:R-:W-:Y:S01]  /*1b6d0*/  FSEL R3, R220, -INF , P2 ;  /* 0xff800000dc037808 */ /* 0x000fe20001000000 */
[----:B0-----:R-:W0:Y:S01]  /*1b6e0*/  LDC.64 R12, c[0x0][0x230] ;  /* 0x00008c00ff0c7b82 */ /* 0x001e220000000a00 */
[----:B--2---:R-:W-:-:S05]  /*1b6f0*/  PRMT R15, R27, 0x7632, R15 ;  /* 0x000076321b0f7816 */ /* 0x004fca000000000f */
[----:B------:R-:W-:Y:S01]  /*1b700*/  STG.E.U16 desc[UR6][R10.64], R15 ;  /* 0x0000000f0a007986 */ /* 0x000fe2000c101506 */
[----:B------:R-:W-:Y:S02]  /*1b710*/  FSEL R213, R213, -INF , P0 ;  /* 0xff800000d5d57808 */ /* 0x000fe40000000000 */
[----:B------:R-:W-:Y:S02]  /*1b720*/  FSEL R207, R207, -INF , P4 ;  /* 0xff800000cfcf7808 */ /* 0x000fe40002000000 */
[----:B------:R-:W-:Y:S01]  /*1b730*/  SHF.L.U32 R5, R223, 0x1, RZ ;  /* 0x00000001df057819 */ /* 0x000fe200000006ff */
[----:B------:R-:W-:Y:S01]  /*1b740*/  FFMA R9, R0, 0.69314718246459960938, R7 ;  /* 0x3f31721800097823 */ /* 0x000fe20000000007 */
[----:B------:R-:W-:Y:S01]  /*1b750*/  FFMA R8, R3, 0.69314718246459960938, R8 ;  /* 0x3f31721803087823 */ /* 0x000fe20000000008 */
[----:B------:R-:W-:Y:S01]  /*1b760*/  FFMA R6, R213, 0.69314718246459960938, R6 ;  /* 0x3f317218d5067823 */ /* 0x000fe20000000006 */
[----:B------:R-:W-:Y:S01]  /*1b770*/  LOP3.LUT R5, R5, 0x1f8, RZ, 0xc0, !PT ;  /* 0x000001f805057812 */ /* 0x000fe200078ec0ff */
[----:B------:R-:W-:Y:S01]  /*1b780*/  BAR.SYNC.DEFER_BLOCKING 0x0 ;  /* 0x0000000000007b1d */ /* 0x000fe20000010000 */
[----:B------:R-:W-:-:S05]  /*1b790*/  FFMA R7, R207, 0.69314718246459960938, R4 ;  /* 0x3f317218cf077823 */ /* 0x000fca0000000004 */
[----:B------:R-:W-:Y:S04]  /*1b7a0*/  STS.64 [R5+UR4], R8 ;  /* 0x0000000805007988 */ /* 0x000fe80008000a04 */
[----:B------:R-:W-:Y:S01]  /*1b7b0*/  STS.64 [R5+UR4+0x200], R6 ;  /* 0x0002000605007988 */ /* 0x000fe20008000a04 */
[----:B------:R-:W-:Y:S01]  /*1b7c0*/  BAR.SYNC.DEFER_BLOCKING 0x0 ;  /* 0x0000000000007b1d */ /* 0x000fe20000010000 */
[----:B------:R-:W-:-:S05]  /*1b7d0*/  UIMAD UR8, UR10, UR8, URZ ;  /* 0x000000080a0872a4 */ /* 0x000fca000f8e023f */
[----:B------:R-:W1:Y:S01]  /*1b7e0*/  LDS R191, [R191] ;  /* 0x00000000bfbf7984 */ /* 0x000e620000000800 */
[----:B------:R-:W-:Y:S01]  /*1b7f0*/  USHF.L.U32 UR4, UR8, 0x2, URZ ;  /* 0x0000000208047899 */ /* 0x000fe2000800063f */
[C---:B------:R-:W-:Y:S01]  /*1b800*/  SHF.L.U32 R3, R222.reuse, 0x2, RZ ;  /* 0x00000002de037819 */ /* 0x040fe200000006ff */
[----:B------:R-:W-:Y:S01]  /*1b810*/  UIMAD.WIDE UR8, UR8, 0x4, URZ ;  /* 0x00000004080878a5 */ /* 0x000fe2000f8e023f */
[----:B------:R-:W-:-:S03]  /*1b820*/  IMAD.HI R0, R222, 0x4, RZ ;  /* 0x00000004de007827 */ /* 0x000fc600078e02ff */
[----:B0-----:R-:W-:-:S04]  /*1b830*/  IADD3 R2, P0, P1, R3, UR4, R12 ;  /* 0x0000000403027c10 */ /* 0x001fc8000f91e00c */
[----:B------:R-:W-:-:S05]  /*1b840*/  IADD3.X R3, R0, UR9, R13, P0, P1 ;  /* 0x0000000900037c10 */ /* 0x000fca00087e240d */
[----:B-1----:R-:W-:Y:S01]  /*1b850*/  STG.E desc[UR6][R2.64], R191 ;  /* 0x000000bf02007986 */ /* 0x002fe2000c101906 */
[----:B------:R-:W-:Y:S05]  /*1b860*/  EXIT ;  /* 0x000000000000794d */ /* 0x000fea0003800000 */
.L_x_2:
[----:B------:R-:W-:-:S00]  /*1b870*/  BRA `(.L_x_2) ;  /* 0xfffffffc00fc7947 */ /* 0x000fc0000383ffff */
[----:B------:R-:W-:-:S00]  /*1b880*/  NOP ;  /* 0x0000000000007918 */ /* 0x000fc00000000000 */
[----:B------:R-:W-:-:S00]  /*1b890*/  NOP ;  /* 0x0000000000007918 */ /* 0x000fc00000000000 */
[----:B------:R-:W-:-:S00]  /*1b8a0*/  NOP ;  /* 0x0000000000007918 */ /* 0x000fc00000000000 */
[----:B------:R-:W-:-:S00]  /*1b8b0*/  NOP ;  /* 0x0000000000007918 */ /* 0x000fc00000000000 */
[----:B------:R-:W-:-:S00]  /*1b8c0*/  NOP ;  /* 0x0000000000007918 */ /* 0x000fc00000000000 */
[----:B------:R-:W-:-:S00]  /*1b8d0*/  NOP ;  /* 0x0000000000007918 */ /* 0x000fc00000000000 */
[----:B------:R-:W-:-:S00]  /*1b8e0*/  NOP ;  /* 0x0000000000007918 */ /* 0x000fc00000000000 */
[----:B------:R-:W-:-:S00]  /*1b8f0*/  NOP ;  /* 0x0000000000007918 */ /* 0x000fc00000000000 */
.L_x_3:


//--------------------- .nv.global.init           --------------------------
	.section	.nv.global.init,"aw",@progbits
.nv.global.init:
	.type		_$_str,@object
	.size		_$_str,(.L_0 - _$_str)
_$_str:
        /*0000*/ 	.byte	0x5f, 0x5f, 0x43, 0x55, 0x44, 0x41, 0x5f, 0x46, 0x54, 0x5a, 0x00
.L_0:


//--------------------- .nv.shared.attn_fwd       --------------------------
	.section	.nv.shared.attn_fwd,"aw",@nobits
	.sectionflags	@""
	.align	16
	.zero		1024


//--------------------- .nv.shared.reserved.0     --------------------------
	.section	.nv.shared.reserved.0,"aw",@nobits
	.weak		__nv_reservedSMEM_offset_0_alias
	.size		__nv_reservedSMEM_offset_0_alias, 0, 0
	.other		__nv_reservedSMEM_offset_0_alias,@"STO_CUDA_RESERVED_SHARED STV_DEFAULT"
__nv_reservedSMEM_offset_0_alias:
	.zero		0


//--------------------- .nv.constant0.attn_fwd    --------------------------
	.section	.nv.constant0.attn_fwd,"a",@progbits
	.sectionflags	@""
	.align	4
.nv.constant0.attn_fwd:
	.zero		664


//--------------------- SYMBOLS --------------------------

	.type		.nv.reservedSmem.offset0,@object
	.size		.nv.reservedSmem.offset0,0x4
